//
// Generated by NVIDIA NVVM Compiler
//
// Compiler Build ID: CL-36424714
// Cuda compilation tools, release 13.0, V13.0.88
// Based on NVVM 20.0.0
//

.version 9.0
.target sm_100
.address_size 64

.const .align 4 .b8 Kc[256] = {152, 47, 138, 66, 145, 68, 55, 113, 207, 251, 192, 181, 165, 219, 181, 233, 91, 194, 86, 57, 241, 17, 241, 89, 164, 130, 63, 146, 213, 94, 28, 171, 152, 170, 7, 216, 1, 91, 131, 18, 190, 133, 49, 36, 195, 125, 12, 85, 116, 93, 190, 114, 254, 177, 222, 128, 167, 6, 220, 155, 116, 241, 155, 193, 193, 105, 155, 228, 134, 71, 190, 239, 198, 157, 193, 15, 204, 161, 12, 36, 111, 44, 233, 45, 170, 132, 116, 74, 220, 169, 176, 92, 218, 136, 249, 118, 82, 81, 62, 152, 109, 198, 49, 168, 200, 39, 3, 176, 199, 127, 89, 191, 243, 11, 224, 198, 71, 145, 167, 213, 81, 99, 202, 6, 103, 41, 41, 20, 133, 10, 183, 39, 56, 33, 27, 46, 252, 109, 44, 77, 19, 13, 56, 83, 84, 115, 10, 101, 187, 10, 106, 118, 46, 201, 194, 129, 133, 44, 114, 146, 161, 232, 191, 162, 75, 102, 26, 168, 112, 139, 75, 194, 163, 81, 108, 199, 25, 232, 146, 209, 36, 6, 153, 214, 133, 53, 14, 244, 112, 160, 106, 16, 22, 193, 164, 25, 8, 108, 55, 30, 76, 119, 72, 39, 181, 188, 176, 52, 179, 12, 28, 57, 74, 170, 216, 78, 79, 202, 156, 91, 243, 111, 46, 104, 238, 130, 143, 116, 111, 99, 165, 120, 20, 120, 200, 132, 8, 2, 199, 140, 250, 255, 190, 144, 235, 108, 80, 164, 247, 163, 249, 190, 242, 120, 113, 198};
.const .align 1 .b8 DIG2[201] = {48, 48, 48, 49, 48, 50, 48, 51, 48, 52, 48, 53, 48, 54, 48, 55, 48, 56, 48, 57, 49, 48, 49, 49, 49, 50, 49, 51, 49, 52, 49, 53, 49, 54, 49, 55, 49, 56, 49, 57, 50, 48, 50, 49, 50, 50, 50, 51, 50, 52, 50, 53, 50, 54, 50, 55, 50, 56, 50, 57, 51, 48, 51, 49, 51, 50, 51, 51, 51, 52, 51, 53, 51, 54, 51, 55, 51, 56, 51, 57, 52, 48, 52, 49, 52, 50, 52, 51, 52, 52, 52, 53, 52, 54, 52, 55, 52, 56, 52, 57, 53, 48, 53, 49, 53, 50, 53, 51, 53, 52, 53, 53, 53, 54, 53, 55, 53, 56, 53, 57, 54, 48, 54, 49, 54, 50, 54, 51, 54, 52, 54, 53, 54, 54, 54, 55, 54, 56, 54, 57, 55, 48, 55, 49, 55, 50, 55, 51, 55, 52, 55, 53, 55, 54, 55, 55, 55, 56, 55, 57, 56, 48, 56, 49, 56, 50, 56, 51, 56, 52, 56, 53, 56, 54, 56, 55, 56, 56, 56, 57, 57, 48, 57, 49, 57, 50, 57, 51, 57, 52, 57, 53, 57, 54, 57, 55, 57, 56, 57, 57};
.extern .shared .align 16 .b8 shared_mem[];

.func _Z16sha256_transformPjPKj(
	.param .b64 _Z16sha256_transformPjPKj_param_0,
	.param .b64 _Z16sha256_transformPjPKj_param_1
)
{
	.reg .b32 	%r<3869>;
	.reg .b64 	%rd<5>;

	ld.param.u64 	%rd1, [_Z16sha256_transformPjPKj_param_0];
	ld.param.u64 	%rd2, [_Z16sha256_transformPjPKj_param_1];
	cvta.to.local.u64 	%rd3, %rd2;
	cvta.to.local.u64 	%rd4, %rd1;
	ld.local.u32 	%r14, [%rd4];
	ld.local.u32 	%r2305, [%rd4+4];
	ld.local.u32 	%r2306, [%rd4+8];
	ld.local.u32 	%r2307, [%rd4+12];
	ld.local.u32 	%r2, [%rd4+16];
	ld.local.u32 	%r2308, [%rd4+20];
	ld.local.u32 	%r2309, [%rd4+24];
	ld.local.u32 	%r2310, [%rd4+28];
	ld.local.u32 	%r2311, [%rd3];
	ld.local.u32 	%r2312, [%rd3+4];
	ld.local.u32 	%r394, [%rd3+8];
	ld.local.u32 	%r434, [%rd3+12];
	ld.local.u32 	%r474, [%rd3+16];
	ld.local.u32 	%r514, [%rd3+20];
	ld.local.u32 	%r554, [%rd3+24];
	ld.local.u32 	%r594, [%rd3+28];
	ld.local.u32 	%r634, [%rd3+32];
	ld.local.u32 	%r674, [%rd3+36];
	ld.local.u32 	%r714, [%rd3+40];
	ld.local.u32 	%r754, [%rd3+44];
	ld.local.u32 	%r794, [%rd3+48];
	ld.local.u32 	%r834, [%rd3+52];
	ld.local.u32 	%r386, [%rd3+56];
	ld.local.u32 	%r426, [%rd3+60];
	mov.b32 	%r2284, 6;
	// begin inline asm
	shf.r.wrap.b32 %r1, %r2, %r2, %r2284;
	// end inline asm
	mov.b32 	%r2288, 11;
	// begin inline asm
	shf.r.wrap.b32 %r5, %r2, %r2, %r2288;
	// end inline asm
	xor.b32  	%r2313, %r5, %r1;
	mov.b32 	%r2292, 25;
	// begin inline asm
	shf.r.wrap.b32 %r9, %r2, %r2, %r2292;
	// end inline asm
	xor.b32  	%r2314, %r2313, %r9;
	and.b32  	%r2315, %r2, %r2308;
	not.b32 	%r2316, %r2;
	and.b32  	%r2317, %r2309, %r2316;
	or.b32  	%r2318, %r2315, %r2317;
	ld.const.u32 	%r2319, [Kc];
	add.s32 	%r2320, %r2318, %r2310;
	add.s32 	%r2321, %r2320, %r2311;
	add.s32 	%r2322, %r2321, %r2314;
	add.s32 	%r2323, %r2322, %r2319;
	mov.b32 	%r2296, 2;
	// begin inline asm
	shf.r.wrap.b32 %r13, %r14, %r14, %r2296;
	// end inline asm
	mov.b32 	%r2300, 13;
	// begin inline asm
	shf.r.wrap.b32 %r17, %r14, %r14, %r2300;
	// end inline asm
	xor.b32  	%r2324, %r17, %r13;
	mov.b32 	%r2304, 22;
	// begin inline asm
	shf.r.wrap.b32 %r21, %r14, %r14, %r2304;
	// end inline asm
	xor.b32  	%r2325, %r2324, %r21;
	xor.b32  	%r2326, %r2305, %r2306;
	and.b32  	%r2327, %r14, %r2326;
	and.b32  	%r2328, %r2305, %r2306;
	xor.b32  	%r2329, %r2327, %r2328;
	add.s32 	%r2330, %r2325, %r2329;
	add.s32 	%r35, %r2323, %r2307;
	add.s32 	%r47, %r2330, %r2323;
	// begin inline asm
	shf.r.wrap.b32 %r25, %r35, %r35, %r2284;
	// end inline asm
	// begin inline asm
	shf.r.wrap.b32 %r29, %r35, %r35, %r2288;
	// end inline asm
	xor.b32  	%r2331, %r29, %r25;
	// begin inline asm
	shf.r.wrap.b32 %r33, %r35, %r35, %r2292;
	// end inline asm
	xor.b32  	%r2332, %r2331, %r33;
	and.b32  	%r2333, %r35, %r2;
	not.b32 	%r2334, %r35;
	and.b32  	%r2335, %r2308, %r2334;
	or.b32  	%r2336, %r2333, %r2335;
	ld.const.u32 	%r2337, [Kc+4];
	add.s32 	%r2338, %r2336, %r2309;
	add.s32 	%r2339, %r2338, %r2312;
	add.s32 	%r2340, %r2339, %r2332;
	add.s32 	%r2341, %r2340, %r2337;
	// begin inline asm
	shf.r.wrap.b32 %r37, %r47, %r47, %r2296;
	// end inline asm
	// begin inline asm
	shf.r.wrap.b32 %r41, %r47, %r47, %r2300;
	// end inline asm
	xor.b32  	%r2342, %r41, %r37;
	// begin inline asm
	shf.r.wrap.b32 %r45, %r47, %r47, %r2304;
	// end inline asm
	xor.b32  	%r2343, %r2342, %r45;
	xor.b32  	%r2344, %r14, %r2305;
	and.b32  	%r2345, %r47, %r2344;
	and.b32  	%r2346, %r14, %r2305;
	xor.b32  	%r2347, %r2345, %r2346;
	add.s32 	%r2348, %r2343, %r2347;
	add.s32 	%r59, %r2341, %r2306;
	add.s32 	%r71, %r2348, %r2341;
	// begin inline asm
	shf.r.wrap.b32 %r49, %r59, %r59, %r2284;
	// end inline asm
	// begin inline asm
	shf.r.wrap.b32 %r53, %r59, %r59, %r2288;
	// end inline asm
	xor.b32  	%r2349, %r53, %r49;
	// begin inline asm
	shf.r.wrap.b32 %r57, %r59, %r59, %r2292;
	// end inline asm
	xor.b32  	%r2350, %r2349, %r57;
	and.b32  	%r2351, %r59, %r35;
	not.b32 	%r2352, %r59;
	and.b32  	%r2353, %r2, %r2352;
	or.b32  	%r2354, %r2351, %r2353;
	ld.const.u32 	%r2355, [Kc+8];
	add.s32 	%r2356, %r2354, %r2308;
	add.s32 	%r2357, %r2356, %r394;
	add.s32 	%r2358, %r2357, %r2350;
	add.s32 	%r2359, %r2358, %r2355;
	// begin inline asm
	shf.r.wrap.b32 %r61, %r71, %r71, %r2296;
	// end inline asm
	// begin inline asm
	shf.r.wrap.b32 %r65, %r71, %r71, %r2300;
	// end inline asm
	xor.b32  	%r2360, %r65, %r61;
	// begin inline asm
	shf.r.wrap.b32 %r69, %r71, %r71, %r2304;
	// end inline asm
	xor.b32  	%r2361, %r2360, %r69;
	xor.b32  	%r2362, %r47, %r14;
	and.b32  	%r2363, %r71, %r2362;
	and.b32  	%r2364, %r47, %r14;
	xor.b32  	%r2365, %r2363, %r2364;
	add.s32 	%r2366, %r2361, %r2365;
	add.s32 	%r83, %r2359, %r2305;
	add.s32 	%r95, %r2366, %r2359;
	// begin inline asm
	shf.r.wrap.b32 %r73, %r83, %r83, %r2284;
	// end inline asm
	// begin inline asm
	shf.r.wrap.b32 %r77, %r83, %r83, %r2288;
	// end inline asm
	xor.b32  	%r2367, %r77, %r73;
	// begin inline asm
	shf.r.wrap.b32 %r81, %r83, %r83, %r2292;
	// end inline asm
	xor.b32  	%r2368, %r2367, %r81;
	and.b32  	%r2369, %r83, %r59;
	not.b32 	%r2370, %r83;
	and.b32  	%r2371, %r35, %r2370;
	or.b32  	%r2372, %r2369, %r2371;
	ld.const.u32 	%r2373, [Kc+12];
	add.s32 	%r2374, %r2372, %r2;
	add.s32 	%r2375, %r2374, %r434;
	add.s32 	%r2376, %r2375, %r2368;
	add.s32 	%r2377, %r2376, %r2373;
	// begin inline asm
	shf.r.wrap.b32 %r85, %r95, %r95, %r2296;
	// end inline asm
	// begin inline asm
	shf.r.wrap.b32 %r89, %r95, %r95, %r2300;
	// end inline asm
	xor.b32  	%r2378, %r89, %r85;
	// begin inline asm
	shf.r.wrap.b32 %r93, %r95, %r95, %r2304;
	// end inline asm
	xor.b32  	%r2379, %r2378, %r93;
	xor.b32  	%r2380, %r71, %r47;
	and.b32  	%r2381, %r95, %r2380;
	and.b32  	%r2382, %r71, %r47;
	xor.b32  	%r2383, %r2381, %r2382;
	add.s32 	%r2384, %r2379, %r2383;
	add.s32 	%r107, %r2377, %r14;
	add.s32 	%r119, %r2384, %r2377;
	// begin inline asm
	shf.r.wrap.b32 %r97, %r107, %r107, %r2284;
	// end inline asm
	// begin inline asm
	shf.r.wrap.b32 %r101, %r107, %r107, %r2288;
	// end inline asm
	xor.b32  	%r2385, %r101, %r97;
	// begin inline asm
	shf.r.wrap.b32 %r105, %r107, %r107, %r2292;
	// end inline asm
	xor.b32  	%r2386, %r2385, %r105;
	and.b32  	%r2387, %r107, %r83;
	not.b32 	%r2388, %r107;
	and.b32  	%r2389, %r59, %r2388;
	or.b32  	%r2390, %r2387, %r2389;
	ld.const.u32 	%r2391, [Kc+16];
	add.s32 	%r2392, %r2390, %r35;
	add.s32 	%r2393, %r2392, %r474;
	add.s32 	%r2394, %r2393, %r2386;
	add.s32 	%r2395, %r2394, %r2391;
	// begin inline asm
	shf.r.wrap.b32 %r109, %r119, %r119, %r2296;
	// end inline asm
	// begin inline asm
	shf.r.wrap.b32 %r113, %r119, %r119, %r2300;
	// end inline asm
	xor.b32  	%r2396, %r113, %r109;
	// begin inline asm
	shf.r.wrap.b32 %r117, %r119, %r119, %r2304;
	// end inline asm
	xor.b32  	%r2397, %r2396, %r117;
	xor.b32  	%r2398, %r95, %r71;
	and.b32  	%r2399, %r119, %r2398;
	and.b32  	%r2400, %r95, %r71;
	xor.b32  	%r2401, %r2399, %r2400;
	add.s32 	%r2402, %r2397, %r2401;
	add.s32 	%r131, %r2395, %r47;
	add.s32 	%r143, %r2402, %r2395;
	// begin inline asm
	shf.r.wrap.b32 %r121, %r131, %r131, %r2284;
	// end inline asm
	// begin inline asm
	shf.r.wrap.b32 %r125, %r131, %r131, %r2288;
	// end inline asm
	xor.b32  	%r2403, %r125, %r121;
	// begin inline asm
	shf.r.wrap.b32 %r129, %r131, %r131, %r2292;
	// end inline asm
	xor.b32  	%r2404, %r2403, %r129;
	and.b32  	%r2405, %r131, %r107;
	not.b32 	%r2406, %r131;
	and.b32  	%r2407, %r83, %r2406;
	or.b32  	%r2408, %r2405, %r2407;
	ld.const.u32 	%r2409, [Kc+20];
	add.s32 	%r2410, %r2408, %r59;
	add.s32 	%r2411, %r2410, %r514;
	add.s32 	%r2412, %r2411, %r2404;
	add.s32 	%r2413, %r2412, %r2409;
	// begin inline asm
	shf.r.wrap.b32 %r133, %r143, %r143, %r2296;
	// end inline asm
	// begin inline asm
	shf.r.wrap.b32 %r137, %r143, %r143, %r2300;
	// end inline asm
	xor.b32  	%r2414, %r137, %r133;
	// begin inline asm
	shf.r.wrap.b32 %r141, %r143, %r143, %r2304;
	// end inline asm
	xor.b32  	%r2415, %r2414, %r141;
	xor.b32  	%r2416, %r119, %r95;
	and.b32  	%r2417, %r143, %r2416;
	and.b32  	%r2418, %r119, %r95;
	xor.b32  	%r2419, %r2417, %r2418;
	add.s32 	%r2420, %r2415, %r2419;
	add.s32 	%r155, %r2413, %r71;
	add.s32 	%r167, %r2420, %r2413;
	// begin inline asm
	shf.r.wrap.b32 %r145, %r155, %r155, %r2284;
	// end inline asm
	// begin inline asm
	shf.r.wrap.b32 %r149, %r155, %r155, %r2288;
	// end inline asm
	xor.b32  	%r2421, %r149, %r145;
	// begin inline asm
	shf.r.wrap.b32 %r153, %r155, %r155, %r2292;
	// end inline asm
	xor.b32  	%r2422, %r2421, %r153;
	and.b32  	%r2423, %r155, %r131;
	not.b32 	%r2424, %r155;
	and.b32  	%r2425, %r107, %r2424;
	or.b32  	%r2426, %r2423, %r2425;
	ld.const.u32 	%r2427, [Kc+24];
	add.s32 	%r2428, %r2426, %r83;
	add.s32 	%r2429, %r2428, %r554;
	add.s32 	%r2430, %r2429, %r2422;
	add.s32 	%r2431, %r2430, %r2427;
	// begin inline asm
	shf.r.wrap.b32 %r157, %r167, %r167, %r2296;
	// end inline asm
	// begin inline asm
	shf.r.wrap.b32 %r161, %r167, %r167, %r2300;
	// end inline asm
	xor.b32  	%r2432, %r161, %r157;
	// begin inline asm
	shf.r.wrap.b32 %r165, %r167, %r167, %r2304;
	// end inline asm
	xor.b32  	%r2433, %r2432, %r165;
	xor.b32  	%r2434, %r143, %r119;
	and.b32  	%r2435, %r167, %r2434;
	and.b32  	%r2436, %r143, %r119;
	xor.b32  	%r2437, %r2435, %r2436;
	add.s32 	%r2438, %r2433, %r2437;
	add.s32 	%r179, %r2431, %r95;
	add.s32 	%r191, %r2438, %r2431;
	// begin inline asm
	shf.r.wrap.b32 %r169, %r179, %r179, %r2284;
	// end inline asm
	// begin inline asm
	shf.r.wrap.b32 %r173, %r179, %r179, %r2288;
	// end inline asm
	xor.b32  	%r2439, %r173, %r169;
	// begin inline asm
	shf.r.wrap.b32 %r177, %r179, %r179, %r2292;
	// end inline asm
	xor.b32  	%r2440, %r2439, %r177;
	and.b32  	%r2441, %r179, %r155;
	not.b32 	%r2442, %r179;
	and.b32  	%r2443, %r131, %r2442;
	or.b32  	%r2444, %r2441, %r2443;
	ld.const.u32 	%r2445, [Kc+28];
	add.s32 	%r2446, %r2444, %r107;
	add.s32 	%r2447, %r2446, %r594;
	add.s32 	%r2448, %r2447, %r2440;
	add.s32 	%r2449, %r2448, %r2445;
	// begin inline asm
	shf.r.wrap.b32 %r181, %r191, %r191, %r2296;
	// end inline asm
	// begin inline asm
	shf.r.wrap.b32 %r185, %r191, %r191, %r2300;
	// end inline asm
	xor.b32  	%r2450, %r185, %r181;
	// begin inline asm
	shf.r.wrap.b32 %r189, %r191, %r191, %r2304;
	// end inline asm
	xor.b32  	%r2451, %r2450, %r189;
	xor.b32  	%r2452, %r167, %r143;
	and.b32  	%r2453, %r191, %r2452;
	and.b32  	%r2454, %r167, %r143;
	xor.b32  	%r2455, %r2453, %r2454;
	add.s32 	%r2456, %r2451, %r2455;
	add.s32 	%r203, %r2449, %r119;
	add.s32 	%r215, %r2456, %r2449;
	// begin inline asm
	shf.r.wrap.b32 %r193, %r203, %r203, %r2284;
	// end inline asm
	// begin inline asm
	shf.r.wrap.b32 %r197, %r203, %r203, %r2288;
	// end inline asm
	xor.b32  	%r2457, %r197, %r193;
	// begin inline asm
	shf.r.wrap.b32 %r201, %r203, %r203, %r2292;
	// end inline asm
	xor.b32  	%r2458, %r2457, %r201;
	and.b32  	%r2459, %r203, %r179;
	not.b32 	%r2460, %r203;
	and.b32  	%r2461, %r155, %r2460;
	or.b32  	%r2462, %r2459, %r2461;
	ld.const.u32 	%r2463, [Kc+32];
	add.s32 	%r2464, %r2462, %r131;
	add.s32 	%r2465, %r2464, %r634;
	add.s32 	%r2466, %r2465, %r2458;
	add.s32 	%r2467, %r2466, %r2463;
	// begin inline asm
	shf.r.wrap.b32 %r205, %r215, %r215, %r2296;
	// end inline asm
	// begin inline asm
	shf.r.wrap.b32 %r209, %r215, %r215, %r2300;
	// end inline asm
	xor.b32  	%r2468, %r209, %r205;
	// begin inline asm
	shf.r.wrap.b32 %r213, %r215, %r215, %r2304;
	// end inline asm
	xor.b32  	%r2469, %r2468, %r213;
	xor.b32  	%r2470, %r191, %r167;
	and.b32  	%r2471, %r215, %r2470;
	and.b32  	%r2472, %r191, %r167;
	xor.b32  	%r2473, %r2471, %r2472;
	add.s32 	%r2474, %r2469, %r2473;
	add.s32 	%r227, %r2467, %r143;
	add.s32 	%r239, %r2474, %r2467;
	// begin inline asm
	shf.r.wrap.b32 %r217, %r227, %r227, %r2284;
	// end inline asm
	// begin inline asm
	shf.r.wrap.b32 %r221, %r227, %r227, %r2288;
	// end inline asm
	xor.b32  	%r2475, %r221, %r217;
	// begin inline asm
	shf.r.wrap.b32 %r225, %r227, %r227, %r2292;
	// end inline asm
	xor.b32  	%r2476, %r2475, %r225;
	and.b32  	%r2477, %r227, %r203;
	not.b32 	%r2478, %r227;
	and.b32  	%r2479, %r179, %r2478;
	or.b32  	%r2480, %r2477, %r2479;
	ld.const.u32 	%r2481, [Kc+36];
	add.s32 	%r2482, %r2480, %r155;
	add.s32 	%r2483, %r2482, %r674;
	add.s32 	%r2484, %r2483, %r2476;
	add.s32 	%r2485, %r2484, %r2481;
	// begin inline asm
	shf.r.wrap.b32 %r229, %r239, %r239, %r2296;
	// end inline asm
	// begin inline asm
	shf.r.wrap.b32 %r233, %r239, %r239, %r2300;
	// end inline asm
	xor.b32  	%r2486, %r233, %r229;
	// begin inline asm
	shf.r.wrap.b32 %r237, %r239, %r239, %r2304;
	// end inline asm
	xor.b32  	%r2487, %r2486, %r237;
	xor.b32  	%r2488, %r215, %r191;
	and.b32  	%r2489, %r239, %r2488;
	and.b32  	%r2490, %r215, %r191;
	xor.b32  	%r2491, %r2489, %r2490;
	add.s32 	%r2492, %r2487, %r2491;
	add.s32 	%r251, %r2485, %r167;
	add.s32 	%r263, %r2492, %r2485;
	// begin inline asm
	shf.r.wrap.b32 %r241, %r251, %r251, %r2284;
	// end inline asm
	// begin inline asm
	shf.r.wrap.b32 %r245, %r251, %r251, %r2288;
	// end inline asm
	xor.b32  	%r2493, %r245, %r241;
	// begin inline asm
	shf.r.wrap.b32 %r249, %r251, %r251, %r2292;
	// end inline asm
	xor.b32  	%r2494, %r2493, %r249;
	and.b32  	%r2495, %r251, %r227;
	not.b32 	%r2496, %r251;
	and.b32  	%r2497, %r203, %r2496;
	or.b32  	%r2498, %r2495, %r2497;
	ld.const.u32 	%r2499, [Kc+40];
	add.s32 	%r2500, %r2498, %r179;
	add.s32 	%r2501, %r2500, %r714;
	add.s32 	%r2502, %r2501, %r2494;
	add.s32 	%r2503, %r2502, %r2499;
	// begin inline asm
	shf.r.wrap.b32 %r253, %r263, %r263, %r2296;
	// end inline asm
	// begin inline asm
	shf.r.wrap.b32 %r257, %r263, %r263, %r2300;
	// end inline asm
	xor.b32  	%r2504, %r257, %r253;
	// begin inline asm
	shf.r.wrap.b32 %r261, %r263, %r263, %r2304;
	// end inline asm
	xor.b32  	%r2505, %r2504, %r261;
	xor.b32  	%r2506, %r239, %r215;
	and.b32  	%r2507, %r263, %r2506;
	and.b32  	%r2508, %r239, %r215;
	xor.b32  	%r2509, %r2507, %r2508;
	add.s32 	%r2510, %r2505, %r2509;
	add.s32 	%r275, %r2503, %r191;
	add.s32 	%r287, %r2510, %r2503;
	// begin inline asm
	shf.r.wrap.b32 %r265, %r275, %r275, %r2284;
	// end inline asm
	// begin inline asm
	shf.r.wrap.b32 %r269, %r275, %r275, %r2288;
	// end inline asm
	xor.b32  	%r2511, %r269, %r265;
	// begin inline asm
	shf.r.wrap.b32 %r273, %r275, %r275, %r2292;
	// end inline asm
	xor.b32  	%r2512, %r2511, %r273;
	and.b32  	%r2513, %r275, %r251;
	not.b32 	%r2514, %r275;
	and.b32  	%r2515, %r227, %r2514;
	or.b32  	%r2516, %r2513, %r2515;
	ld.const.u32 	%r2517, [Kc+44];
	add.s32 	%r2518, %r2516, %r203;
	add.s32 	%r2519, %r2518, %r754;
	add.s32 	%r2520, %r2519, %r2512;
	add.s32 	%r2521, %r2520, %r2517;
	// begin inline asm
	shf.r.wrap.b32 %r277, %r287, %r287, %r2296;
	// end inline asm
	// begin inline asm
	shf.r.wrap.b32 %r281, %r287, %r287, %r2300;
	// end inline asm
	xor.b32  	%r2522, %r281, %r277;
	// begin inline asm
	shf.r.wrap.b32 %r285, %r287, %r287, %r2304;
	// end inline asm
	xor.b32  	%r2523, %r2522, %r285;
	xor.b32  	%r2524, %r263, %r239;
	and.b32  	%r2525, %r287, %r2524;
	and.b32  	%r2526, %r263, %r239;
	xor.b32  	%r2527, %r2525, %r2526;
	add.s32 	%r2528, %r2523, %r2527;
	add.s32 	%r299, %r2521, %r215;
	add.s32 	%r311, %r2528, %r2521;
	// begin inline asm
	shf.r.wrap.b32 %r289, %r299, %r299, %r2284;
	// end inline asm
	// begin inline asm
	shf.r.wrap.b32 %r293, %r299, %r299, %r2288;
	// end inline asm
	xor.b32  	%r2529, %r293, %r289;
	// begin inline asm
	shf.r.wrap.b32 %r297, %r299, %r299, %r2292;
	// end inline asm
	xor.b32  	%r2530, %r2529, %r297;
	and.b32  	%r2531, %r299, %r275;
	not.b32 	%r2532, %r299;
	and.b32  	%r2533, %r251, %r2532;
	or.b32  	%r2534, %r2531, %r2533;
	ld.const.u32 	%r2535, [Kc+48];
	add.s32 	%r2536, %r2534, %r227;
	add.s32 	%r2537, %r2536, %r794;
	add.s32 	%r2538, %r2537, %r2530;
	add.s32 	%r2539, %r2538, %r2535;
	// begin inline asm
	shf.r.wrap.b32 %r301, %r311, %r311, %r2296;
	// end inline asm
	// begin inline asm
	shf.r.wrap.b32 %r305, %r311, %r311, %r2300;
	// end inline asm
	xor.b32  	%r2540, %r305, %r301;
	// begin inline asm
	shf.r.wrap.b32 %r309, %r311, %r311, %r2304;
	// end inline asm
	xor.b32  	%r2541, %r2540, %r309;
	xor.b32  	%r2542, %r287, %r263;
	and.b32  	%r2543, %r311, %r2542;
	and.b32  	%r2544, %r287, %r263;
	xor.b32  	%r2545, %r2543, %r2544;
	add.s32 	%r2546, %r2541, %r2545;
	add.s32 	%r323, %r2539, %r239;
	add.s32 	%r335, %r2546, %r2539;
	// begin inline asm
	shf.r.wrap.b32 %r313, %r323, %r323, %r2284;
	// end inline asm
	// begin inline asm
	shf.r.wrap.b32 %r317, %r323, %r323, %r2288;
	// end inline asm
	xor.b32  	%r2547, %r317, %r313;
	// begin inline asm
	shf.r.wrap.b32 %r321, %r323, %r323, %r2292;
	// end inline asm
	xor.b32  	%r2548, %r2547, %r321;
	and.b32  	%r2549, %r323, %r299;
	not.b32 	%r2550, %r323;
	and.b32  	%r2551, %r275, %r2550;
	or.b32  	%r2552, %r2549, %r2551;
	ld.const.u32 	%r2553, [Kc+52];
	add.s32 	%r2554, %r2552, %r251;
	add.s32 	%r2555, %r2554, %r834;
	add.s32 	%r2556, %r2555, %r2548;
	add.s32 	%r2557, %r2556, %r2553;
	// begin inline asm
	shf.r.wrap.b32 %r325, %r335, %r335, %r2296;
	// end inline asm
	// begin inline asm
	shf.r.wrap.b32 %r329, %r335, %r335, %r2300;
	// end inline asm
	xor.b32  	%r2558, %r329, %r325;
	// begin inline asm
	shf.r.wrap.b32 %r333, %r335, %r335, %r2304;
	// end inline asm
	xor.b32  	%r2559, %r2558, %r333;
	xor.b32  	%r2560, %r311, %r287;
	and.b32  	%r2561, %r335, %r2560;
	and.b32  	%r2562, %r311, %r287;
	xor.b32  	%r2563, %r2561, %r2562;
	add.s32 	%r2564, %r2559, %r2563;
	add.s32 	%r347, %r2557, %r263;
	add.s32 	%r359, %r2564, %r2557;
	// begin inline asm
	shf.r.wrap.b32 %r337, %r347, %r347, %r2284;
	// end inline asm
	// begin inline asm
	shf.r.wrap.b32 %r341, %r347, %r347, %r2288;
	// end inline asm
	xor.b32  	%r2565, %r341, %r337;
	// begin inline asm
	shf.r.wrap.b32 %r345, %r347, %r347, %r2292;
	// end inline asm
	xor.b32  	%r2566, %r2565, %r345;
	and.b32  	%r2567, %r347, %r323;
	not.b32 	%r2568, %r347;
	and.b32  	%r2569, %r299, %r2568;
	or.b32  	%r2570, %r2567, %r2569;
	ld.const.u32 	%r2571, [Kc+56];
	add.s32 	%r2572, %r2570, %r275;
	add.s32 	%r2573, %r2572, %r386;
	add.s32 	%r2574, %r2573, %r2566;
	add.s32 	%r2575, %r2574, %r2571;
	// begin inline asm
	shf.r.wrap.b32 %r349, %r359, %r359, %r2296;
	// end inline asm
	// begin inline asm
	shf.r.wrap.b32 %r353, %r359, %r359, %r2300;
	// end inline asm
	xor.b32  	%r2576, %r353, %r349;
	// begin inline asm
	shf.r.wrap.b32 %r357, %r359, %r359, %r2304;
	// end inline asm
	xor.b32  	%r2577, %r2576, %r357;
	xor.b32  	%r2578, %r335, %r311;
	and.b32  	%r2579, %r359, %r2578;
	and.b32  	%r2580, %r335, %r311;
	xor.b32  	%r2581, %r2579, %r2580;
	add.s32 	%r2582, %r2577, %r2581;
	add.s32 	%r371, %r2575, %r287;
	add.s32 	%r383, %r2582, %r2575;
	// begin inline asm
	shf.r.wrap.b32 %r361, %r371, %r371, %r2284;
	// end inline asm
	// begin inline asm
	shf.r.wrap.b32 %r365, %r371, %r371, %r2288;
	// end inline asm
	xor.b32  	%r2583, %r365, %r361;
	// begin inline asm
	shf.r.wrap.b32 %r369, %r371, %r371, %r2292;
	// end inline asm
	xor.b32  	%r2584, %r2583, %r369;
	and.b32  	%r2585, %r371, %r347;
	not.b32 	%r2586, %r371;
	and.b32  	%r2587, %r323, %r2586;
	or.b32  	%r2588, %r2585, %r2587;
	ld.const.u32 	%r2589, [Kc+60];
	add.s32 	%r2590, %r2588, %r299;
	add.s32 	%r2591, %r2590, %r426;
	add.s32 	%r2592, %r2591, %r2584;
	add.s32 	%r2593, %r2592, %r2589;
	// begin inline asm
	shf.r.wrap.b32 %r373, %r383, %r383, %r2296;
	// end inline asm
	// begin inline asm
	shf.r.wrap.b32 %r377, %r383, %r383, %r2300;
	// end inline asm
	xor.b32  	%r2594, %r377, %r373;
	// begin inline asm
	shf.r.wrap.b32 %r381, %r383, %r383, %r2304;
	// end inline asm
	xor.b32  	%r2595, %r2594, %r381;
	xor.b32  	%r2596, %r359, %r335;
	and.b32  	%r2597, %r383, %r2596;
	and.b32  	%r2598, %r359, %r335;
	xor.b32  	%r2599, %r2597, %r2598;
	add.s32 	%r2600, %r2595, %r2599;
	add.s32 	%r411, %r2593, %r311;
	add.s32 	%r423, %r2600, %r2593;
	mov.b32 	%r2268, 7;
	// begin inline asm
	shf.r.wrap.b32 %r385, %r386, %r386, %r2268;
	// end inline asm
	mov.b32 	%r2272, 18;
	// begin inline asm
	shf.r.wrap.b32 %r389, %r386, %r386, %r2272;
	// end inline asm
	shr.u32 	%r2601, %r386, 3;
	xor.b32  	%r2602, %r385, %r2601;
	xor.b32  	%r2603, %r2602, %r389;
	mov.b32 	%r2276, 17;
	// begin inline asm
	shf.r.wrap.b32 %r393, %r394, %r394, %r2276;
	// end inline asm
	mov.b32 	%r2280, 19;
	// begin inline asm
	shf.r.wrap.b32 %r397, %r394, %r394, %r2280;
	// end inline asm
	shr.u32 	%r2604, %r394, 10;
	xor.b32  	%r2605, %r393, %r2604;
	xor.b32  	%r2606, %r2605, %r397;
	add.s32 	%r2607, %r674, %r2311;
	add.s32 	%r2608, %r2607, %r2603;
	add.s32 	%r959, %r2608, %r2606;
	// begin inline asm
	shf.r.wrap.b32 %r401, %r411, %r411, %r2284;
	// end inline asm
	// begin inline asm
	shf.r.wrap.b32 %r405, %r411, %r411, %r2288;
	// end inline asm
	xor.b32  	%r2609, %r405, %r401;
	// begin inline asm
	shf.r.wrap.b32 %r409, %r411, %r411, %r2292;
	// end inline asm
	xor.b32  	%r2610, %r2609, %r409;
	and.b32  	%r2611, %r411, %r371;
	not.b32 	%r2612, %r411;
	and.b32  	%r2613, %r347, %r2612;
	or.b32  	%r2614, %r2611, %r2613;
	ld.const.u32 	%r2615, [Kc+64];
	add.s32 	%r2616, %r2614, %r323;
	add.s32 	%r2617, %r2616, %r959;
	add.s32 	%r2618, %r2617, %r2610;
	add.s32 	%r2619, %r2618, %r2615;
	// begin inline asm
	shf.r.wrap.b32 %r413, %r423, %r423, %r2296;
	// end inline asm
	// begin inline asm
	shf.r.wrap.b32 %r417, %r423, %r423, %r2300;
	// end inline asm
	xor.b32  	%r2620, %r417, %r413;
	// begin inline asm
	shf.r.wrap.b32 %r421, %r423, %r423, %r2304;
	// end inline asm
	xor.b32  	%r2621, %r2620, %r421;
	xor.b32  	%r2622, %r383, %r359;
	and.b32  	%r2623, %r423, %r2622;
	and.b32  	%r2624, %r383, %r359;
	xor.b32  	%r2625, %r2623, %r2624;
	add.s32 	%r2626, %r2621, %r2625;
	add.s32 	%r451, %r2619, %r335;
	add.s32 	%r463, %r2626, %r2619;
	// begin inline asm
	shf.r.wrap.b32 %r425, %r426, %r426, %r2268;
	// end inline asm
	// begin inline asm
	shf.r.wrap.b32 %r429, %r426, %r426, %r2272;
	// end inline asm
	shr.u32 	%r2627, %r426, 3;
	xor.b32  	%r2628, %r425, %r2627;
	xor.b32  	%r2629, %r2628, %r429;
	// begin inline asm
	shf.r.wrap.b32 %r433, %r434, %r434, %r2276;
	// end inline asm
	// begin inline asm
	shf.r.wrap.b32 %r437, %r434, %r434, %r2280;
	// end inline asm
	shr.u32 	%r2630, %r434, 10;
	xor.b32  	%r2631, %r433, %r2630;
	xor.b32  	%r2632, %r2631, %r437;
	add.s32 	%r2633, %r714, %r2312;
	add.s32 	%r2634, %r2633, %r2629;
	add.s32 	%r999, %r2634, %r2632;
	// begin inline asm
	shf.r.wrap.b32 %r441, %r451, %r451, %r2284;
	// end inline asm
	// begin inline asm
	shf.r.wrap.b32 %r445, %r451, %r451, %r2288;
	// end inline asm
	xor.b32  	%r2635, %r445, %r441;
	// begin inline asm
	shf.r.wrap.b32 %r449, %r451, %r451, %r2292;
	// end inline asm
	xor.b32  	%r2636, %r2635, %r449;
	and.b32  	%r2637, %r451, %r411;
	not.b32 	%r2638, %r451;
	and.b32  	%r2639, %r371, %r2638;
	or.b32  	%r2640, %r2637, %r2639;
	ld.const.u32 	%r2641, [Kc+68];
	add.s32 	%r2642, %r2640, %r347;
	add.s32 	%r2643, %r2642, %r999;
	add.s32 	%r2644, %r2643, %r2636;
	add.s32 	%r2645, %r2644, %r2641;
	// begin inline asm
	shf.r.wrap.b32 %r453, %r463, %r463, %r2296;
	// end inline asm
	// begin inline asm
	shf.r.wrap.b32 %r457, %r463, %r463, %r2300;
	// end inline asm
	xor.b32  	%r2646, %r457, %r453;
	// begin inline asm
	shf.r.wrap.b32 %r461, %r463, %r463, %r2304;
	// end inline asm
	xor.b32  	%r2647, %r2646, %r461;
	xor.b32  	%r2648, %r423, %r383;
	and.b32  	%r2649, %r463, %r2648;
	and.b32  	%r2650, %r423, %r383;
	xor.b32  	%r2651, %r2649, %r2650;
	add.s32 	%r2652, %r2647, %r2651;
	add.s32 	%r491, %r2645, %r359;
	add.s32 	%r503, %r2652, %r2645;
	// begin inline asm
	shf.r.wrap.b32 %r465, %r959, %r959, %r2268;
	// end inline asm
	// begin inline asm
	shf.r.wrap.b32 %r469, %r959, %r959, %r2272;
	// end inline asm
	shr.u32 	%r2653, %r959, 3;
	xor.b32  	%r2654, %r465, %r2653;
	xor.b32  	%r2655, %r2654, %r469;
	// begin inline asm
	shf.r.wrap.b32 %r473, %r474, %r474, %r2276;
	// end inline asm
	// begin inline asm
	shf.r.wrap.b32 %r477, %r474, %r474, %r2280;
	// end inline asm
	shr.u32 	%r2656, %r474, 10;
	xor.b32  	%r2657, %r473, %r2656;
	xor.b32  	%r2658, %r2657, %r477;
	add.s32 	%r2659, %r754, %r394;
	add.s32 	%r2660, %r2659, %r2655;
	add.s32 	%r1039, %r2660, %r2658;
	// begin inline asm
	shf.r.wrap.b32 %r481, %r491, %r491, %r2284;
	// end inline asm
	// begin inline asm
	shf.r.wrap.b32 %r485, %r491, %r491, %r2288;
	// end inline asm
	xor.b32  	%r2661, %r485, %r481;
	// begin inline asm
	shf.r.wrap.b32 %r489, %r491, %r491, %r2292;
	// end inline asm
	xor.b32  	%r2662, %r2661, %r489;
	and.b32  	%r2663, %r491, %r451;
	not.b32 	%r2664, %r491;
	and.b32  	%r2665, %r411, %r2664;
	or.b32  	%r2666, %r2663, %r2665;
	ld.const.u32 	%r2667, [Kc+72];
	add.s32 	%r2668, %r2666, %r371;
	add.s32 	%r2669, %r2668, %r1039;
	add.s32 	%r2670, %r2669, %r2662;
	add.s32 	%r2671, %r2670, %r2667;
	// begin inline asm
	shf.r.wrap.b32 %r493, %r503, %r503, %r2296;
	// end inline asm
	// begin inline asm
	shf.r.wrap.b32 %r497, %r503, %r503, %r2300;
	// end inline asm
	xor.b32  	%r2672, %r497, %r493;
	// begin inline asm
	shf.r.wrap.b32 %r501, %r503, %r503, %r2304;
	// end inline asm
	xor.b32  	%r2673, %r2672, %r501;
	xor.b32  	%r2674, %r463, %r423;
	and.b32  	%r2675, %r503, %r2674;
	and.b32  	%r2676, %r463, %r423;
	xor.b32  	%r2677, %r2675, %r2676;
	add.s32 	%r2678, %r2673, %r2677;
	add.s32 	%r531, %r2671, %r383;
	add.s32 	%r543, %r2678, %r2671;
	// begin inline asm
	shf.r.wrap.b32 %r505, %r999, %r999, %r2268;
	// end inline asm
	// begin inline asm
	shf.r.wrap.b32 %r509, %r999, %r999, %r2272;
	// end inline asm
	shr.u32 	%r2679, %r999, 3;
	xor.b32  	%r2680, %r505, %r2679;
	xor.b32  	%r2681, %r2680, %r509;
	// begin inline asm
	shf.r.wrap.b32 %r513, %r514, %r514, %r2276;
	// end inline asm
	// begin inline asm
	shf.r.wrap.b32 %r517, %r514, %r514, %r2280;
	// end inline asm
	shr.u32 	%r2682, %r514, 10;
	xor.b32  	%r2683, %r513, %r2682;
	xor.b32  	%r2684, %r2683, %r517;
	add.s32 	%r2685, %r794, %r434;
	add.s32 	%r2686, %r2685, %r2681;
	add.s32 	%r1079, %r2686, %r2684;
	// begin inline asm
	shf.r.wrap.b32 %r521, %r531, %r531, %r2284;
	// end inline asm
	// begin inline asm
	shf.r.wrap.b32 %r525, %r531, %r531, %r2288;
	// end inline asm
	xor.b32  	%r2687, %r525, %r521;
	// begin inline asm
	shf.r.wrap.b32 %r529, %r531, %r531, %r2292;
	// end inline asm
	xor.b32  	%r2688, %r2687, %r529;
	and.b32  	%r2689, %r531, %r491;
	not.b32 	%r2690, %r531;
	and.b32  	%r2691, %r451, %r2690;
	or.b32  	%r2692, %r2689, %r2691;
	ld.const.u32 	%r2693, [Kc+76];
	add.s32 	%r2694, %r2692, %r411;
	add.s32 	%r2695, %r2694, %r1079;
	add.s32 	%r2696, %r2695, %r2688;
	add.s32 	%r2697, %r2696, %r2693;
	// begin inline asm
	shf.r.wrap.b32 %r533, %r543, %r543, %r2296;
	// end inline asm
	// begin inline asm
	shf.r.wrap.b32 %r537, %r543, %r543, %r2300;
	// end inline asm
	xor.b32  	%r2698, %r537, %r533;
	// begin inline asm
	shf.r.wrap.b32 %r541, %r543, %r543, %r2304;
	// end inline asm
	xor.b32  	%r2699, %r2698, %r541;
	xor.b32  	%r2700, %r503, %r463;
	and.b32  	%r2701, %r543, %r2700;
	and.b32  	%r2702, %r503, %r463;
	xor.b32  	%r2703, %r2701, %r2702;
	add.s32 	%r2704, %r2699, %r2703;
	add.s32 	%r571, %r2697, %r423;
	add.s32 	%r583, %r2704, %r2697;
	// begin inline asm
	shf.r.wrap.b32 %r545, %r1039, %r1039, %r2268;
	// end inline asm
	// begin inline asm
	shf.r.wrap.b32 %r549, %r1039, %r1039, %r2272;
	// end inline asm
	shr.u32 	%r2705, %r1039, 3;
	xor.b32  	%r2706, %r545, %r2705;
	xor.b32  	%r2707, %r2706, %r549;
	// begin inline asm
	shf.r.wrap.b32 %r553, %r554, %r554, %r2276;
	// end inline asm
	// begin inline asm
	shf.r.wrap.b32 %r557, %r554, %r554, %r2280;
	// end inline asm
	shr.u32 	%r2708, %r554, 10;
	xor.b32  	%r2709, %r553, %r2708;
	xor.b32  	%r2710, %r2709, %r557;
	add.s32 	%r2711, %r834, %r474;
	add.s32 	%r2712, %r2711, %r2707;
	add.s32 	%r1119, %r2712, %r2710;
	// begin inline asm
	shf.r.wrap.b32 %r561, %r571, %r571, %r2284;
	// end inline asm
	// begin inline asm
	shf.r.wrap.b32 %r565, %r571, %r571, %r2288;
	// end inline asm
	xor.b32  	%r2713, %r565, %r561;
	// begin inline asm
	shf.r.wrap.b32 %r569, %r571, %r571, %r2292;
	// end inline asm
	xor.b32  	%r2714, %r2713, %r569;
	and.b32  	%r2715, %r571, %r531;
	not.b32 	%r2716, %r571;
	and.b32  	%r2717, %r491, %r2716;
	or.b32  	%r2718, %r2715, %r2717;
	ld.const.u32 	%r2719, [Kc+80];
	add.s32 	%r2720, %r2718, %r451;
	add.s32 	%r2721, %r2720, %r1119;
	add.s32 	%r2722, %r2721, %r2714;
	add.s32 	%r2723, %r2722, %r2719;
	// begin inline asm
	shf.r.wrap.b32 %r573, %r583, %r583, %r2296;
	// end inline asm
	// begin inline asm
	shf.r.wrap.b32 %r577, %r583, %r583, %r2300;
	// end inline asm
	xor.b32  	%r2724, %r577, %r573;
	// begin inline asm
	shf.r.wrap.b32 %r581, %r583, %r583, %r2304;
	// end inline asm
	xor.b32  	%r2725, %r2724, %r581;
	xor.b32  	%r2726, %r543, %r503;
	and.b32  	%r2727, %r583, %r2726;
	and.b32  	%r2728, %r543, %r503;
	xor.b32  	%r2729, %r2727, %r2728;
	add.s32 	%r2730, %r2725, %r2729;
	add.s32 	%r611, %r2723, %r463;
	add.s32 	%r623, %r2730, %r2723;
	// begin inline asm
	shf.r.wrap.b32 %r585, %r1079, %r1079, %r2268;
	// end inline asm
	// begin inline asm
	shf.r.wrap.b32 %r589, %r1079, %r1079, %r2272;
	// end inline asm
	shr.u32 	%r2731, %r1079, 3;
	xor.b32  	%r2732, %r585, %r2731;
	xor.b32  	%r2733, %r2732, %r589;
	// begin inline asm
	shf.r.wrap.b32 %r593, %r594, %r594, %r2276;
	// end inline asm
	// begin inline asm
	shf.r.wrap.b32 %r597, %r594, %r594, %r2280;
	// end inline asm
	shr.u32 	%r2734, %r594, 10;
	xor.b32  	%r2735, %r593, %r2734;
	xor.b32  	%r2736, %r2735, %r597;
	add.s32 	%r2737, %r386, %r514;
	add.s32 	%r2738, %r2737, %r2733;
	add.s32 	%r1159, %r2738, %r2736;
	// begin inline asm
	shf.r.wrap.b32 %r601, %r611, %r611, %r2284;
	// end inline asm
	// begin inline asm
	shf.r.wrap.b32 %r605, %r611, %r611, %r2288;
	// end inline asm
	xor.b32  	%r2739, %r605, %r601;
	// begin inline asm
	shf.r.wrap.b32 %r609, %r611, %r611, %r2292;
	// end inline asm
	xor.b32  	%r2740, %r2739, %r609;
	and.b32  	%r2741, %r611, %r571;
	not.b32 	%r2742, %r611;
	and.b32  	%r2743, %r531, %r2742;
	or.b32  	%r2744, %r2741, %r2743;
	ld.const.u32 	%r2745, [Kc+84];
	add.s32 	%r2746, %r2744, %r491;
	add.s32 	%r2747, %r2746, %r1159;
	add.s32 	%r2748, %r2747, %r2740;
	add.s32 	%r2749, %r2748, %r2745;
	// begin inline asm
	shf.r.wrap.b32 %r613, %r623, %r623, %r2296;
	// end inline asm
	// begin inline asm
	shf.r.wrap.b32 %r617, %r623, %r623, %r2300;
	// end inline asm
	xor.b32  	%r2750, %r617, %r613;
	// begin inline asm
	shf.r.wrap.b32 %r621, %r623, %r623, %r2304;
	// end inline asm
	xor.b32  	%r2751, %r2750, %r621;
	xor.b32  	%r2752, %r583, %r543;
	and.b32  	%r2753, %r623, %r2752;
	and.b32  	%r2754, %r583, %r543;
	xor.b32  	%r2755, %r2753, %r2754;
	add.s32 	%r2756, %r2751, %r2755;
	add.s32 	%r651, %r2749, %r503;
	add.s32 	%r663, %r2756, %r2749;
	// begin inline asm
	shf.r.wrap.b32 %r625, %r1119, %r1119, %r2268;
	// end inline asm
	// begin inline asm
	shf.r.wrap.b32 %r629, %r1119, %r1119, %r2272;
	// end inline asm
	shr.u32 	%r2757, %r1119, 3;
	xor.b32  	%r2758, %r625, %r2757;
	xor.b32  	%r2759, %r2758, %r629;
	// begin inline asm
	shf.r.wrap.b32 %r633, %r634, %r634, %r2276;
	// end inline asm
	// begin inline asm
	shf.r.wrap.b32 %r637, %r634, %r634, %r2280;
	// end inline asm
	shr.u32 	%r2760, %r634, 10;
	xor.b32  	%r2761, %r633, %r2760;
	xor.b32  	%r2762, %r2761, %r637;
	add.s32 	%r2763, %r426, %r554;
	add.s32 	%r2764, %r2763, %r2759;
	add.s32 	%r1199, %r2764, %r2762;
	// begin inline asm
	shf.r.wrap.b32 %r641, %r651, %r651, %r2284;
	// end inline asm
	// begin inline asm
	shf.r.wrap.b32 %r645, %r651, %r651, %r2288;
	// end inline asm
	xor.b32  	%r2765, %r645, %r641;
	// begin inline asm
	shf.r.wrap.b32 %r649, %r651, %r651, %r2292;
	// end inline asm
	xor.b32  	%r2766, %r2765, %r649;
	and.b32  	%r2767, %r651, %r611;
	not.b32 	%r2768, %r651;
	and.b32  	%r2769, %r571, %r2768;
	or.b32  	%r2770, %r2767, %r2769;
	ld.const.u32 	%r2771, [Kc+88];
	add.s32 	%r2772, %r2770, %r531;
	add.s32 	%r2773, %r2772, %r1199;
	add.s32 	%r2774, %r2773, %r2766;
	add.s32 	%r2775, %r2774, %r2771;
	// begin inline asm
	shf.r.wrap.b32 %r653, %r663, %r663, %r2296;
	// end inline asm
	// begin inline asm
	shf.r.wrap.b32 %r657, %r663, %r663, %r2300;
	// end inline asm
	xor.b32  	%r2776, %r657, %r653;
	// begin inline asm
	shf.r.wrap.b32 %r661, %r663, %r663, %r2304;
	// end inline asm
	xor.b32  	%r2777, %r2776, %r661;
	xor.b32  	%r2778, %r623, %r583;
	and.b32  	%r2779, %r663, %r2778;
	and.b32  	%r2780, %r623, %r583;
	xor.b32  	%r2781, %r2779, %r2780;
	add.s32 	%r2782, %r2777, %r2781;
	add.s32 	%r691, %r2775, %r543;
	add.s32 	%r703, %r2782, %r2775;
	// begin inline asm
	shf.r.wrap.b32 %r665, %r1159, %r1159, %r2268;
	// end inline asm
	// begin inline asm
	shf.r.wrap.b32 %r669, %r1159, %r1159, %r2272;
	// end inline asm
	shr.u32 	%r2783, %r1159, 3;
	xor.b32  	%r2784, %r665, %r2783;
	xor.b32  	%r2785, %r2784, %r669;
	// begin inline asm
	shf.r.wrap.b32 %r673, %r674, %r674, %r2276;
	// end inline asm
	// begin inline asm
	shf.r.wrap.b32 %r677, %r674, %r674, %r2280;
	// end inline asm
	shr.u32 	%r2786, %r674, 10;
	xor.b32  	%r2787, %r673, %r2786;
	xor.b32  	%r2788, %r2787, %r677;
	add.s32 	%r2789, %r959, %r594;
	add.s32 	%r2790, %r2789, %r2785;
	add.s32 	%r1239, %r2790, %r2788;
	// begin inline asm
	shf.r.wrap.b32 %r681, %r691, %r691, %r2284;
	// end inline asm
	// begin inline asm
	shf.r.wrap.b32 %r685, %r691, %r691, %r2288;
	// end inline asm
	xor.b32  	%r2791, %r685, %r681;
	// begin inline asm
	shf.r.wrap.b32 %r689, %r691, %r691, %r2292;
	// end inline asm
	xor.b32  	%r2792, %r2791, %r689;
	and.b32  	%r2793, %r691, %r651;
	not.b32 	%r2794, %r691;
	and.b32  	%r2795, %r611, %r2794;
	or.b32  	%r2796, %r2793, %r2795;
	ld.const.u32 	%r2797, [Kc+92];
	add.s32 	%r2798, %r2796, %r571;
	add.s32 	%r2799, %r2798, %r1239;
	add.s32 	%r2800, %r2799, %r2792;
	add.s32 	%r2801, %r2800, %r2797;
	// begin inline asm
	shf.r.wrap.b32 %r693, %r703, %r703, %r2296;
	// end inline asm
	// begin inline asm
	shf.r.wrap.b32 %r697, %r703, %r703, %r2300;
	// end inline asm
	xor.b32  	%r2802, %r697, %r693;
	// begin inline asm
	shf.r.wrap.b32 %r701, %r703, %r703, %r2304;
	// end inline asm
	xor.b32  	%r2803, %r2802, %r701;
	xor.b32  	%r2804, %r663, %r623;
	and.b32  	%r2805, %r703, %r2804;
	and.b32  	%r2806, %r663, %r623;
	xor.b32  	%r2807, %r2805, %r2806;
	add.s32 	%r2808, %r2803, %r2807;
	add.s32 	%r731, %r2801, %r583;
	add.s32 	%r743, %r2808, %r2801;
	// begin inline asm
	shf.r.wrap.b32 %r705, %r1199, %r1199, %r2268;
	// end inline asm
	// begin inline asm
	shf.r.wrap.b32 %r709, %r1199, %r1199, %r2272;
	// end inline asm
	shr.u32 	%r2809, %r1199, 3;
	xor.b32  	%r2810, %r705, %r2809;
	xor.b32  	%r2811, %r2810, %r709;
	// begin inline asm
	shf.r.wrap.b32 %r713, %r714, %r714, %r2276;
	// end inline asm
	// begin inline asm
	shf.r.wrap.b32 %r717, %r714, %r714, %r2280;
	// end inline asm
	shr.u32 	%r2812, %r714, 10;
	xor.b32  	%r2813, %r713, %r2812;
	xor.b32  	%r2814, %r2813, %r717;
	add.s32 	%r2815, %r999, %r634;
	add.s32 	%r2816, %r2815, %r2811;
	add.s32 	%r1279, %r2816, %r2814;
	// begin inline asm
	shf.r.wrap.b32 %r721, %r731, %r731, %r2284;
	// end inline asm
	// begin inline asm
	shf.r.wrap.b32 %r725, %r731, %r731, %r2288;
	// end inline asm
	xor.b32  	%r2817, %r725, %r721;
	// begin inline asm
	shf.r.wrap.b32 %r729, %r731, %r731, %r2292;
	// end inline asm
	xor.b32  	%r2818, %r2817, %r729;
	and.b32  	%r2819, %r731, %r691;
	not.b32 	%r2820, %r731;
	and.b32  	%r2821, %r651, %r2820;
	or.b32  	%r2822, %r2819, %r2821;
	ld.const.u32 	%r2823, [Kc+96];
	add.s32 	%r2824, %r2822, %r611;
	add.s32 	%r2825, %r2824, %r1279;
	add.s32 	%r2826, %r2825, %r2818;
	add.s32 	%r2827, %r2826, %r2823;
	// begin inline asm
	shf.r.wrap.b32 %r733, %r743, %r743, %r2296;
	// end inline asm
	// begin inline asm
	shf.r.wrap.b32 %r737, %r743, %r743, %r2300;
	// end inline asm
	xor.b32  	%r2828, %r737, %r733;
	// begin inline asm
	shf.r.wrap.b32 %r741, %r743, %r743, %r2304;
	// end inline asm
	xor.b32  	%r2829, %r2828, %r741;
	xor.b32  	%r2830, %r703, %r663;
	and.b32  	%r2831, %r743, %r2830;
	and.b32  	%r2832, %r703, %r663;
	xor.b32  	%r2833, %r2831, %r2832;
	add.s32 	%r2834, %r2829, %r2833;
	add.s32 	%r771, %r2827, %r623;
	add.s32 	%r783, %r2834, %r2827;
	// begin inline asm
	shf.r.wrap.b32 %r745, %r1239, %r1239, %r2268;
	// end inline asm
	// begin inline asm
	shf.r.wrap.b32 %r749, %r1239, %r1239, %r2272;
	// end inline asm
	shr.u32 	%r2835, %r1239, 3;
	xor.b32  	%r2836, %r745, %r2835;
	xor.b32  	%r2837, %r2836, %r749;
	// begin inline asm
	shf.r.wrap.b32 %r753, %r754, %r754, %r2276;
	// end inline asm
	// begin inline asm
	shf.r.wrap.b32 %r757, %r754, %r754, %r2280;
	// end inline asm
	shr.u32 	%r2838, %r754, 10;
	xor.b32  	%r2839, %r753, %r2838;
	xor.b32  	%r2840, %r2839, %r757;
	add.s32 	%r2841, %r1039, %r674;
	add.s32 	%r2842, %r2841, %r2837;
	add.s32 	%r1319, %r2842, %r2840;
	// begin inline asm
	shf.r.wrap.b32 %r761, %r771, %r771, %r2284;
	// end inline asm
	// begin inline asm
	shf.r.wrap.b32 %r765, %r771, %r771, %r2288;
	// end inline asm
	xor.b32  	%r2843, %r765, %r761;
	// begin inline asm
	shf.r.wrap.b32 %r769, %r771, %r771, %r2292;
	// end inline asm
	xor.b32  	%r2844, %r2843, %r769;
	and.b32  	%r2845, %r771, %r731;
	not.b32 	%r2846, %r771;
	and.b32  	%r2847, %r691, %r2846;
	or.b32  	%r2848, %r2845, %r2847;
	ld.const.u32 	%r2849, [Kc+100];
	add.s32 	%r2850, %r2848, %r651;
	add.s32 	%r2851, %r2850, %r1319;
	add.s32 	%r2852, %r2851, %r2844;
	add.s32 	%r2853, %r2852, %r2849;
	// begin inline asm
	shf.r.wrap.b32 %r773, %r783, %r783, %r2296;
	// end inline asm
	// begin inline asm
	shf.r.wrap.b32 %r777, %r783, %r783, %r2300;
	// end inline asm
	xor.b32  	%r2854, %r777, %r773;
	// begin inline asm
	shf.r.wrap.b32 %r781, %r783, %r783, %r2304;
	// end inline asm
	xor.b32  	%r2855, %r2854, %r781;
	xor.b32  	%r2856, %r743, %r703;
	and.b32  	%r2857, %r783, %r2856;
	and.b32  	%r2858, %r743, %r703;
	xor.b32  	%r2859, %r2857, %r2858;
	add.s32 	%r2860, %r2855, %r2859;
	add.s32 	%r811, %r2853, %r663;
	add.s32 	%r823, %r2860, %r2853;
	// begin inline asm
	shf.r.wrap.b32 %r785, %r1279, %r1279, %r2268;
	// end inline asm
	// begin inline asm
	shf.r.wrap.b32 %r789, %r1279, %r1279, %r2272;
	// end inline asm
	shr.u32 	%r2861, %r1279, 3;
	xor.b32  	%r2862, %r785, %r2861;
	xor.b32  	%r2863, %r2862, %r789;
	// begin inline asm
	shf.r.wrap.b32 %r793, %r794, %r794, %r2276;
	// end inline asm
	// begin inline asm
	shf.r.wrap.b32 %r797, %r794, %r794, %r2280;
	// end inline asm
	shr.u32 	%r2864, %r794, 10;
	xor.b32  	%r2865, %r793, %r2864;
	xor.b32  	%r2866, %r2865, %r797;
	add.s32 	%r2867, %r1079, %r714;
	add.s32 	%r2868, %r2867, %r2863;
	add.s32 	%r1359, %r2868, %r2866;
	// begin inline asm
	shf.r.wrap.b32 %r801, %r811, %r811, %r2284;
	// end inline asm
	// begin inline asm
	shf.r.wrap.b32 %r805, %r811, %r811, %r2288;
	// end inline asm
	xor.b32  	%r2869, %r805, %r801;
	// begin inline asm
	shf.r.wrap.b32 %r809, %r811, %r811, %r2292;
	// end inline asm
	xor.b32  	%r2870, %r2869, %r809;
	and.b32  	%r2871, %r811, %r771;
	not.b32 	%r2872, %r811;
	and.b32  	%r2873, %r731, %r2872;
	or.b32  	%r2874, %r2871, %r2873;
	ld.const.u32 	%r2875, [Kc+104];
	add.s32 	%r2876, %r2874, %r691;
	add.s32 	%r2877, %r2876, %r1359;
	add.s32 	%r2878, %r2877, %r2870;
	add.s32 	%r2879, %r2878, %r2875;
	// begin inline asm
	shf.r.wrap.b32 %r813, %r823, %r823, %r2296;
	// end inline asm
	// begin inline asm
	shf.r.wrap.b32 %r817, %r823, %r823, %r2300;
	// end inline asm
	xor.b32  	%r2880, %r817, %r813;
	// begin inline asm
	shf.r.wrap.b32 %r821, %r823, %r823, %r2304;
	// end inline asm
	xor.b32  	%r2881, %r2880, %r821;
	xor.b32  	%r2882, %r783, %r743;
	and.b32  	%r2883, %r823, %r2882;
	and.b32  	%r2884, %r783, %r743;
	xor.b32  	%r2885, %r2883, %r2884;
	add.s32 	%r2886, %r2881, %r2885;
	add.s32 	%r851, %r2879, %r703;
	add.s32 	%r863, %r2886, %r2879;
	// begin inline asm
	shf.r.wrap.b32 %r825, %r1319, %r1319, %r2268;
	// end inline asm
	// begin inline asm
	shf.r.wrap.b32 %r829, %r1319, %r1319, %r2272;
	// end inline asm
	shr.u32 	%r2887, %r1319, 3;
	xor.b32  	%r2888, %r825, %r2887;
	xor.b32  	%r2889, %r2888, %r829;
	// begin inline asm
	shf.r.wrap.b32 %r833, %r834, %r834, %r2276;
	// end inline asm
	// begin inline asm
	shf.r.wrap.b32 %r837, %r834, %r834, %r2280;
	// end inline asm
	shr.u32 	%r2890, %r834, 10;
	xor.b32  	%r2891, %r833, %r2890;
	xor.b32  	%r2892, %r2891, %r837;
	add.s32 	%r2893, %r1119, %r754;
	add.s32 	%r2894, %r2893, %r2889;
	add.s32 	%r1399, %r2894, %r2892;
	// begin inline asm
	shf.r.wrap.b32 %r841, %r851, %r851, %r2284;
	// end inline asm
	// begin inline asm
	shf.r.wrap.b32 %r845, %r851, %r851, %r2288;
	// end inline asm
	xor.b32  	%r2895, %r845, %r841;
	// begin inline asm
	shf.r.wrap.b32 %r849, %r851, %r851, %r2292;
	// end inline asm
	xor.b32  	%r2896, %r2895, %r849;
	and.b32  	%r2897, %r851, %r811;
	not.b32 	%r2898, %r851;
	and.b32  	%r2899, %r771, %r2898;
	or.b32  	%r2900, %r2897, %r2899;
	ld.const.u32 	%r2901, [Kc+108];
	add.s32 	%r2902, %r2900, %r731;
	add.s32 	%r2903, %r2902, %r1399;
	add.s32 	%r2904, %r2903, %r2896;
	add.s32 	%r2905, %r2904, %r2901;
	// begin inline asm
	shf.r.wrap.b32 %r853, %r863, %r863, %r2296;
	// end inline asm
	// begin inline asm
	shf.r.wrap.b32 %r857, %r863, %r863, %r2300;
	// end inline asm
	xor.b32  	%r2906, %r857, %r853;
	// begin inline asm
	shf.r.wrap.b32 %r861, %r863, %r863, %r2304;
	// end inline asm
	xor.b32  	%r2907, %r2906, %r861;
	xor.b32  	%r2908, %r823, %r783;
	and.b32  	%r2909, %r863, %r2908;
	and.b32  	%r2910, %r823, %r783;
	xor.b32  	%r2911, %r2909, %r2910;
	add.s32 	%r2912, %r2907, %r2911;
	add.s32 	%r891, %r2905, %r743;
	add.s32 	%r903, %r2912, %r2905;
	// begin inline asm
	shf.r.wrap.b32 %r865, %r1359, %r1359, %r2268;
	// end inline asm
	// begin inline asm
	shf.r.wrap.b32 %r869, %r1359, %r1359, %r2272;
	// end inline asm
	shr.u32 	%r2913, %r1359, 3;
	xor.b32  	%r2914, %r865, %r2913;
	xor.b32  	%r2915, %r2914, %r869;
	// begin inline asm
	shf.r.wrap.b32 %r873, %r386, %r386, %r2276;
	// end inline asm
	// begin inline asm
	shf.r.wrap.b32 %r877, %r386, %r386, %r2280;
	// end inline asm
	shr.u32 	%r2916, %r386, 10;
	xor.b32  	%r2917, %r873, %r2916;
	xor.b32  	%r2918, %r2917, %r877;
	add.s32 	%r2919, %r1159, %r794;
	add.s32 	%r2920, %r2919, %r2915;
	add.s32 	%r1439, %r2920, %r2918;
	// begin inline asm
	shf.r.wrap.b32 %r881, %r891, %r891, %r2284;
	// end inline asm
	// begin inline asm
	shf.r.wrap.b32 %r885, %r891, %r891, %r2288;
	// end inline asm
	xor.b32  	%r2921, %r885, %r881;
	// begin inline asm
	shf.r.wrap.b32 %r889, %r891, %r891, %r2292;
	// end inline asm
	xor.b32  	%r2922, %r2921, %r889;
	and.b32  	%r2923, %r891, %r851;
	not.b32 	%r2924, %r891;
	and.b32  	%r2925, %r811, %r2924;
	or.b32  	%r2926, %r2923, %r2925;
	ld.const.u32 	%r2927, [Kc+112];
	add.s32 	%r2928, %r2926, %r771;
	add.s32 	%r2929, %r2928, %r1439;
	add.s32 	%r2930, %r2929, %r2922;
	add.s32 	%r2931, %r2930, %r2927;
	// begin inline asm
	shf.r.wrap.b32 %r893, %r903, %r903, %r2296;
	// end inline asm
	// begin inline asm
	shf.r.wrap.b32 %r897, %r903, %r903, %r2300;
	// end inline asm
	xor.b32  	%r2932, %r897, %r893;
	// begin inline asm
	shf.r.wrap.b32 %r901, %r903, %r903, %r2304;
	// end inline asm
	xor.b32  	%r2933, %r2932, %r901;
	xor.b32  	%r2934, %r863, %r823;
	and.b32  	%r2935, %r903, %r2934;
	and.b32  	%r2936, %r863, %r823;
	xor.b32  	%r2937, %r2935, %r2936;
	add.s32 	%r2938, %r2933, %r2937;
	add.s32 	%r931, %r2931, %r783;
	add.s32 	%r943, %r2938, %r2931;
	// begin inline asm
	shf.r.wrap.b32 %r905, %r1399, %r1399, %r2268;
	// end inline asm
	// begin inline asm
	shf.r.wrap.b32 %r909, %r1399, %r1399, %r2272;
	// end inline asm
	shr.u32 	%r2939, %r1399, 3;
	xor.b32  	%r2940, %r905, %r2939;
	xor.b32  	%r2941, %r2940, %r909;
	// begin inline asm
	shf.r.wrap.b32 %r913, %r426, %r426, %r2276;
	// end inline asm
	// begin inline asm
	shf.r.wrap.b32 %r917, %r426, %r426, %r2280;
	// end inline asm
	shr.u32 	%r2942, %r426, 10;
	xor.b32  	%r2943, %r913, %r2942;
	xor.b32  	%r2944, %r2943, %r917;
	add.s32 	%r2945, %r1199, %r834;
	add.s32 	%r2946, %r2945, %r2941;
	add.s32 	%r1479, %r2946, %r2944;
	// begin inline asm
	shf.r.wrap.b32 %r921, %r931, %r931, %r2284;
	// end inline asm
	// begin inline asm
	shf.r.wrap.b32 %r925, %r931, %r931, %r2288;
	// end inline asm
	xor.b32  	%r2947, %r925, %r921;
	// begin inline asm
	shf.r.wrap.b32 %r929, %r931, %r931, %r2292;
	// end inline asm
	xor.b32  	%r2948, %r2947, %r929;
	and.b32  	%r2949, %r931, %r891;
	not.b32 	%r2950, %r931;
	and.b32  	%r2951, %r851, %r2950;
	or.b32  	%r2952, %r2949, %r2951;
	ld.const.u32 	%r2953, [Kc+116];
	add.s32 	%r2954, %r2952, %r811;
	add.s32 	%r2955, %r2954, %r1479;
	add.s32 	%r2956, %r2955, %r2948;
	add.s32 	%r2957, %r2956, %r2953;
	// begin inline asm
	shf.r.wrap.b32 %r933, %r943, %r943, %r2296;
	// end inline asm
	// begin inline asm
	shf.r.wrap.b32 %r937, %r943, %r943, %r2300;
	// end inline asm
	xor.b32  	%r2958, %r937, %r933;
	// begin inline asm
	shf.r.wrap.b32 %r941, %r943, %r943, %r2304;
	// end inline asm
	xor.b32  	%r2959, %r2958, %r941;
	xor.b32  	%r2960, %r903, %r863;
	and.b32  	%r2961, %r943, %r2960;
	and.b32  	%r2962, %r903, %r863;
	xor.b32  	%r2963, %r2961, %r2962;
	add.s32 	%r2964, %r2959, %r2963;
	add.s32 	%r971, %r2957, %r823;
	add.s32 	%r983, %r2964, %r2957;
	// begin inline asm
	shf.r.wrap.b32 %r945, %r1439, %r1439, %r2268;
	// end inline asm
	// begin inline asm
	shf.r.wrap.b32 %r949, %r1439, %r1439, %r2272;
	// end inline asm
	shr.u32 	%r2965, %r1439, 3;
	xor.b32  	%r2966, %r945, %r2965;
	xor.b32  	%r2967, %r2966, %r949;
	// begin inline asm
	shf.r.wrap.b32 %r953, %r959, %r959, %r2276;
	// end inline asm
	// begin inline asm
	shf.r.wrap.b32 %r957, %r959, %r959, %r2280;
	// end inline asm
	shr.u32 	%r2968, %r959, 10;
	xor.b32  	%r2969, %r953, %r2968;
	xor.b32  	%r2970, %r2969, %r957;
	add.s32 	%r2971, %r1239, %r386;
	add.s32 	%r2972, %r2971, %r2967;
	add.s32 	%r1519, %r2972, %r2970;
	// begin inline asm
	shf.r.wrap.b32 %r961, %r971, %r971, %r2284;
	// end inline asm
	// begin inline asm
	shf.r.wrap.b32 %r965, %r971, %r971, %r2288;
	// end inline asm
	xor.b32  	%r2973, %r965, %r961;
	// begin inline asm
	shf.r.wrap.b32 %r969, %r971, %r971, %r2292;
	// end inline asm
	xor.b32  	%r2974, %r2973, %r969;
	and.b32  	%r2975, %r971, %r931;
	not.b32 	%r2976, %r971;
	and.b32  	%r2977, %r891, %r2976;
	or.b32  	%r2978, %r2975, %r2977;
	ld.const.u32 	%r2979, [Kc+120];
	add.s32 	%r2980, %r2978, %r851;
	add.s32 	%r2981, %r2980, %r1519;
	add.s32 	%r2982, %r2981, %r2974;
	add.s32 	%r2983, %r2982, %r2979;
	// begin inline asm
	shf.r.wrap.b32 %r973, %r983, %r983, %r2296;
	// end inline asm
	// begin inline asm
	shf.r.wrap.b32 %r977, %r983, %r983, %r2300;
	// end inline asm
	xor.b32  	%r2984, %r977, %r973;
	// begin inline asm
	shf.r.wrap.b32 %r981, %r983, %r983, %r2304;
	// end inline asm
	xor.b32  	%r2985, %r2984, %r981;
	xor.b32  	%r2986, %r943, %r903;
	and.b32  	%r2987, %r983, %r2986;
	and.b32  	%r2988, %r943, %r903;
	xor.b32  	%r2989, %r2987, %r2988;
	add.s32 	%r2990, %r2985, %r2989;
	add.s32 	%r1011, %r2983, %r863;
	add.s32 	%r1023, %r2990, %r2983;
	// begin inline asm
	shf.r.wrap.b32 %r985, %r1479, %r1479, %r2268;
	// end inline asm
	// begin inline asm
	shf.r.wrap.b32 %r989, %r1479, %r1479, %r2272;
	// end inline asm
	shr.u32 	%r2991, %r1479, 3;
	xor.b32  	%r2992, %r985, %r2991;
	xor.b32  	%r2993, %r2992, %r989;
	// begin inline asm
	shf.r.wrap.b32 %r993, %r999, %r999, %r2276;
	// end inline asm
	// begin inline asm
	shf.r.wrap.b32 %r997, %r999, %r999, %r2280;
	// end inline asm
	shr.u32 	%r2994, %r999, 10;
	xor.b32  	%r2995, %r993, %r2994;
	xor.b32  	%r2996, %r2995, %r997;
	add.s32 	%r2997, %r1279, %r426;
	add.s32 	%r2998, %r2997, %r2993;
	add.s32 	%r1559, %r2998, %r2996;
	// begin inline asm
	shf.r.wrap.b32 %r1001, %r1011, %r1011, %r2284;
	// end inline asm
	// begin inline asm
	shf.r.wrap.b32 %r1005, %r1011, %r1011, %r2288;
	// end inline asm
	xor.b32  	%r2999, %r1005, %r1001;
	// begin inline asm
	shf.r.wrap.b32 %r1009, %r1011, %r1011, %r2292;
	// end inline asm
	xor.b32  	%r3000, %r2999, %r1009;
	and.b32  	%r3001, %r1011, %r971;
	not.b32 	%r3002, %r1011;
	and.b32  	%r3003, %r931, %r3002;
	or.b32  	%r3004, %r3001, %r3003;
	ld.const.u32 	%r3005, [Kc+124];
	add.s32 	%r3006, %r3004, %r891;
	add.s32 	%r3007, %r3006, %r1559;
	add.s32 	%r3008, %r3007, %r3000;
	add.s32 	%r3009, %r3008, %r3005;
	// begin inline asm
	shf.r.wrap.b32 %r1013, %r1023, %r1023, %r2296;
	// end inline asm
	// begin inline asm
	shf.r.wrap.b32 %r1017, %r1023, %r1023, %r2300;
	// end inline asm
	xor.b32  	%r3010, %r1017, %r1013;
	// begin inline asm
	shf.r.wrap.b32 %r1021, %r1023, %r1023, %r2304;
	// end inline asm
	xor.b32  	%r3011, %r3010, %r1021;
	xor.b32  	%r3012, %r983, %r943;
	and.b32  	%r3013, %r1023, %r3012;
	and.b32  	%r3014, %r983, %r943;
	xor.b32  	%r3015, %r3013, %r3014;
	add.s32 	%r3016, %r3011, %r3015;
	add.s32 	%r1051, %r3009, %r903;
	add.s32 	%r1063, %r3016, %r3009;
	// begin inline asm
	shf.r.wrap.b32 %r1025, %r1519, %r1519, %r2268;
	// end inline asm
	// begin inline asm
	shf.r.wrap.b32 %r1029, %r1519, %r1519, %r2272;
	// end inline asm
	shr.u32 	%r3017, %r1519, 3;
	xor.b32  	%r3018, %r1025, %r3017;
	xor.b32  	%r3019, %r3018, %r1029;
	// begin inline asm
	shf.r.wrap.b32 %r1033, %r1039, %r1039, %r2276;
	// end inline asm
	// begin inline asm
	shf.r.wrap.b32 %r1037, %r1039, %r1039, %r2280;
	// end inline asm
	shr.u32 	%r3020, %r1039, 10;
	xor.b32  	%r3021, %r1033, %r3020;
	xor.b32  	%r3022, %r3021, %r1037;
	add.s32 	%r3023, %r1319, %r959;
	add.s32 	%r3024, %r3023, %r3019;
	add.s32 	%r1599, %r3024, %r3022;
	// begin inline asm
	shf.r.wrap.b32 %r1041, %r1051, %r1051, %r2284;
	// end inline asm
	// begin inline asm
	shf.r.wrap.b32 %r1045, %r1051, %r1051, %r2288;
	// end inline asm
	xor.b32  	%r3025, %r1045, %r1041;
	// begin inline asm
	shf.r.wrap.b32 %r1049, %r1051, %r1051, %r2292;
	// end inline asm
	xor.b32  	%r3026, %r3025, %r1049;
	and.b32  	%r3027, %r1051, %r1011;
	not.b32 	%r3028, %r1051;
	and.b32  	%r3029, %r971, %r3028;
	or.b32  	%r3030, %r3027, %r3029;
	ld.const.u32 	%r3031, [Kc+128];
	add.s32 	%r3032, %r3030, %r931;
	add.s32 	%r3033, %r3032, %r1599;
	add.s32 	%r3034, %r3033, %r3026;
	add.s32 	%r3035, %r3034, %r3031;
	// begin inline asm
	shf.r.wrap.b32 %r1053, %r1063, %r1063, %r2296;
	// end inline asm
	// begin inline asm
	shf.r.wrap.b32 %r1057, %r1063, %r1063, %r2300;
	// end inline asm
	xor.b32  	%r3036, %r1057, %r1053;
	// begin inline asm
	shf.r.wrap.b32 %r1061, %r1063, %r1063, %r2304;
	// end inline asm
	xor.b32  	%r3037, %r3036, %r1061;
	xor.b32  	%r3038, %r1023, %r983;
	and.b32  	%r3039, %r1063, %r3038;
	and.b32  	%r3040, %r1023, %r983;
	xor.b32  	%r3041, %r3039, %r3040;
	add.s32 	%r3042, %r3037, %r3041;
	add.s32 	%r1091, %r3035, %r943;
	add.s32 	%r1103, %r3042, %r3035;
	// begin inline asm
	shf.r.wrap.b32 %r1065, %r1559, %r1559, %r2268;
	// end inline asm
	// begin inline asm
	shf.r.wrap.b32 %r1069, %r1559, %r1559, %r2272;
	// end inline asm
	shr.u32 	%r3043, %r1559, 3;
	xor.b32  	%r3044, %r1065, %r3043;
	xor.b32  	%r3045, %r3044, %r1069;
	// begin inline asm
	shf.r.wrap.b32 %r1073, %r1079, %r1079, %r2276;
	// end inline asm
	// begin inline asm
	shf.r.wrap.b32 %r1077, %r1079, %r1079, %r2280;
	// end inline asm
	shr.u32 	%r3046, %r1079, 10;
	xor.b32  	%r3047, %r1073, %r3046;
	xor.b32  	%r3048, %r3047, %r1077;
	add.s32 	%r3049, %r1359, %r999;
	add.s32 	%r3050, %r3049, %r3045;
	add.s32 	%r1639, %r3050, %r3048;
	// begin inline asm
	shf.r.wrap.b32 %r1081, %r1091, %r1091, %r2284;
	// end inline asm
	// begin inline asm
	shf.r.wrap.b32 %r1085, %r1091, %r1091, %r2288;
	// end inline asm
	xor.b32  	%r3051, %r1085, %r1081;
	// begin inline asm
	shf.r.wrap.b32 %r1089, %r1091, %r1091, %r2292;
	// end inline asm
	xor.b32  	%r3052, %r3051, %r1089;
	and.b32  	%r3053, %r1091, %r1051;
	not.b32 	%r3054, %r1091;
	and.b32  	%r3055, %r1011, %r3054;
	or.b32  	%r3056, %r3053, %r3055;
	ld.const.u32 	%r3057, [Kc+132];
	add.s32 	%r3058, %r3056, %r971;
	add.s32 	%r3059, %r3058, %r1639;
	add.s32 	%r3060, %r3059, %r3052;
	add.s32 	%r3061, %r3060, %r3057;
	// begin inline asm
	shf.r.wrap.b32 %r1093, %r1103, %r1103, %r2296;
	// end inline asm
	// begin inline asm
	shf.r.wrap.b32 %r1097, %r1103, %r1103, %r2300;
	// end inline asm
	xor.b32  	%r3062, %r1097, %r1093;
	// begin inline asm
	shf.r.wrap.b32 %r1101, %r1103, %r1103, %r2304;
	// end inline asm
	xor.b32  	%r3063, %r3062, %r1101;
	xor.b32  	%r3064, %r1063, %r1023;
	and.b32  	%r3065, %r1103, %r3064;
	and.b32  	%r3066, %r1063, %r1023;
	xor.b32  	%r3067, %r3065, %r3066;
	add.s32 	%r3068, %r3063, %r3067;
	add.s32 	%r1131, %r3061, %r983;
	add.s32 	%r1143, %r3068, %r3061;
	// begin inline asm
	shf.r.wrap.b32 %r1105, %r1599, %r1599, %r2268;
	// end inline asm
	// begin inline asm
	shf.r.wrap.b32 %r1109, %r1599, %r1599, %r2272;
	// end inline asm
	shr.u32 	%r3069, %r1599, 3;
	xor.b32  	%r3070, %r1105, %r3069;
	xor.b32  	%r3071, %r3070, %r1109;
	// begin inline asm
	shf.r.wrap.b32 %r1113, %r1119, %r1119, %r2276;
	// end inline asm
	// begin inline asm
	shf.r.wrap.b32 %r1117, %r1119, %r1119, %r2280;
	// end inline asm
	shr.u32 	%r3072, %r1119, 10;
	xor.b32  	%r3073, %r1113, %r3072;
	xor.b32  	%r3074, %r3073, %r1117;
	add.s32 	%r3075, %r1399, %r1039;
	add.s32 	%r3076, %r3075, %r3071;
	add.s32 	%r1679, %r3076, %r3074;
	// begin inline asm
	shf.r.wrap.b32 %r1121, %r1131, %r1131, %r2284;
	// end inline asm
	// begin inline asm
	shf.r.wrap.b32 %r1125, %r1131, %r1131, %r2288;
	// end inline asm
	xor.b32  	%r3077, %r1125, %r1121;
	// begin inline asm
	shf.r.wrap.b32 %r1129, %r1131, %r1131, %r2292;
	// end inline asm
	xor.b32  	%r3078, %r3077, %r1129;
	and.b32  	%r3079, %r1131, %r1091;
	not.b32 	%r3080, %r1131;
	and.b32  	%r3081, %r1051, %r3080;
	or.b32  	%r3082, %r3079, %r3081;
	ld.const.u32 	%r3083, [Kc+136];
	add.s32 	%r3084, %r3082, %r1011;
	add.s32 	%r3085, %r3084, %r1679;
	add.s32 	%r3086, %r3085, %r3078;
	add.s32 	%r3087, %r3086, %r3083;
	// begin inline asm
	shf.r.wrap.b32 %r1133, %r1143, %r1143, %r2296;
	// end inline asm
	// begin inline asm
	shf.r.wrap.b32 %r1137, %r1143, %r1143, %r2300;
	// end inline asm
	xor.b32  	%r3088, %r1137, %r1133;
	// begin inline asm
	shf.r.wrap.b32 %r1141, %r1143, %r1143, %r2304;
	// end inline asm
	xor.b32  	%r3089, %r3088, %r1141;
	xor.b32  	%r3090, %r1103, %r1063;
	and.b32  	%r3091, %r1143, %r3090;
	and.b32  	%r3092, %r1103, %r1063;
	xor.b32  	%r3093, %r3091, %r3092;
	add.s32 	%r3094, %r3089, %r3093;
	add.s32 	%r1171, %r3087, %r1023;
	add.s32 	%r1183, %r3094, %r3087;
	// begin inline asm
	shf.r.wrap.b32 %r1145, %r1639, %r1639, %r2268;
	// end inline asm
	// begin inline asm
	shf.r.wrap.b32 %r1149, %r1639, %r1639, %r2272;
	// end inline asm
	shr.u32 	%r3095, %r1639, 3;
	xor.b32  	%r3096, %r1145, %r3095;
	xor.b32  	%r3097, %r3096, %r1149;
	// begin inline asm
	shf.r.wrap.b32 %r1153, %r1159, %r1159, %r2276;
	// end inline asm
	// begin inline asm
	shf.r.wrap.b32 %r1157, %r1159, %r1159, %r2280;
	// end inline asm
	shr.u32 	%r3098, %r1159, 10;
	xor.b32  	%r3099, %r1153, %r3098;
	xor.b32  	%r3100, %r3099, %r1157;
	add.s32 	%r3101, %r1439, %r1079;
	add.s32 	%r3102, %r3101, %r3097;
	add.s32 	%r1719, %r3102, %r3100;
	// begin inline asm
	shf.r.wrap.b32 %r1161, %r1171, %r1171, %r2284;
	// end inline asm
	// begin inline asm
	shf.r.wrap.b32 %r1165, %r1171, %r1171, %r2288;
	// end inline asm
	xor.b32  	%r3103, %r1165, %r1161;
	// begin inline asm
	shf.r.wrap.b32 %r1169, %r1171, %r1171, %r2292;
	// end inline asm
	xor.b32  	%r3104, %r3103, %r1169;
	and.b32  	%r3105, %r1171, %r1131;
	not.b32 	%r3106, %r1171;
	and.b32  	%r3107, %r1091, %r3106;
	or.b32  	%r3108, %r3105, %r3107;
	ld.const.u32 	%r3109, [Kc+140];
	add.s32 	%r3110, %r3108, %r1051;
	add.s32 	%r3111, %r3110, %r1719;
	add.s32 	%r3112, %r3111, %r3104;
	add.s32 	%r3113, %r3112, %r3109;
	// begin inline asm
	shf.r.wrap.b32 %r1173, %r1183, %r1183, %r2296;
	// end inline asm
	// begin inline asm
	shf.r.wrap.b32 %r1177, %r1183, %r1183, %r2300;
	// end inline asm
	xor.b32  	%r3114, %r1177, %r1173;
	// begin inline asm
	shf.r.wrap.b32 %r1181, %r1183, %r1183, %r2304;
	// end inline asm
	xor.b32  	%r3115, %r3114, %r1181;
	xor.b32  	%r3116, %r1143, %r1103;
	and.b32  	%r3117, %r1183, %r3116;
	and.b32  	%r3118, %r1143, %r1103;
	xor.b32  	%r3119, %r3117, %r3118;
	add.s32 	%r3120, %r3115, %r3119;
	add.s32 	%r1211, %r3113, %r1063;
	add.s32 	%r1223, %r3120, %r3113;
	// begin inline asm
	shf.r.wrap.b32 %r1185, %r1679, %r1679, %r2268;
	// end inline asm
	// begin inline asm
	shf.r.wrap.b32 %r1189, %r1679, %r1679, %r2272;
	// end inline asm
	shr.u32 	%r3121, %r1679, 3;
	xor.b32  	%r3122, %r1185, %r3121;
	xor.b32  	%r3123, %r3122, %r1189;
	// begin inline asm
	shf.r.wrap.b32 %r1193, %r1199, %r1199, %r2276;
	// end inline asm
	// begin inline asm
	shf.r.wrap.b32 %r1197, %r1199, %r1199, %r2280;
	// end inline asm
	shr.u32 	%r3124, %r1199, 10;
	xor.b32  	%r3125, %r1193, %r3124;
	xor.b32  	%r3126, %r3125, %r1197;
	add.s32 	%r3127, %r1479, %r1119;
	add.s32 	%r3128, %r3127, %r3123;
	add.s32 	%r1759, %r3128, %r3126;
	// begin inline asm
	shf.r.wrap.b32 %r1201, %r1211, %r1211, %r2284;
	// end inline asm
	// begin inline asm
	shf.r.wrap.b32 %r1205, %r1211, %r1211, %r2288;
	// end inline asm
	xor.b32  	%r3129, %r1205, %r1201;
	// begin inline asm
	shf.r.wrap.b32 %r1209, %r1211, %r1211, %r2292;
	// end inline asm
	xor.b32  	%r3130, %r3129, %r1209;
	and.b32  	%r3131, %r1211, %r1171;
	not.b32 	%r3132, %r1211;
	and.b32  	%r3133, %r1131, %r3132;
	or.b32  	%r3134, %r3131, %r3133;
	ld.const.u32 	%r3135, [Kc+144];
	add.s32 	%r3136, %r3134, %r1091;
	add.s32 	%r3137, %r3136, %r1759;
	add.s32 	%r3138, %r3137, %r3130;
	add.s32 	%r3139, %r3138, %r3135;
	// begin inline asm
	shf.r.wrap.b32 %r1213, %r1223, %r1223, %r2296;
	// end inline asm
	// begin inline asm
	shf.r.wrap.b32 %r1217, %r1223, %r1223, %r2300;
	// end inline asm
	xor.b32  	%r3140, %r1217, %r1213;
	// begin inline asm
	shf.r.wrap.b32 %r1221, %r1223, %r1223, %r2304;
	// end inline asm
	xor.b32  	%r3141, %r3140, %r1221;
	xor.b32  	%r3142, %r1183, %r1143;
	and.b32  	%r3143, %r1223, %r3142;
	and.b32  	%r3144, %r1183, %r1143;
	xor.b32  	%r3145, %r3143, %r3144;
	add.s32 	%r3146, %r3141, %r3145;
	add.s32 	%r1251, %r3139, %r1103;
	add.s32 	%r1263, %r3146, %r3139;
	// begin inline asm
	shf.r.wrap.b32 %r1225, %r1719, %r1719, %r2268;
	// end inline asm
	// begin inline asm
	shf.r.wrap.b32 %r1229, %r1719, %r1719, %r2272;
	// end inline asm
	shr.u32 	%r3147, %r1719, 3;
	xor.b32  	%r3148, %r1225, %r3147;
	xor.b32  	%r3149, %r3148, %r1229;
	// begin inline asm
	shf.r.wrap.b32 %r1233, %r1239, %r1239, %r2276;
	// end inline asm
	// begin inline asm
	shf.r.wrap.b32 %r1237, %r1239, %r1239, %r2280;
	// end inline asm
	shr.u32 	%r3150, %r1239, 10;
	xor.b32  	%r3151, %r1233, %r3150;
	xor.b32  	%r3152, %r3151, %r1237;
	add.s32 	%r3153, %r1519, %r1159;
	add.s32 	%r3154, %r3153, %r3149;
	add.s32 	%r1799, %r3154, %r3152;
	// begin inline asm
	shf.r.wrap.b32 %r1241, %r1251, %r1251, %r2284;
	// end inline asm
	// begin inline asm
	shf.r.wrap.b32 %r1245, %r1251, %r1251, %r2288;
	// end inline asm
	xor.b32  	%r3155, %r1245, %r1241;
	// begin inline asm
	shf.r.wrap.b32 %r1249, %r1251, %r1251, %r2292;
	// end inline asm
	xor.b32  	%r3156, %r3155, %r1249;
	and.b32  	%r3157, %r1251, %r1211;
	not.b32 	%r3158, %r1251;
	and.b32  	%r3159, %r1171, %r3158;
	or.b32  	%r3160, %r3157, %r3159;
	ld.const.u32 	%r3161, [Kc+148];
	add.s32 	%r3162, %r3160, %r1131;
	add.s32 	%r3163, %r3162, %r1799;
	add.s32 	%r3164, %r3163, %r3156;
	add.s32 	%r3165, %r3164, %r3161;
	// begin inline asm
	shf.r.wrap.b32 %r1253, %r1263, %r1263, %r2296;
	// end inline asm
	// begin inline asm
	shf.r.wrap.b32 %r1257, %r1263, %r1263, %r2300;
	// end inline asm
	xor.b32  	%r3166, %r1257, %r1253;
	// begin inline asm
	shf.r.wrap.b32 %r1261, %r1263, %r1263, %r2304;
	// end inline asm
	xor.b32  	%r3167, %r3166, %r1261;
	xor.b32  	%r3168, %r1223, %r1183;
	and.b32  	%r3169, %r1263, %r3168;
	and.b32  	%r3170, %r1223, %r1183;
	xor.b32  	%r3171, %r3169, %r3170;
	add.s32 	%r3172, %r3167, %r3171;
	add.s32 	%r1291, %r3165, %r1143;
	add.s32 	%r1303, %r3172, %r3165;
	// begin inline asm
	shf.r.wrap.b32 %r1265, %r1759, %r1759, %r2268;
	// end inline asm
	// begin inline asm
	shf.r.wrap.b32 %r1269, %r1759, %r1759, %r2272;
	// end inline asm
	shr.u32 	%r3173, %r1759, 3;
	xor.b32  	%r3174, %r1265, %r3173;
	xor.b32  	%r3175, %r3174, %r1269;
	// begin inline asm
	shf.r.wrap.b32 %r1273, %r1279, %r1279, %r2276;
	// end inline asm
	// begin inline asm
	shf.r.wrap.b32 %r1277, %r1279, %r1279, %r2280;
	// end inline asm
	shr.u32 	%r3176, %r1279, 10;
	xor.b32  	%r3177, %r1273, %r3176;
	xor.b32  	%r3178, %r3177, %r1277;
	add.s32 	%r3179, %r1559, %r1199;
	add.s32 	%r3180, %r3179, %r3175;
	add.s32 	%r1839, %r3180, %r3178;
	// begin inline asm
	shf.r.wrap.b32 %r1281, %r1291, %r1291, %r2284;
	// end inline asm
	// begin inline asm
	shf.r.wrap.b32 %r1285, %r1291, %r1291, %r2288;
	// end inline asm
	xor.b32  	%r3181, %r1285, %r1281;
	// begin inline asm
	shf.r.wrap.b32 %r1289, %r1291, %r1291, %r2292;
	// end inline asm
	xor.b32  	%r3182, %r3181, %r1289;
	and.b32  	%r3183, %r1291, %r1251;
	not.b32 	%r3184, %r1291;
	and.b32  	%r3185, %r1211, %r3184;
	or.b32  	%r3186, %r3183, %r3185;
	ld.const.u32 	%r3187, [Kc+152];
	add.s32 	%r3188, %r3186, %r1171;
	add.s32 	%r3189, %r3188, %r1839;
	add.s32 	%r3190, %r3189, %r3182;
	add.s32 	%r3191, %r3190, %r3187;
	// begin inline asm
	shf.r.wrap.b32 %r1293, %r1303, %r1303, %r2296;
	// end inline asm
	// begin inline asm
	shf.r.wrap.b32 %r1297, %r1303, %r1303, %r2300;
	// end inline asm
	xor.b32  	%r3192, %r1297, %r1293;
	// begin inline asm
	shf.r.wrap.b32 %r1301, %r1303, %r1303, %r2304;
	// end inline asm
	xor.b32  	%r3193, %r3192, %r1301;
	xor.b32  	%r3194, %r1263, %r1223;
	and.b32  	%r3195, %r1303, %r3194;
	and.b32  	%r3196, %r1263, %r1223;
	xor.b32  	%r3197, %r3195, %r3196;
	add.s32 	%r3198, %r3193, %r3197;
	add.s32 	%r1331, %r3191, %r1183;
	add.s32 	%r1343, %r3198, %r3191;
	// begin inline asm
	shf.r.wrap.b32 %r1305, %r1799, %r1799, %r2268;
	// end inline asm
	// begin inline asm
	shf.r.wrap.b32 %r1309, %r1799, %r1799, %r2272;
	// end inline asm
	shr.u32 	%r3199, %r1799, 3;
	xor.b32  	%r3200, %r1305, %r3199;
	xor.b32  	%r3201, %r3200, %r1309;
	// begin inline asm
	shf.r.wrap.b32 %r1313, %r1319, %r1319, %r2276;
	// end inline asm
	// begin inline asm
	shf.r.wrap.b32 %r1317, %r1319, %r1319, %r2280;
	// end inline asm
	shr.u32 	%r3202, %r1319, 10;
	xor.b32  	%r3203, %r1313, %r3202;
	xor.b32  	%r3204, %r3203, %r1317;
	add.s32 	%r3205, %r1599, %r1239;
	add.s32 	%r3206, %r3205, %r3201;
	add.s32 	%r1879, %r3206, %r3204;
	// begin inline asm
	shf.r.wrap.b32 %r1321, %r1331, %r1331, %r2284;
	// end inline asm
	// begin inline asm
	shf.r.wrap.b32 %r1325, %r1331, %r1331, %r2288;
	// end inline asm
	xor.b32  	%r3207, %r1325, %r1321;
	// begin inline asm
	shf.r.wrap.b32 %r1329, %r1331, %r1331, %r2292;
	// end inline asm
	xor.b32  	%r3208, %r3207, %r1329;
	and.b32  	%r3209, %r1331, %r1291;
	not.b32 	%r3210, %r1331;
	and.b32  	%r3211, %r1251, %r3210;
	or.b32  	%r3212, %r3209, %r3211;
	ld.const.u32 	%r3213, [Kc+156];
	add.s32 	%r3214, %r3212, %r1211;
	add.s32 	%r3215, %r3214, %r1879;
	add.s32 	%r3216, %r3215, %r3208;
	add.s32 	%r3217, %r3216, %r3213;
	// begin inline asm
	shf.r.wrap.b32 %r1333, %r1343, %r1343, %r2296;
	// end inline asm
	// begin inline asm
	shf.r.wrap.b32 %r1337, %r1343, %r1343, %r2300;
	// end inline asm
	xor.b32  	%r3218, %r1337, %r1333;
	// begin inline asm
	shf.r.wrap.b32 %r1341, %r1343, %r1343, %r2304;
	// end inline asm
	xor.b32  	%r3219, %r3218, %r1341;
	xor.b32  	%r3220, %r1303, %r1263;
	and.b32  	%r3221, %r1343, %r3220;
	and.b32  	%r3222, %r1303, %r1263;
	xor.b32  	%r3223, %r3221, %r3222;
	add.s32 	%r3224, %r3219, %r3223;
	add.s32 	%r1371, %r3217, %r1223;
	add.s32 	%r1383, %r3224, %r3217;
	// begin inline asm
	shf.r.wrap.b32 %r1345, %r1839, %r1839, %r2268;
	// end inline asm
	// begin inline asm
	shf.r.wrap.b32 %r1349, %r1839, %r1839, %r2272;
	// end inline asm
	shr.u32 	%r3225, %r1839, 3;
	xor.b32  	%r3226, %r1345, %r3225;
	xor.b32  	%r3227, %r3226, %r1349;
	// begin inline asm
	shf.r.wrap.b32 %r1353, %r1359, %r1359, %r2276;
	// end inline asm
	// begin inline asm
	shf.r.wrap.b32 %r1357, %r1359, %r1359, %r2280;
	// end inline asm
	shr.u32 	%r3228, %r1359, 10;
	xor.b32  	%r3229, %r1353, %r3228;
	xor.b32  	%r3230, %r3229, %r1357;
	add.s32 	%r3231, %r1639, %r1279;
	add.s32 	%r3232, %r3231, %r3227;
	add.s32 	%r1919, %r3232, %r3230;
	// begin inline asm
	shf.r.wrap.b32 %r1361, %r1371, %r1371, %r2284;
	// end inline asm
	// begin inline asm
	shf.r.wrap.b32 %r1365, %r1371, %r1371, %r2288;
	// end inline asm
	xor.b32  	%r3233, %r1365, %r1361;
	// begin inline asm
	shf.r.wrap.b32 %r1369, %r1371, %r1371, %r2292;
	// end inline asm
	xor.b32  	%r3234, %r3233, %r1369;
	and.b32  	%r3235, %r1371, %r1331;
	not.b32 	%r3236, %r1371;
	and.b32  	%r3237, %r1291, %r3236;
	or.b32  	%r3238, %r3235, %r3237;
	ld.const.u32 	%r3239, [Kc+160];
	add.s32 	%r3240, %r3238, %r1251;
	add.s32 	%r3241, %r3240, %r1919;
	add.s32 	%r3242, %r3241, %r3234;
	add.s32 	%r3243, %r3242, %r3239;
	// begin inline asm
	shf.r.wrap.b32 %r1373, %r1383, %r1383, %r2296;
	// end inline asm
	// begin inline asm
	shf.r.wrap.b32 %r1377, %r1383, %r1383, %r2300;
	// end inline asm
	xor.b32  	%r3244, %r1377, %r1373;
	// begin inline asm
	shf.r.wrap.b32 %r1381, %r1383, %r1383, %r2304;
	// end inline asm
	xor.b32  	%r3245, %r3244, %r1381;
	xor.b32  	%r3246, %r1343, %r1303;
	and.b32  	%r3247, %r1383, %r3246;
	and.b32  	%r3248, %r1343, %r1303;
	xor.b32  	%r3249, %r3247, %r3248;
	add.s32 	%r3250, %r3245, %r3249;
	add.s32 	%r1411, %r3243, %r1263;
	add.s32 	%r1423, %r3250, %r3243;
	// begin inline asm
	shf.r.wrap.b32 %r1385, %r1879, %r1879, %r2268;
	// end inline asm
	// begin inline asm
	shf.r.wrap.b32 %r1389, %r1879, %r1879, %r2272;
	// end inline asm
	shr.u32 	%r3251, %r1879, 3;
	xor.b32  	%r3252, %r1385, %r3251;
	xor.b32  	%r3253, %r3252, %r1389;
	// begin inline asm
	shf.r.wrap.b32 %r1393, %r1399, %r1399, %r2276;
	// end inline asm
	// begin inline asm
	shf.r.wrap.b32 %r1397, %r1399, %r1399, %r2280;
	// end inline asm
	shr.u32 	%r3254, %r1399, 10;
	xor.b32  	%r3255, %r1393, %r3254;
	xor.b32  	%r3256, %r3255, %r1397;
	add.s32 	%r3257, %r1679, %r1319;
	add.s32 	%r3258, %r3257, %r3253;
	add.s32 	%r1959, %r3258, %r3256;
	// begin inline asm
	shf.r.wrap.b32 %r1401, %r1411, %r1411, %r2284;
	// end inline asm
	// begin inline asm
	shf.r.wrap.b32 %r1405, %r1411, %r1411, %r2288;
	// end inline asm
	xor.b32  	%r3259, %r1405, %r1401;
	// begin inline asm
	shf.r.wrap.b32 %r1409, %r1411, %r1411, %r2292;
	// end inline asm
	xor.b32  	%r3260, %r3259, %r1409;
	and.b32  	%r3261, %r1411, %r1371;
	not.b32 	%r3262, %r1411;
	and.b32  	%r3263, %r1331, %r3262;
	or.b32  	%r3264, %r3261, %r3263;
	ld.const.u32 	%r3265, [Kc+164];
	add.s32 	%r3266, %r3264, %r1291;
	add.s32 	%r3267, %r3266, %r1959;
	add.s32 	%r3268, %r3267, %r3260;
	add.s32 	%r3269, %r3268, %r3265;
	// begin inline asm
	shf.r.wrap.b32 %r1413, %r1423, %r1423, %r2296;
	// end inline asm
	// begin inline asm
	shf.r.wrap.b32 %r1417, %r1423, %r1423, %r2300;
	// end inline asm
	xor.b32  	%r3270, %r1417, %r1413;
	// begin inline asm
	shf.r.wrap.b32 %r1421, %r1423, %r1423, %r2304;
	// end inline asm
	xor.b32  	%r3271, %r3270, %r1421;
	xor.b32  	%r3272, %r1383, %r1343;
	and.b32  	%r3273, %r1423, %r3272;
	and.b32  	%r3274, %r1383, %r1343;
	xor.b32  	%r3275, %r3273, %r3274;
	add.s32 	%r3276, %r3271, %r3275;
	add.s32 	%r1451, %r3269, %r1303;
	add.s32 	%r1463, %r3276, %r3269;
	// begin inline asm
	shf.r.wrap.b32 %r1425, %r1919, %r1919, %r2268;
	// end inline asm
	// begin inline asm
	shf.r.wrap.b32 %r1429, %r1919, %r1919, %r2272;
	// end inline asm
	shr.u32 	%r3277, %r1919, 3;
	xor.b32  	%r3278, %r1425, %r3277;
	xor.b32  	%r3279, %r3278, %r1429;
	// begin inline asm
	shf.r.wrap.b32 %r1433, %r1439, %r1439, %r2276;
	// end inline asm
	// begin inline asm
	shf.r.wrap.b32 %r1437, %r1439, %r1439, %r2280;
	// end inline asm
	shr.u32 	%r3280, %r1439, 10;
	xor.b32  	%r3281, %r1433, %r3280;
	xor.b32  	%r3282, %r3281, %r1437;
	add.s32 	%r3283, %r1719, %r1359;
	add.s32 	%r3284, %r3283, %r3279;
	add.s32 	%r1999, %r3284, %r3282;
	// begin inline asm
	shf.r.wrap.b32 %r1441, %r1451, %r1451, %r2284;
	// end inline asm
	// begin inline asm
	shf.r.wrap.b32 %r1445, %r1451, %r1451, %r2288;
	// end inline asm
	xor.b32  	%r3285, %r1445, %r1441;
	// begin inline asm
	shf.r.wrap.b32 %r1449, %r1451, %r1451, %r2292;
	// end inline asm
	xor.b32  	%r3286, %r3285, %r1449;
	and.b32  	%r3287, %r1451, %r1411;
	not.b32 	%r3288, %r1451;
	and.b32  	%r3289, %r1371, %r3288;
	or.b32  	%r3290, %r3287, %r3289;
	ld.const.u32 	%r3291, [Kc+168];
	add.s32 	%r3292, %r3290, %r1331;
	add.s32 	%r3293, %r3292, %r1999;
	add.s32 	%r3294, %r3293, %r3286;
	add.s32 	%r3295, %r3294, %r3291;
	// begin inline asm
	shf.r.wrap.b32 %r1453, %r1463, %r1463, %r2296;
	// end inline asm
	// begin inline asm
	shf.r.wrap.b32 %r1457, %r1463, %r1463, %r2300;
	// end inline asm
	xor.b32  	%r3296, %r1457, %r1453;
	// begin inline asm
	shf.r.wrap.b32 %r1461, %r1463, %r1463, %r2304;
	// end inline asm
	xor.b32  	%r3297, %r3296, %r1461;
	xor.b32  	%r3298, %r1423, %r1383;
	and.b32  	%r3299, %r1463, %r3298;
	and.b32  	%r3300, %r1423, %r1383;
	xor.b32  	%r3301, %r3299, %r3300;
	add.s32 	%r3302, %r3297, %r3301;
	add.s32 	%r1491, %r3295, %r1343;
	add.s32 	%r1503, %r3302, %r3295;
	// begin inline asm
	shf.r.wrap.b32 %r1465, %r1959, %r1959, %r2268;
	// end inline asm
	// begin inline asm
	shf.r.wrap.b32 %r1469, %r1959, %r1959, %r2272;
	// end inline asm
	shr.u32 	%r3303, %r1959, 3;
	xor.b32  	%r3304, %r1465, %r3303;
	xor.b32  	%r3305, %r3304, %r1469;
	// begin inline asm
	shf.r.wrap.b32 %r1473, %r1479, %r1479, %r2276;
	// end inline asm
	// begin inline asm
	shf.r.wrap.b32 %r1477, %r1479, %r1479, %r2280;
	// end inline asm
	shr.u32 	%r3306, %r1479, 10;
	xor.b32  	%r3307, %r1473, %r3306;
	xor.b32  	%r3308, %r3307, %r1477;
	add.s32 	%r3309, %r1759, %r1399;
	add.s32 	%r3310, %r3309, %r3305;
	add.s32 	%r2039, %r3310, %r3308;
	// begin inline asm
	shf.r.wrap.b32 %r1481, %r1491, %r1491, %r2284;
	// end inline asm
	// begin inline asm
	shf.r.wrap.b32 %r1485, %r1491, %r1491, %r2288;
	// end inline asm
	xor.b32  	%r3311, %r1485, %r1481;
	// begin inline asm
	shf.r.wrap.b32 %r1489, %r1491, %r1491, %r2292;
	// end inline asm
	xor.b32  	%r3312, %r3311, %r1489;
	and.b32  	%r3313, %r1491, %r1451;
	not.b32 	%r3314, %r1491;
	and.b32  	%r3315, %r1411, %r3314;
	or.b32  	%r3316, %r3313, %r3315;
	ld.const.u32 	%r3317, [Kc+172];
	add.s32 	%r3318, %r3316, %r1371;
	add.s32 	%r3319, %r3318, %r2039;
	add.s32 	%r3320, %r3319, %r3312;
	add.s32 	%r3321, %r3320, %r3317;
	// begin inline asm
	shf.r.wrap.b32 %r1493, %r1503, %r1503, %r2296;
	// end inline asm
	// begin inline asm
	shf.r.wrap.b32 %r1497, %r1503, %r1503, %r2300;
	// end inline asm
	xor.b32  	%r3322, %r1497, %r1493;
	// begin inline asm
	shf.r.wrap.b32 %r1501, %r1503, %r1503, %r2304;
	// end inline asm
	xor.b32  	%r3323, %r3322, %r1501;
	xor.b32  	%r3324, %r1463, %r1423;
	and.b32  	%r3325, %r1503, %r3324;
	and.b32  	%r3326, %r1463, %r1423;
	xor.b32  	%r3327, %r3325, %r3326;
	add.s32 	%r3328, %r3323, %r3327;
	add.s32 	%r1531, %r3321, %r1383;
	add.s32 	%r1543, %r3328, %r3321;
	// begin inline asm
	shf.r.wrap.b32 %r1505, %r1999, %r1999, %r2268;
	// end inline asm
	// begin inline asm
	shf.r.wrap.b32 %r1509, %r1999, %r1999, %r2272;
	// end inline asm
	shr.u32 	%r3329, %r1999, 3;
	xor.b32  	%r3330, %r1505, %r3329;
	xor.b32  	%r3331, %r3330, %r1509;
	// begin inline asm
	shf.r.wrap.b32 %r1513, %r1519, %r1519, %r2276;
	// end inline asm
	// begin inline asm
	shf.r.wrap.b32 %r1517, %r1519, %r1519, %r2280;
	// end inline asm
	shr.u32 	%r3332, %r1519, 10;
	xor.b32  	%r3333, %r1513, %r3332;
	xor.b32  	%r3334, %r3333, %r1517;
	add.s32 	%r3335, %r1799, %r1439;
	add.s32 	%r3336, %r3335, %r3331;
	add.s32 	%r2079, %r3336, %r3334;
	// begin inline asm
	shf.r.wrap.b32 %r1521, %r1531, %r1531, %r2284;
	// end inline asm
	// begin inline asm
	shf.r.wrap.b32 %r1525, %r1531, %r1531, %r2288;
	// end inline asm
	xor.b32  	%r3337, %r1525, %r1521;
	// begin inline asm
	shf.r.wrap.b32 %r1529, %r1531, %r1531, %r2292;
	// end inline asm
	xor.b32  	%r3338, %r3337, %r1529;
	and.b32  	%r3339, %r1531, %r1491;
	not.b32 	%r3340, %r1531;
	and.b32  	%r3341, %r1451, %r3340;
	or.b32  	%r3342, %r3339, %r3341;
	ld.const.u32 	%r3343, [Kc+176];
	add.s32 	%r3344, %r3342, %r1411;
	add.s32 	%r3345, %r3344, %r2079;
	add.s32 	%r3346, %r3345, %r3338;
	add.s32 	%r3347, %r3346, %r3343;
	// begin inline asm
	shf.r.wrap.b32 %r1533, %r1543, %r1543, %r2296;
	// end inline asm
	// begin inline asm
	shf.r.wrap.b32 %r1537, %r1543, %r1543, %r2300;
	// end inline asm
	xor.b32  	%r3348, %r1537, %r1533;
	// begin inline asm
	shf.r.wrap.b32 %r1541, %r1543, %r1543, %r2304;
	// end inline asm
	xor.b32  	%r3349, %r3348, %r1541;
	xor.b32  	%r3350, %r1503, %r1463;
	and.b32  	%r3351, %r1543, %r3350;
	and.b32  	%r3352, %r1503, %r1463;
	xor.b32  	%r3353, %r3351, %r3352;
	add.s32 	%r3354, %r3349, %r3353;
	add.s32 	%r1571, %r3347, %r1423;
	add.s32 	%r1583, %r3354, %r3347;
	// begin inline asm
	shf.r.wrap.b32 %r1545, %r2039, %r2039, %r2268;
	// end inline asm
	// begin inline asm
	shf.r.wrap.b32 %r1549, %r2039, %r2039, %r2272;
	// end inline asm
	shr.u32 	%r3355, %r2039, 3;
	xor.b32  	%r3356, %r1545, %r3355;
	xor.b32  	%r3357, %r3356, %r1549;
	// begin inline asm
	shf.r.wrap.b32 %r1553, %r1559, %r1559, %r2276;
	// end inline asm
	// begin inline asm
	shf.r.wrap.b32 %r1557, %r1559, %r1559, %r2280;
	// end inline asm
	shr.u32 	%r3358, %r1559, 10;
	xor.b32  	%r3359, %r1553, %r3358;
	xor.b32  	%r3360, %r3359, %r1557;
	add.s32 	%r3361, %r1839, %r1479;
	add.s32 	%r3362, %r3361, %r3357;
	add.s32 	%r2119, %r3362, %r3360;
	// begin inline asm
	shf.r.wrap.b32 %r1561, %r1571, %r1571, %r2284;
	// end inline asm
	// begin inline asm
	shf.r.wrap.b32 %r1565, %r1571, %r1571, %r2288;
	// end inline asm
	xor.b32  	%r3363, %r1565, %r1561;
	// begin inline asm
	shf.r.wrap.b32 %r1569, %r1571, %r1571, %r2292;
	// end inline asm
	xor.b32  	%r3364, %r3363, %r1569;
	and.b32  	%r3365, %r1571, %r1531;
	not.b32 	%r3366, %r1571;
	and.b32  	%r3367, %r1491, %r3366;
	or.b32  	%r3368, %r3365, %r3367;
	ld.const.u32 	%r3369, [Kc+180];
	add.s32 	%r3370, %r3368, %r1451;
	add.s32 	%r3371, %r3370, %r2119;
	add.s32 	%r3372, %r3371, %r3364;
	add.s32 	%r3373, %r3372, %r3369;
	// begin inline asm
	shf.r.wrap.b32 %r1573, %r1583, %r1583, %r2296;
	// end inline asm
	// begin inline asm
	shf.r.wrap.b32 %r1577, %r1583, %r1583, %r2300;
	// end inline asm
	xor.b32  	%r3374, %r1577, %r1573;
	// begin inline asm
	shf.r.wrap.b32 %r1581, %r1583, %r1583, %r2304;
	// end inline asm
	xor.b32  	%r3375, %r3374, %r1581;
	xor.b32  	%r3376, %r1543, %r1503;
	and.b32  	%r3377, %r1583, %r3376;
	and.b32  	%r3378, %r1543, %r1503;
	xor.b32  	%r3379, %r3377, %r3378;
	add.s32 	%r3380, %r3375, %r3379;
	add.s32 	%r1611, %r3373, %r1463;
	add.s32 	%r1623, %r3380, %r3373;
	// begin inline asm
	shf.r.wrap.b32 %r1585, %r2079, %r2079, %r2268;
	// end inline asm
	// begin inline asm
	shf.r.wrap.b32 %r1589, %r2079, %r2079, %r2272;
	// end inline asm
	shr.u32 	%r3381, %r2079, 3;
	xor.b32  	%r3382, %r1585, %r3381;
	xor.b32  	%r3383, %r3382, %r1589;
	// begin inline asm
	shf.r.wrap.b32 %r1593, %r1599, %r1599, %r2276;
	// end inline asm
	// begin inline asm
	shf.r.wrap.b32 %r1597, %r1599, %r1599, %r2280;
	// end inline asm
	shr.u32 	%r3384, %r1599, 10;
	xor.b32  	%r3385, %r1593, %r3384;
	xor.b32  	%r3386, %r3385, %r1597;
	add.s32 	%r3387, %r1879, %r1519;
	add.s32 	%r3388, %r3387, %r3383;
	add.s32 	%r2159, %r3388, %r3386;
	// begin inline asm
	shf.r.wrap.b32 %r1601, %r1611, %r1611, %r2284;
	// end inline asm
	// begin inline asm
	shf.r.wrap.b32 %r1605, %r1611, %r1611, %r2288;
	// end inline asm
	xor.b32  	%r3389, %r1605, %r1601;
	// begin inline asm
	shf.r.wrap.b32 %r1609, %r1611, %r1611, %r2292;
	// end inline asm
	xor.b32  	%r3390, %r3389, %r1609;
	and.b32  	%r3391, %r1611, %r1571;
	not.b32 	%r3392, %r1611;
	and.b32  	%r3393, %r1531, %r3392;
	or.b32  	%r3394, %r3391, %r3393;
	ld.const.u32 	%r3395, [Kc+184];
	add.s32 	%r3396, %r3394, %r1491;
	add.s32 	%r3397, %r3396, %r2159;
	add.s32 	%r3398, %r3397, %r3390;
	add.s32 	%r3399, %r3398, %r3395;
	// begin inline asm
	shf.r.wrap.b32 %r1613, %r1623, %r1623, %r2296;
	// end inline asm
	// begin inline asm
	shf.r.wrap.b32 %r1617, %r1623, %r1623, %r2300;
	// end inline asm
	xor.b32  	%r3400, %r1617, %r1613;
	// begin inline asm
	shf.r.wrap.b32 %r1621, %r1623, %r1623, %r2304;
	// end inline asm
	xor.b32  	%r3401, %r3400, %r1621;
	xor.b32  	%r3402, %r1583, %r1543;
	and.b32  	%r3403, %r1623, %r3402;
	and.b32  	%r3404, %r1583, %r1543;
	xor.b32  	%r3405, %r3403, %r3404;
	add.s32 	%r3406, %r3401, %r3405;
	add.s32 	%r1651, %r3399, %r1503;
	add.s32 	%r1663, %r3406, %r3399;
	// begin inline asm
	shf.r.wrap.b32 %r1625, %r2119, %r2119, %r2268;
	// end inline asm
	// begin inline asm
	shf.r.wrap.b32 %r1629, %r2119, %r2119, %r2272;
	// end inline asm
	shr.u32 	%r3407, %r2119, 3;
	xor.b32  	%r3408, %r1625, %r3407;
	xor.b32  	%r3409, %r3408, %r1629;
	// begin inline asm
	shf.r.wrap.b32 %r1633, %r1639, %r1639, %r2276;
	// end inline asm
	// begin inline asm
	shf.r.wrap.b32 %r1637, %r1639, %r1639, %r2280;
	// end inline asm
	shr.u32 	%r3410, %r1639, 10;
	xor.b32  	%r3411, %r1633, %r3410;
	xor.b32  	%r3412, %r3411, %r1637;
	add.s32 	%r3413, %r1919, %r1559;
	add.s32 	%r3414, %r3413, %r3409;
	add.s32 	%r2199, %r3414, %r3412;
	// begin inline asm
	shf.r.wrap.b32 %r1641, %r1651, %r1651, %r2284;
	// end inline asm
	// begin inline asm
	shf.r.wrap.b32 %r1645, %r1651, %r1651, %r2288;
	// end inline asm
	xor.b32  	%r3415, %r1645, %r1641;
	// begin inline asm
	shf.r.wrap.b32 %r1649, %r1651, %r1651, %r2292;
	// end inline asm
	xor.b32  	%r3416, %r3415, %r1649;
	and.b32  	%r3417, %r1651, %r1611;
	not.b32 	%r3418, %r1651;
	and.b32  	%r3419, %r1571, %r3418;
	or.b32  	%r3420, %r3417, %r3419;
	ld.const.u32 	%r3421, [Kc+188];
	add.s32 	%r3422, %r3420, %r1531;
	add.s32 	%r3423, %r3422, %r2199;
	add.s32 	%r3424, %r3423, %r3416;
	add.s32 	%r3425, %r3424, %r3421;
	// begin inline asm
	shf.r.wrap.b32 %r1653, %r1663, %r1663, %r2296;
	// end inline asm
	// begin inline asm
	shf.r.wrap.b32 %r1657, %r1663, %r1663, %r2300;
	// end inline asm
	xor.b32  	%r3426, %r1657, %r1653;
	// begin inline asm
	shf.r.wrap.b32 %r1661, %r1663, %r1663, %r2304;
	// end inline asm
	xor.b32  	%r3427, %r3426, %r1661;
	xor.b32  	%r3428, %r1623, %r1583;
	and.b32  	%r3429, %r1663, %r3428;
	and.b32  	%r3430, %r1623, %r1583;
	xor.b32  	%r3431, %r3429, %r3430;
	add.s32 	%r3432, %r3427, %r3431;
	add.s32 	%r1691, %r3425, %r1543;
	add.s32 	%r1703, %r3432, %r3425;
	// begin inline asm
	shf.r.wrap.b32 %r1665, %r2159, %r2159, %r2268;
	// end inline asm
	// begin inline asm
	shf.r.wrap.b32 %r1669, %r2159, %r2159, %r2272;
	// end inline asm
	shr.u32 	%r3433, %r2159, 3;
	xor.b32  	%r3434, %r1665, %r3433;
	xor.b32  	%r3435, %r3434, %r1669;
	// begin inline asm
	shf.r.wrap.b32 %r1673, %r1679, %r1679, %r2276;
	// end inline asm
	// begin inline asm
	shf.r.wrap.b32 %r1677, %r1679, %r1679, %r2280;
	// end inline asm
	shr.u32 	%r3436, %r1679, 10;
	xor.b32  	%r3437, %r1673, %r3436;
	xor.b32  	%r3438, %r3437, %r1677;
	add.s32 	%r3439, %r1959, %r1599;
	add.s32 	%r3440, %r3439, %r3435;
	add.s32 	%r2239, %r3440, %r3438;
	// begin inline asm
	shf.r.wrap.b32 %r1681, %r1691, %r1691, %r2284;
	// end inline asm
	// begin inline asm
	shf.r.wrap.b32 %r1685, %r1691, %r1691, %r2288;
	// end inline asm
	xor.b32  	%r3441, %r1685, %r1681;
	// begin inline asm
	shf.r.wrap.b32 %r1689, %r1691, %r1691, %r2292;
	// end inline asm
	xor.b32  	%r3442, %r3441, %r1689;
	and.b32  	%r3443, %r1691, %r1651;
	not.b32 	%r3444, %r1691;
	and.b32  	%r3445, %r1611, %r3444;
	or.b32  	%r3446, %r3443, %r3445;
	ld.const.u32 	%r3447, [Kc+192];
	add.s32 	%r3448, %r3446, %r1571;
	add.s32 	%r3449, %r3448, %r2239;
	add.s32 	%r3450, %r3449, %r3442;
	add.s32 	%r3451, %r3450, %r3447;
	// begin inline asm
	shf.r.wrap.b32 %r1693, %r1703, %r1703, %r2296;
	// end inline asm
	// begin inline asm
	shf.r.wrap.b32 %r1697, %r1703, %r1703, %r2300;
	// end inline asm
	xor.b32  	%r3452, %r1697, %r1693;
	// begin inline asm
	shf.r.wrap.b32 %r1701, %r1703, %r1703, %r2304;
	// end inline asm
	xor.b32  	%r3453, %r3452, %r1701;
	xor.b32  	%r3454, %r1663, %r1623;
	and.b32  	%r3455, %r1703, %r3454;
	and.b32  	%r3456, %r1663, %r1623;
	xor.b32  	%r3457, %r3455, %r3456;
	add.s32 	%r3458, %r3453, %r3457;
	add.s32 	%r1731, %r3451, %r1583;
	add.s32 	%r1743, %r3458, %r3451;
	// begin inline asm
	shf.r.wrap.b32 %r1705, %r2199, %r2199, %r2268;
	// end inline asm
	// begin inline asm
	shf.r.wrap.b32 %r1709, %r2199, %r2199, %r2272;
	// end inline asm
	shr.u32 	%r3459, %r2199, 3;
	xor.b32  	%r3460, %r1705, %r3459;
	xor.b32  	%r3461, %r3460, %r1709;
	// begin inline asm
	shf.r.wrap.b32 %r1713, %r1719, %r1719, %r2276;
	// end inline asm
	// begin inline asm
	shf.r.wrap.b32 %r1717, %r1719, %r1719, %r2280;
	// end inline asm
	shr.u32 	%r3462, %r1719, 10;
	xor.b32  	%r3463, %r1713, %r3462;
	xor.b32  	%r3464, %r3463, %r1717;
	add.s32 	%r3465, %r1999, %r1639;
	add.s32 	%r3466, %r3465, %r3461;
	add.s32 	%r2279, %r3466, %r3464;
	// begin inline asm
	shf.r.wrap.b32 %r1721, %r1731, %r1731, %r2284;
	// end inline asm
	// begin inline asm
	shf.r.wrap.b32 %r1725, %r1731, %r1731, %r2288;
	// end inline asm
	xor.b32  	%r3467, %r1725, %r1721;
	// begin inline asm
	shf.r.wrap.b32 %r1729, %r1731, %r1731, %r2292;
	// end inline asm
	xor.b32  	%r3468, %r3467, %r1729;
	and.b32  	%r3469, %r1731, %r1691;
	not.b32 	%r3470, %r1731;
	and.b32  	%r3471, %r1651, %r3470;
	or.b32  	%r3472, %r3469, %r3471;
	ld.const.u32 	%r3473, [Kc+196];
	add.s32 	%r3474, %r3472, %r1611;
	add.s32 	%r3475, %r3474, %r2279;
	add.s32 	%r3476, %r3475, %r3468;
	add.s32 	%r3477, %r3476, %r3473;
	// begin inline asm
	shf.r.wrap.b32 %r1733, %r1743, %r1743, %r2296;
	// end inline asm
	// begin inline asm
	shf.r.wrap.b32 %r1737, %r1743, %r1743, %r2300;
	// end inline asm
	xor.b32  	%r3478, %r1737, %r1733;
	// begin inline asm
	shf.r.wrap.b32 %r1741, %r1743, %r1743, %r2304;
	// end inline asm
	xor.b32  	%r3479, %r3478, %r1741;
	xor.b32  	%r3480, %r1703, %r1663;
	and.b32  	%r3481, %r1743, %r3480;
	and.b32  	%r3482, %r1703, %r1663;
	xor.b32  	%r3483, %r3481, %r3482;
	add.s32 	%r3484, %r3479, %r3483;
	add.s32 	%r1771, %r3477, %r1623;
	add.s32 	%r1783, %r3484, %r3477;
	// begin inline asm
	shf.r.wrap.b32 %r1745, %r2239, %r2239, %r2268;
	// end inline asm
	// begin inline asm
	shf.r.wrap.b32 %r1749, %r2239, %r2239, %r2272;
	// end inline asm
	shr.u32 	%r3485, %r2239, 3;
	xor.b32  	%r3486, %r1745, %r3485;
	xor.b32  	%r3487, %r3486, %r1749;
	// begin inline asm
	shf.r.wrap.b32 %r1753, %r1759, %r1759, %r2276;
	// end inline asm
	// begin inline asm
	shf.r.wrap.b32 %r1757, %r1759, %r1759, %r2280;
	// end inline asm
	shr.u32 	%r3488, %r1759, 10;
	xor.b32  	%r3489, %r1753, %r3488;
	xor.b32  	%r3490, %r3489, %r1757;
	add.s32 	%r3491, %r2039, %r1679;
	add.s32 	%r3492, %r3491, %r3487;
	add.s32 	%r1831, %r3492, %r3490;
	// begin inline asm
	shf.r.wrap.b32 %r1761, %r1771, %r1771, %r2284;
	// end inline asm
	// begin inline asm
	shf.r.wrap.b32 %r1765, %r1771, %r1771, %r2288;
	// end inline asm
	xor.b32  	%r3493, %r1765, %r1761;
	// begin inline asm
	shf.r.wrap.b32 %r1769, %r1771, %r1771, %r2292;
	// end inline asm
	xor.b32  	%r3494, %r3493, %r1769;
	and.b32  	%r3495, %r1771, %r1731;
	not.b32 	%r3496, %r1771;
	and.b32  	%r3497, %r1691, %r3496;
	or.b32  	%r3498, %r3495, %r3497;
	ld.const.u32 	%r3499, [Kc+200];
	add.s32 	%r3500, %r3498, %r1651;
	add.s32 	%r3501, %r3500, %r1831;
	add.s32 	%r3502, %r3501, %r3494;
	add.s32 	%r3503, %r3502, %r3499;
	// begin inline asm
	shf.r.wrap.b32 %r1773, %r1783, %r1783, %r2296;
	// end inline asm
	// begin inline asm
	shf.r.wrap.b32 %r1777, %r1783, %r1783, %r2300;
	// end inline asm
	xor.b32  	%r3504, %r1777, %r1773;
	// begin inline asm
	shf.r.wrap.b32 %r1781, %r1783, %r1783, %r2304;
	// end inline asm
	xor.b32  	%r3505, %r3504, %r1781;
	xor.b32  	%r3506, %r1743, %r1703;
	and.b32  	%r3507, %r1783, %r3506;
	and.b32  	%r3508, %r1743, %r1703;
	xor.b32  	%r3509, %r3507, %r3508;
	add.s32 	%r3510, %r3505, %r3509;
	add.s32 	%r1811, %r3503, %r1663;
	add.s32 	%r1823, %r3510, %r3503;
	// begin inline asm
	shf.r.wrap.b32 %r1785, %r2279, %r2279, %r2268;
	// end inline asm
	// begin inline asm
	shf.r.wrap.b32 %r1789, %r2279, %r2279, %r2272;
	// end inline asm
	shr.u32 	%r3511, %r2279, 3;
	xor.b32  	%r3512, %r1785, %r3511;
	xor.b32  	%r3513, %r3512, %r1789;
	// begin inline asm
	shf.r.wrap.b32 %r1793, %r1799, %r1799, %r2276;
	// end inline asm
	// begin inline asm
	shf.r.wrap.b32 %r1797, %r1799, %r1799, %r2280;
	// end inline asm
	shr.u32 	%r3514, %r1799, 10;
	xor.b32  	%r3515, %r1793, %r3514;
	xor.b32  	%r3516, %r3515, %r1797;
	add.s32 	%r3517, %r2079, %r1719;
	add.s32 	%r3518, %r3517, %r3513;
	add.s32 	%r1871, %r3518, %r3516;
	// begin inline asm
	shf.r.wrap.b32 %r1801, %r1811, %r1811, %r2284;
	// end inline asm
	// begin inline asm
	shf.r.wrap.b32 %r1805, %r1811, %r1811, %r2288;
	// end inline asm
	xor.b32  	%r3519, %r1805, %r1801;
	// begin inline asm
	shf.r.wrap.b32 %r1809, %r1811, %r1811, %r2292;
	// end inline asm
	xor.b32  	%r3520, %r3519, %r1809;
	and.b32  	%r3521, %r1811, %r1771;
	not.b32 	%r3522, %r1811;
	and.b32  	%r3523, %r1731, %r3522;
	or.b32  	%r3524, %r3521, %r3523;
	ld.const.u32 	%r3525, [Kc+204];
	add.s32 	%r3526, %r3524, %r1691;
	add.s32 	%r3527, %r3526, %r1871;
	add.s32 	%r3528, %r3527, %r3520;
	add.s32 	%r3529, %r3528, %r3525;
	// begin inline asm
	shf.r.wrap.b32 %r1813, %r1823, %r1823, %r2296;
	// end inline asm
	// begin inline asm
	shf.r.wrap.b32 %r1817, %r1823, %r1823, %r2300;
	// end inline asm
	xor.b32  	%r3530, %r1817, %r1813;
	// begin inline asm
	shf.r.wrap.b32 %r1821, %r1823, %r1823, %r2304;
	// end inline asm
	xor.b32  	%r3531, %r3530, %r1821;
	xor.b32  	%r3532, %r1783, %r1743;
	and.b32  	%r3533, %r1823, %r3532;
	and.b32  	%r3534, %r1783, %r1743;
	xor.b32  	%r3535, %r3533, %r3534;
	add.s32 	%r3536, %r3531, %r3535;
	add.s32 	%r1851, %r3529, %r1703;
	add.s32 	%r1863, %r3536, %r3529;
	// begin inline asm
	shf.r.wrap.b32 %r1825, %r1831, %r1831, %r2268;
	// end inline asm
	// begin inline asm
	shf.r.wrap.b32 %r1829, %r1831, %r1831, %r2272;
	// end inline asm
	shr.u32 	%r3537, %r1831, 3;
	xor.b32  	%r3538, %r1825, %r3537;
	xor.b32  	%r3539, %r3538, %r1829;
	// begin inline asm
	shf.r.wrap.b32 %r1833, %r1839, %r1839, %r2276;
	// end inline asm
	// begin inline asm
	shf.r.wrap.b32 %r1837, %r1839, %r1839, %r2280;
	// end inline asm
	shr.u32 	%r3540, %r1839, 10;
	xor.b32  	%r3541, %r1833, %r3540;
	xor.b32  	%r3542, %r3541, %r1837;
	add.s32 	%r3543, %r2119, %r1759;
	add.s32 	%r3544, %r3543, %r3539;
	add.s32 	%r1911, %r3544, %r3542;
	// begin inline asm
	shf.r.wrap.b32 %r1841, %r1851, %r1851, %r2284;
	// end inline asm
	// begin inline asm
	shf.r.wrap.b32 %r1845, %r1851, %r1851, %r2288;
	// end inline asm
	xor.b32  	%r3545, %r1845, %r1841;
	// begin inline asm
	shf.r.wrap.b32 %r1849, %r1851, %r1851, %r2292;
	// end inline asm
	xor.b32  	%r3546, %r3545, %r1849;
	and.b32  	%r3547, %r1851, %r1811;
	not.b32 	%r3548, %r1851;
	and.b32  	%r3549, %r1771, %r3548;
	or.b32  	%r3550, %r3547, %r3549;
	ld.const.u32 	%r3551, [Kc+208];
	add.s32 	%r3552, %r3550, %r1731;
	add.s32 	%r3553, %r3552, %r1911;
	add.s32 	%r3554, %r3553, %r3546;
	add.s32 	%r3555, %r3554, %r3551;
	// begin inline asm
	shf.r.wrap.b32 %r1853, %r1863, %r1863, %r2296;
	// end inline asm
	// begin inline asm
	shf.r.wrap.b32 %r1857, %r1863, %r1863, %r2300;
	// end inline asm
	xor.b32  	%r3556, %r1857, %r1853;
	// begin inline asm
	shf.r.wrap.b32 %r1861, %r1863, %r1863, %r2304;
	// end inline asm
	xor.b32  	%r3557, %r3556, %r1861;
	xor.b32  	%r3558, %r1823, %r1783;
	and.b32  	%r3559, %r1863, %r3558;
	and.b32  	%r3560, %r1823, %r1783;
	xor.b32  	%r3561, %r3559, %r3560;
	add.s32 	%r3562, %r3557, %r3561;
	add.s32 	%r1891, %r3555, %r1743;
	add.s32 	%r1903, %r3562, %r3555;
	// begin inline asm
	shf.r.wrap.b32 %r1865, %r1871, %r1871, %r2268;
	// end inline asm
	// begin inline asm
	shf.r.wrap.b32 %r1869, %r1871, %r1871, %r2272;
	// end inline asm
	shr.u32 	%r3563, %r1871, 3;
	xor.b32  	%r3564, %r1865, %r3563;
	xor.b32  	%r3565, %r3564, %r1869;
	// begin inline asm
	shf.r.wrap.b32 %r1873, %r1879, %r1879, %r2276;
	// end inline asm
	// begin inline asm
	shf.r.wrap.b32 %r1877, %r1879, %r1879, %r2280;
	// end inline asm
	shr.u32 	%r3566, %r1879, 10;
	xor.b32  	%r3567, %r1873, %r3566;
	xor.b32  	%r3568, %r3567, %r1877;
	add.s32 	%r3569, %r2159, %r1799;
	add.s32 	%r3570, %r3569, %r3565;
	add.s32 	%r1951, %r3570, %r3568;
	// begin inline asm
	shf.r.wrap.b32 %r1881, %r1891, %r1891, %r2284;
	// end inline asm
	// begin inline asm
	shf.r.wrap.b32 %r1885, %r1891, %r1891, %r2288;
	// end inline asm
	xor.b32  	%r3571, %r1885, %r1881;
	// begin inline asm
	shf.r.wrap.b32 %r1889, %r1891, %r1891, %r2292;
	// end inline asm
	xor.b32  	%r3572, %r3571, %r1889;
	and.b32  	%r3573, %r1891, %r1851;
	not.b32 	%r3574, %r1891;
	and.b32  	%r3575, %r1811, %r3574;
	or.b32  	%r3576, %r3573, %r3575;
	ld.const.u32 	%r3577, [Kc+212];
	add.s32 	%r3578, %r3576, %r1771;
	add.s32 	%r3579, %r3578, %r1951;
	add.s32 	%r3580, %r3579, %r3572;
	add.s32 	%r3581, %r3580, %r3577;
	// begin inline asm
	shf.r.wrap.b32 %r1893, %r1903, %r1903, %r2296;
	// end inline asm
	// begin inline asm
	shf.r.wrap.b32 %r1897, %r1903, %r1903, %r2300;
	// end inline asm
	xor.b32  	%r3582, %r1897, %r1893;
	// begin inline asm
	shf.r.wrap.b32 %r1901, %r1903, %r1903, %r2304;
	// end inline asm
	xor.b32  	%r3583, %r3582, %r1901;
	xor.b32  	%r3584, %r1863, %r1823;
	and.b32  	%r3585, %r1903, %r3584;
	and.b32  	%r3586, %r1863, %r1823;
	xor.b32  	%r3587, %r3585, %r3586;
	add.s32 	%r3588, %r3583, %r3587;
	add.s32 	%r1931, %r3581, %r1783;
	add.s32 	%r1943, %r3588, %r3581;
	// begin inline asm
	shf.r.wrap.b32 %r1905, %r1911, %r1911, %r2268;
	// end inline asm
	// begin inline asm
	shf.r.wrap.b32 %r1909, %r1911, %r1911, %r2272;
	// end inline asm
	shr.u32 	%r3589, %r1911, 3;
	xor.b32  	%r3590, %r1905, %r3589;
	xor.b32  	%r3591, %r3590, %r1909;
	// begin inline asm
	shf.r.wrap.b32 %r1913, %r1919, %r1919, %r2276;
	// end inline asm
	// begin inline asm
	shf.r.wrap.b32 %r1917, %r1919, %r1919, %r2280;
	// end inline asm
	shr.u32 	%r3592, %r1919, 10;
	xor.b32  	%r3593, %r1913, %r3592;
	xor.b32  	%r3594, %r3593, %r1917;
	add.s32 	%r3595, %r2199, %r1839;
	add.s32 	%r3596, %r3595, %r3591;
	add.s32 	%r1991, %r3596, %r3594;
	// begin inline asm
	shf.r.wrap.b32 %r1921, %r1931, %r1931, %r2284;
	// end inline asm
	// begin inline asm
	shf.r.wrap.b32 %r1925, %r1931, %r1931, %r2288;
	// end inline asm
	xor.b32  	%r3597, %r1925, %r1921;
	// begin inline asm
	shf.r.wrap.b32 %r1929, %r1931, %r1931, %r2292;
	// end inline asm
	xor.b32  	%r3598, %r3597, %r1929;
	and.b32  	%r3599, %r1931, %r1891;
	not.b32 	%r3600, %r1931;
	and.b32  	%r3601, %r1851, %r3600;
	or.b32  	%r3602, %r3599, %r3601;
	ld.const.u32 	%r3603, [Kc+216];
	add.s32 	%r3604, %r3602, %r1811;
	add.s32 	%r3605, %r3604, %r1991;
	add.s32 	%r3606, %r3605, %r3598;
	add.s32 	%r3607, %r3606, %r3603;
	// begin inline asm
	shf.r.wrap.b32 %r1933, %r1943, %r1943, %r2296;
	// end inline asm
	// begin inline asm
	shf.r.wrap.b32 %r1937, %r1943, %r1943, %r2300;
	// end inline asm
	xor.b32  	%r3608, %r1937, %r1933;
	// begin inline asm
	shf.r.wrap.b32 %r1941, %r1943, %r1943, %r2304;
	// end inline asm
	xor.b32  	%r3609, %r3608, %r1941;
	xor.b32  	%r3610, %r1903, %r1863;
	and.b32  	%r3611, %r1943, %r3610;
	and.b32  	%r3612, %r1903, %r1863;
	xor.b32  	%r3613, %r3611, %r3612;
	add.s32 	%r3614, %r3609, %r3613;
	add.s32 	%r1971, %r3607, %r1823;
	add.s32 	%r1983, %r3614, %r3607;
	// begin inline asm
	shf.r.wrap.b32 %r1945, %r1951, %r1951, %r2268;
	// end inline asm
	// begin inline asm
	shf.r.wrap.b32 %r1949, %r1951, %r1951, %r2272;
	// end inline asm
	shr.u32 	%r3615, %r1951, 3;
	xor.b32  	%r3616, %r1945, %r3615;
	xor.b32  	%r3617, %r3616, %r1949;
	// begin inline asm
	shf.r.wrap.b32 %r1953, %r1959, %r1959, %r2276;
	// end inline asm
	// begin inline asm
	shf.r.wrap.b32 %r1957, %r1959, %r1959, %r2280;
	// end inline asm
	shr.u32 	%r3618, %r1959, 10;
	xor.b32  	%r3619, %r1953, %r3618;
	xor.b32  	%r3620, %r3619, %r1957;
	add.s32 	%r3621, %r2239, %r1879;
	add.s32 	%r3622, %r3621, %r3617;
	add.s32 	%r2031, %r3622, %r3620;
	// begin inline asm
	shf.r.wrap.b32 %r1961, %r1971, %r1971, %r2284;
	// end inline asm
	// begin inline asm
	shf.r.wrap.b32 %r1965, %r1971, %r1971, %r2288;
	// end inline asm
	xor.b32  	%r3623, %r1965, %r1961;
	// begin inline asm
	shf.r.wrap.b32 %r1969, %r1971, %r1971, %r2292;
	// end inline asm
	xor.b32  	%r3624, %r3623, %r1969;
	and.b32  	%r3625, %r1971, %r1931;
	not.b32 	%r3626, %r1971;
	and.b32  	%r3627, %r1891, %r3626;
	or.b32  	%r3628, %r3625, %r3627;
	ld.const.u32 	%r3629, [Kc+220];
	add.s32 	%r3630, %r3628, %r1851;
	add.s32 	%r3631, %r3630, %r2031;
	add.s32 	%r3632, %r3631, %r3624;
	add.s32 	%r3633, %r3632, %r3629;
	// begin inline asm
	shf.r.wrap.b32 %r1973, %r1983, %r1983, %r2296;
	// end inline asm
	// begin inline asm
	shf.r.wrap.b32 %r1977, %r1983, %r1983, %r2300;
	// end inline asm
	xor.b32  	%r3634, %r1977, %r1973;
	// begin inline asm
	shf.r.wrap.b32 %r1981, %r1983, %r1983, %r2304;
	// end inline asm
	xor.b32  	%r3635, %r3634, %r1981;
	xor.b32  	%r3636, %r1943, %r1903;
	and.b32  	%r3637, %r1983, %r3636;
	and.b32  	%r3638, %r1943, %r1903;
	xor.b32  	%r3639, %r3637, %r3638;
	add.s32 	%r3640, %r3635, %r3639;
	add.s32 	%r2011, %r3633, %r1863;
	add.s32 	%r2023, %r3640, %r3633;
	// begin inline asm
	shf.r.wrap.b32 %r1985, %r1991, %r1991, %r2268;
	// end inline asm
	// begin inline asm
	shf.r.wrap.b32 %r1989, %r1991, %r1991, %r2272;
	// end inline asm
	shr.u32 	%r3641, %r1991, 3;
	xor.b32  	%r3642, %r1985, %r3641;
	xor.b32  	%r3643, %r3642, %r1989;
	// begin inline asm
	shf.r.wrap.b32 %r1993, %r1999, %r1999, %r2276;
	// end inline asm
	// begin inline asm
	shf.r.wrap.b32 %r1997, %r1999, %r1999, %r2280;
	// end inline asm
	shr.u32 	%r3644, %r1999, 10;
	xor.b32  	%r3645, %r1993, %r3644;
	xor.b32  	%r3646, %r3645, %r1997;
	add.s32 	%r3647, %r2279, %r1919;
	add.s32 	%r3648, %r3647, %r3643;
	add.s32 	%r2071, %r3648, %r3646;
	// begin inline asm
	shf.r.wrap.b32 %r2001, %r2011, %r2011, %r2284;
	// end inline asm
	// begin inline asm
	shf.r.wrap.b32 %r2005, %r2011, %r2011, %r2288;
	// end inline asm
	xor.b32  	%r3649, %r2005, %r2001;
	// begin inline asm
	shf.r.wrap.b32 %r2009, %r2011, %r2011, %r2292;
	// end inline asm
	xor.b32  	%r3650, %r3649, %r2009;
	and.b32  	%r3651, %r2011, %r1971;
	not.b32 	%r3652, %r2011;
	and.b32  	%r3653, %r1931, %r3652;
	or.b32  	%r3654, %r3651, %r3653;
	ld.const.u32 	%r3655, [Kc+224];
	add.s32 	%r3656, %r3654, %r1891;
	add.s32 	%r3657, %r3656, %r2071;
	add.s32 	%r3658, %r3657, %r3650;
	add.s32 	%r3659, %r3658, %r3655;
	// begin inline asm
	shf.r.wrap.b32 %r2013, %r2023, %r2023, %r2296;
	// end inline asm
	// begin inline asm
	shf.r.wrap.b32 %r2017, %r2023, %r2023, %r2300;
	// end inline asm
	xor.b32  	%r3660, %r2017, %r2013;
	// begin inline asm
	shf.r.wrap.b32 %r2021, %r2023, %r2023, %r2304;
	// end inline asm
	xor.b32  	%r3661, %r3660, %r2021;
	xor.b32  	%r3662, %r1983, %r1943;
	and.b32  	%r3663, %r2023, %r3662;
	and.b32  	%r3664, %r1983, %r1943;
	xor.b32  	%r3665, %r3663, %r3664;
	add.s32 	%r3666, %r3661, %r3665;
	add.s32 	%r2051, %r3659, %r1903;
	add.s32 	%r2063, %r3666, %r3659;
	// begin inline asm
	shf.r.wrap.b32 %r2025, %r2031, %r2031, %r2268;
	// end inline asm
	// begin inline asm
	shf.r.wrap.b32 %r2029, %r2031, %r2031, %r2272;
	// end inline asm
	shr.u32 	%r3667, %r2031, 3;
	xor.b32  	%r3668, %r2025, %r3667;
	xor.b32  	%r3669, %r3668, %r2029;
	// begin inline asm
	shf.r.wrap.b32 %r2033, %r2039, %r2039, %r2276;
	// end inline asm
	// begin inline asm
	shf.r.wrap.b32 %r2037, %r2039, %r2039, %r2280;
	// end inline asm
	shr.u32 	%r3670, %r2039, 10;
	xor.b32  	%r3671, %r2033, %r3670;
	xor.b32  	%r3672, %r3671, %r2037;
	add.s32 	%r3673, %r1831, %r1959;
	add.s32 	%r3674, %r3673, %r3669;
	add.s32 	%r2111, %r3674, %r3672;
	// begin inline asm
	shf.r.wrap.b32 %r2041, %r2051, %r2051, %r2284;
	// end inline asm
	// begin inline asm
	shf.r.wrap.b32 %r2045, %r2051, %r2051, %r2288;
	// end inline asm
	xor.b32  	%r3675, %r2045, %r2041;
	// begin inline asm
	shf.r.wrap.b32 %r2049, %r2051, %r2051, %r2292;
	// end inline asm
	xor.b32  	%r3676, %r3675, %r2049;
	and.b32  	%r3677, %r2051, %r2011;
	not.b32 	%r3678, %r2051;
	and.b32  	%r3679, %r1971, %r3678;
	or.b32  	%r3680, %r3677, %r3679;
	ld.const.u32 	%r3681, [Kc+228];
	add.s32 	%r3682, %r3680, %r1931;
	add.s32 	%r3683, %r3682, %r2111;
	add.s32 	%r3684, %r3683, %r3676;
	add.s32 	%r3685, %r3684, %r3681;
	// begin inline asm
	shf.r.wrap.b32 %r2053, %r2063, %r2063, %r2296;
	// end inline asm
	// begin inline asm
	shf.r.wrap.b32 %r2057, %r2063, %r2063, %r2300;
	// end inline asm
	xor.b32  	%r3686, %r2057, %r2053;
	// begin inline asm
	shf.r.wrap.b32 %r2061, %r2063, %r2063, %r2304;
	// end inline asm
	xor.b32  	%r3687, %r3686, %r2061;
	xor.b32  	%r3688, %r2023, %r1983;
	and.b32  	%r3689, %r2063, %r3688;
	and.b32  	%r3690, %r2023, %r1983;
	xor.b32  	%r3691, %r3689, %r3690;
	add.s32 	%r3692, %r3687, %r3691;
	add.s32 	%r2091, %r3685, %r1943;
	add.s32 	%r2103, %r3692, %r3685;
	// begin inline asm
	shf.r.wrap.b32 %r2065, %r2071, %r2071, %r2268;
	// end inline asm
	// begin inline asm
	shf.r.wrap.b32 %r2069, %r2071, %r2071, %r2272;
	// end inline asm
	shr.u32 	%r3693, %r2071, 3;
	xor.b32  	%r3694, %r2065, %r3693;
	xor.b32  	%r3695, %r3694, %r2069;
	// begin inline asm
	shf.r.wrap.b32 %r2073, %r2079, %r2079, %r2276;
	// end inline asm
	// begin inline asm
	shf.r.wrap.b32 %r2077, %r2079, %r2079, %r2280;
	// end inline asm
	shr.u32 	%r3696, %r2079, 10;
	xor.b32  	%r3697, %r2073, %r3696;
	xor.b32  	%r3698, %r3697, %r2077;
	add.s32 	%r3699, %r1871, %r1999;
	add.s32 	%r3700, %r3699, %r3695;
	add.s32 	%r2151, %r3700, %r3698;
	// begin inline asm
	shf.r.wrap.b32 %r2081, %r2091, %r2091, %r2284;
	// end inline asm
	// begin inline asm
	shf.r.wrap.b32 %r2085, %r2091, %r2091, %r2288;
	// end inline asm
	xor.b32  	%r3701, %r2085, %r2081;
	// begin inline asm
	shf.r.wrap.b32 %r2089, %r2091, %r2091, %r2292;
	// end inline asm
	xor.b32  	%r3702, %r3701, %r2089;
	and.b32  	%r3703, %r2091, %r2051;
	not.b32 	%r3704, %r2091;
	and.b32  	%r3705, %r2011, %r3704;
	or.b32  	%r3706, %r3703, %r3705;
	ld.const.u32 	%r3707, [Kc+232];
	add.s32 	%r3708, %r3706, %r1971;
	add.s32 	%r3709, %r3708, %r2151;
	add.s32 	%r3710, %r3709, %r3702;
	add.s32 	%r3711, %r3710, %r3707;
	// begin inline asm
	shf.r.wrap.b32 %r2093, %r2103, %r2103, %r2296;
	// end inline asm
	// begin inline asm
	shf.r.wrap.b32 %r2097, %r2103, %r2103, %r2300;
	// end inline asm
	xor.b32  	%r3712, %r2097, %r2093;
	// begin inline asm
	shf.r.wrap.b32 %r2101, %r2103, %r2103, %r2304;
	// end inline asm
	xor.b32  	%r3713, %r3712, %r2101;
	xor.b32  	%r3714, %r2063, %r2023;
	and.b32  	%r3715, %r2103, %r3714;
	and.b32  	%r3716, %r2063, %r2023;
	xor.b32  	%r3717, %r3715, %r3716;
	add.s32 	%r3718, %r3713, %r3717;
	add.s32 	%r2131, %r3711, %r1983;
	add.s32 	%r2143, %r3718, %r3711;
	// begin inline asm
	shf.r.wrap.b32 %r2105, %r2111, %r2111, %r2268;
	// end inline asm
	// begin inline asm
	shf.r.wrap.b32 %r2109, %r2111, %r2111, %r2272;
	// end inline asm
	shr.u32 	%r3719, %r2111, 3;
	xor.b32  	%r3720, %r2105, %r3719;
	xor.b32  	%r3721, %r3720, %r2109;
	// begin inline asm
	shf.r.wrap.b32 %r2113, %r2119, %r2119, %r2276;
	// end inline asm
	// begin inline asm
	shf.r.wrap.b32 %r2117, %r2119, %r2119, %r2280;
	// end inline asm
	shr.u32 	%r3722, %r2119, 10;
	xor.b32  	%r3723, %r2113, %r3722;
	xor.b32  	%r3724, %r3723, %r2117;
	add.s32 	%r3725, %r1911, %r2039;
	add.s32 	%r3726, %r3725, %r3721;
	add.s32 	%r2191, %r3726, %r3724;
	// begin inline asm
	shf.r.wrap.b32 %r2121, %r2131, %r2131, %r2284;
	// end inline asm
	// begin inline asm
	shf.r.wrap.b32 %r2125, %r2131, %r2131, %r2288;
	// end inline asm
	xor.b32  	%r3727, %r2125, %r2121;
	// begin inline asm
	shf.r.wrap.b32 %r2129, %r2131, %r2131, %r2292;
	// end inline asm
	xor.b32  	%r3728, %r3727, %r2129;
	and.b32  	%r3729, %r2131, %r2091;
	not.b32 	%r3730, %r2131;
	and.b32  	%r3731, %r2051, %r3730;
	or.b32  	%r3732, %r3729, %r3731;
	ld.const.u32 	%r3733, [Kc+236];
	add.s32 	%r3734, %r3732, %r2011;
	add.s32 	%r3735, %r3734, %r2191;
	add.s32 	%r3736, %r3735, %r3728;
	add.s32 	%r3737, %r3736, %r3733;
	// begin inline asm
	shf.r.wrap.b32 %r2133, %r2143, %r2143, %r2296;
	// end inline asm
	// begin inline asm
	shf.r.wrap.b32 %r2137, %r2143, %r2143, %r2300;
	// end inline asm
	xor.b32  	%r3738, %r2137, %r2133;
	// begin inline asm
	shf.r.wrap.b32 %r2141, %r2143, %r2143, %r2304;
	// end inline asm
	xor.b32  	%r3739, %r3738, %r2141;
	xor.b32  	%r3740, %r2103, %r2063;
	and.b32  	%r3741, %r2143, %r3740;
	and.b32  	%r3742, %r2103, %r2063;
	xor.b32  	%r3743, %r3741, %r3742;
	add.s32 	%r3744, %r3739, %r3743;
	add.s32 	%r2171, %r3737, %r2023;
	add.s32 	%r2183, %r3744, %r3737;
	// begin inline asm
	shf.r.wrap.b32 %r2145, %r2151, %r2151, %r2268;
	// end inline asm
	// begin inline asm
	shf.r.wrap.b32 %r2149, %r2151, %r2151, %r2272;
	// end inline asm
	shr.u32 	%r3745, %r2151, 3;
	xor.b32  	%r3746, %r2145, %r3745;
	xor.b32  	%r3747, %r3746, %r2149;
	// begin inline asm
	shf.r.wrap.b32 %r2153, %r2159, %r2159, %r2276;
	// end inline asm
	// begin inline asm
	shf.r.wrap.b32 %r2157, %r2159, %r2159, %r2280;
	// end inline asm
	shr.u32 	%r3748, %r2159, 10;
	xor.b32  	%r3749, %r2153, %r3748;
	xor.b32  	%r3750, %r3749, %r2157;
	add.s32 	%r3751, %r1951, %r2079;
	add.s32 	%r3752, %r3751, %r3747;
	add.s32 	%r2231, %r3752, %r3750;
	// begin inline asm
	shf.r.wrap.b32 %r2161, %r2171, %r2171, %r2284;
	// end inline asm
	// begin inline asm
	shf.r.wrap.b32 %r2165, %r2171, %r2171, %r2288;
	// end inline asm
	xor.b32  	%r3753, %r2165, %r2161;
	// begin inline asm
	shf.r.wrap.b32 %r2169, %r2171, %r2171, %r2292;
	// end inline asm
	xor.b32  	%r3754, %r3753, %r2169;
	and.b32  	%r3755, %r2171, %r2131;
	not.b32 	%r3756, %r2171;
	and.b32  	%r3757, %r2091, %r3756;
	or.b32  	%r3758, %r3755, %r3757;
	ld.const.u32 	%r3759, [Kc+240];
	add.s32 	%r3760, %r3758, %r2051;
	add.s32 	%r3761, %r3760, %r2231;
	add.s32 	%r3762, %r3761, %r3754;
	add.s32 	%r3763, %r3762, %r3759;
	// begin inline asm
	shf.r.wrap.b32 %r2173, %r2183, %r2183, %r2296;
	// end inline asm
	// begin inline asm
	shf.r.wrap.b32 %r2177, %r2183, %r2183, %r2300;
	// end inline asm
	xor.b32  	%r3764, %r2177, %r2173;
	// begin inline asm
	shf.r.wrap.b32 %r2181, %r2183, %r2183, %r2304;
	// end inline asm
	xor.b32  	%r3765, %r3764, %r2181;
	xor.b32  	%r3766, %r2143, %r2103;
	and.b32  	%r3767, %r2183, %r3766;
	and.b32  	%r3768, %r2143, %r2103;
	xor.b32  	%r3769, %r3767, %r3768;
	add.s32 	%r3770, %r3765, %r3769;
	add.s32 	%r2211, %r3763, %r2063;
	add.s32 	%r2223, %r3770, %r3763;
	// begin inline asm
	shf.r.wrap.b32 %r2185, %r2191, %r2191, %r2268;
	// end inline asm
	// begin inline asm
	shf.r.wrap.b32 %r2189, %r2191, %r2191, %r2272;
	// end inline asm
	shr.u32 	%r3771, %r2191, 3;
	xor.b32  	%r3772, %r2185, %r3771;
	xor.b32  	%r3773, %r3772, %r2189;
	// begin inline asm
	shf.r.wrap.b32 %r2193, %r2199, %r2199, %r2276;
	// end inline asm
	// begin inline asm
	shf.r.wrap.b32 %r2197, %r2199, %r2199, %r2280;
	// end inline asm
	shr.u32 	%r3774, %r2199, 10;
	xor.b32  	%r3775, %r2193, %r3774;
	xor.b32  	%r3776, %r3775, %r2197;
	add.s32 	%r3777, %r1991, %r2119;
	add.s32 	%r3778, %r3777, %r3773;
	add.s32 	%r2271, %r3778, %r3776;
	// begin inline asm
	shf.r.wrap.b32 %r2201, %r2211, %r2211, %r2284;
	// end inline asm
	// begin inline asm
	shf.r.wrap.b32 %r2205, %r2211, %r2211, %r2288;
	// end inline asm
	xor.b32  	%r3779, %r2205, %r2201;
	// begin inline asm
	shf.r.wrap.b32 %r2209, %r2211, %r2211, %r2292;
	// end inline asm
	xor.b32  	%r3780, %r3779, %r2209;
	and.b32  	%r3781, %r2211, %r2171;
	not.b32 	%r3782, %r2211;
	and.b32  	%r3783, %r2131, %r3782;
	or.b32  	%r3784, %r3781, %r3783;
	ld.const.u32 	%r3785, [Kc+244];
	add.s32 	%r3786, %r3784, %r2091;
	add.s32 	%r3787, %r3786, %r2271;
	add.s32 	%r3788, %r3787, %r3780;
	add.s32 	%r3789, %r3788, %r3785;
	// begin inline asm
	shf.r.wrap.b32 %r2213, %r2223, %r2223, %r2296;
	// end inline asm
	// begin inline asm
	shf.r.wrap.b32 %r2217, %r2223, %r2223, %r2300;
	// end inline asm
	xor.b32  	%r3790, %r2217, %r2213;
	// begin inline asm
	shf.r.wrap.b32 %r2221, %r2223, %r2223, %r2304;
	// end inline asm
	xor.b32  	%r3791, %r3790, %r2221;
	xor.b32  	%r3792, %r2183, %r2143;
	and.b32  	%r3793, %r2223, %r3792;
	and.b32  	%r3794, %r2183, %r2143;
	xor.b32  	%r3795, %r3793, %r3794;
	add.s32 	%r3796, %r3791, %r3795;
	add.s32 	%r2251, %r3789, %r2103;
	add.s32 	%r2263, %r3796, %r3789;
	// begin inline asm
	shf.r.wrap.b32 %r2225, %r2231, %r2231, %r2268;
	// end inline asm
	// begin inline asm
	shf.r.wrap.b32 %r2229, %r2231, %r2231, %r2272;
	// end inline asm
	shr.u32 	%r3797, %r2231, 3;
	xor.b32  	%r3798, %r2225, %r3797;
	xor.b32  	%r3799, %r3798, %r2229;
	// begin inline asm
	shf.r.wrap.b32 %r2233, %r2239, %r2239, %r2276;
	// end inline asm
	// begin inline asm
	shf.r.wrap.b32 %r2237, %r2239, %r2239, %r2280;
	// end inline asm
	shr.u32 	%r3800, %r2239, 10;
	xor.b32  	%r3801, %r2233, %r3800;
	xor.b32  	%r3802, %r3801, %r2237;
	add.s32 	%r3803, %r2031, %r2159;
	add.s32 	%r3804, %r3803, %r3799;
	add.s32 	%r3805, %r3804, %r3802;
	// begin inline asm
	shf.r.wrap.b32 %r2241, %r2251, %r2251, %r2284;
	// end inline asm
	// begin inline asm
	shf.r.wrap.b32 %r2245, %r2251, %r2251, %r2288;
	// end inline asm
	xor.b32  	%r3806, %r2245, %r2241;
	// begin inline asm
	shf.r.wrap.b32 %r2249, %r2251, %r2251, %r2292;
	// end inline asm
	xor.b32  	%r3807, %r3806, %r2249;
	and.b32  	%r3808, %r2251, %r2211;
	not.b32 	%r3809, %r2251;
	and.b32  	%r3810, %r2171, %r3809;
	or.b32  	%r3811, %r3808, %r3810;
	ld.const.u32 	%r3812, [Kc+248];
	add.s32 	%r3813, %r3811, %r2131;
	add.s32 	%r3814, %r3813, %r3805;
	add.s32 	%r3815, %r3814, %r3807;
	add.s32 	%r3816, %r3815, %r3812;
	// begin inline asm
	shf.r.wrap.b32 %r2253, %r2263, %r2263, %r2296;
	// end inline asm
	// begin inline asm
	shf.r.wrap.b32 %r2257, %r2263, %r2263, %r2300;
	// end inline asm
	xor.b32  	%r3817, %r2257, %r2253;
	// begin inline asm
	shf.r.wrap.b32 %r2261, %r2263, %r2263, %r2304;
	// end inline asm
	xor.b32  	%r3818, %r3817, %r2261;
	xor.b32  	%r3819, %r2223, %r2183;
	and.b32  	%r3820, %r2263, %r3819;
	and.b32  	%r3821, %r2223, %r2183;
	xor.b32  	%r3822, %r3820, %r3821;
	add.s32 	%r3823, %r3818, %r3822;
	add.s32 	%r2291, %r3816, %r2143;
	add.s32 	%r2303, %r3823, %r3816;
	// begin inline asm
	shf.r.wrap.b32 %r2265, %r2271, %r2271, %r2268;
	// end inline asm
	// begin inline asm
	shf.r.wrap.b32 %r2269, %r2271, %r2271, %r2272;
	// end inline asm
	shr.u32 	%r3824, %r2271, 3;
	xor.b32  	%r3825, %r2265, %r3824;
	xor.b32  	%r3826, %r3825, %r2269;
	// begin inline asm
	shf.r.wrap.b32 %r2273, %r2279, %r2279, %r2276;
	// end inline asm
	// begin inline asm
	shf.r.wrap.b32 %r2277, %r2279, %r2279, %r2280;
	// end inline asm
	shr.u32 	%r3827, %r2279, 10;
	xor.b32  	%r3828, %r2273, %r3827;
	xor.b32  	%r3829, %r3828, %r2277;
	add.s32 	%r3830, %r2071, %r2199;
	add.s32 	%r3831, %r3830, %r3826;
	add.s32 	%r3832, %r3831, %r3829;
	// begin inline asm
	shf.r.wrap.b32 %r2281, %r2291, %r2291, %r2284;
	// end inline asm
	// begin inline asm
	shf.r.wrap.b32 %r2285, %r2291, %r2291, %r2288;
	// end inline asm
	xor.b32  	%r3833, %r2285, %r2281;
	// begin inline asm
	shf.r.wrap.b32 %r2289, %r2291, %r2291, %r2292;
	// end inline asm
	xor.b32  	%r3834, %r3833, %r2289;
	and.b32  	%r3835, %r2291, %r2251;
	not.b32 	%r3836, %r2291;
	and.b32  	%r3837, %r2211, %r3836;
	or.b32  	%r3838, %r3835, %r3837;
	ld.const.u32 	%r3839, [Kc+252];
	add.s32 	%r3840, %r3838, %r2171;
	add.s32 	%r3841, %r3840, %r3832;
	add.s32 	%r3842, %r3841, %r3834;
	add.s32 	%r3843, %r3842, %r3839;
	// begin inline asm
	shf.r.wrap.b32 %r2293, %r2303, %r2303, %r2296;
	// end inline asm
	// begin inline asm
	shf.r.wrap.b32 %r2297, %r2303, %r2303, %r2300;
	// end inline asm
	xor.b32  	%r3844, %r2297, %r2293;
	// begin inline asm
	shf.r.wrap.b32 %r2301, %r2303, %r2303, %r2304;
	// end inline asm
	xor.b32  	%r3845, %r3844, %r2301;
	xor.b32  	%r3846, %r2263, %r2223;
	and.b32  	%r3847, %r2303, %r3846;
	and.b32  	%r3848, %r2263, %r2223;
	xor.b32  	%r3849, %r3847, %r3848;
	add.s32 	%r3850, %r3845, %r3849;
	add.s32 	%r3851, %r3843, %r2183;
	add.s32 	%r3852, %r3850, %r3843;
	ld.local.u32 	%r3853, [%rd4];
	add.s32 	%r3854, %r3853, %r3852;
	st.local.u32 	[%rd4], %r3854;
	ld.local.u32 	%r3855, [%rd4+4];
	add.s32 	%r3856, %r3855, %r2303;
	st.local.u32 	[%rd4+4], %r3856;
	ld.local.u32 	%r3857, [%rd4+8];
	add.s32 	%r3858, %r3857, %r2263;
	st.local.u32 	[%rd4+8], %r3858;
	ld.local.u32 	%r3859, [%rd4+12];
	add.s32 	%r3860, %r3859, %r2223;
	st.local.u32 	[%rd4+12], %r3860;
	ld.local.u32 	%r3861, [%rd4+16];
	add.s32 	%r3862, %r3861, %r3851;
	st.local.u32 	[%rd4+16], %r3862;
	ld.local.u32 	%r3863, [%rd4+20];
	add.s32 	%r3864, %r3863, %r2291;
	st.local.u32 	[%rd4+20], %r3864;
	ld.local.u32 	%r3865, [%rd4+24];
	add.s32 	%r3866, %r3865, %r2251;
	st.local.u32 	[%rd4+24], %r3866;
	ld.local.u32 	%r3867, [%rd4+28];
	add.s32 	%r3868, %r3867, %r2211;
	st.local.u32 	[%rd4+28], %r3868;
	ret;

}
	// .globl	double_sha256_persistent_kernel
.visible .entry double_sha256_persistent_kernel(
	.param .u64 .ptr .align 1 double_sha256_persistent_kernel_param_0,
	.param .u32 double_sha256_persistent_kernel_param_1,
	.param .u64 .ptr .align 1 double_sha256_persistent_kernel_param_2,
	.param .u64 double_sha256_persistent_kernel_param_3,
	.param .u64 .ptr .align 1 double_sha256_persistent_kernel_param_4,
	.param .u64 .ptr .align 1 double_sha256_persistent_kernel_param_5,
	.param .u64 .ptr .align 1 double_sha256_persistent_kernel_param_6,
	.param .u32 double_sha256_persistent_kernel_param_7,
	.param .u32 double_sha256_persistent_kernel_param_8,
	.param .u64 .ptr .align 1 double_sha256_persistent_kernel_param_9
)
.maxntid 128
.minnctapersm 8
{
	.local .align 16 .b8 	__local_depot1[384];
	.reg .b64 	%SP;
	.reg .b64 	%SPL;
	.reg .pred 	%p<84>;
	.reg .b16 	%rs<174>;
	.reg .b32 	%r<1154>;
	.reg .b64 	%rd<173>;

	mov.u64 	%SPL, __local_depot1;
	cvta.local.u64 	%SP, %SPL;
	ld.param.u64 	%rd45, [double_sha256_persistent_kernel_param_0];
	ld.param.u32 	%r95, [double_sha256_persistent_kernel_param_1];
	ld.param.u64 	%rd41, [double_sha256_persistent_kernel_param_4];
	ld.param.u32 	%r96, [double_sha256_persistent_kernel_param_7];
	cvta.to.global.u64 	%rd1, %rd45;
	add.u64 	%rd2, %SPL, 0;
	add.u64 	%rd47, %SP, 32;
	add.u64 	%rd3, %SPL, 32;
	add.u64 	%rd4, %SPL, 64;
	add.u64 	%rd5, %SPL, 128;
	add.u64 	%rd50, %SP, 160;
	add.u64 	%rd6, %SPL, 160;
	mov.u32 	%r1, %tid.x;
	setp.ge.u32 	%p2, %r1, %r95;
	@%p2 bra 	$L__BB1_7;
	mov.u32 	%r2, %ntid.x;
	min.u32 	%r3, %r95, 128;
	add.s32 	%r97, %r1, %r2;
	max.u32 	%r98, %r3, %r97;
	setp.lt.u32 	%p3, %r97, %r3;
	selp.u32 	%r99, 1, 0, %p3;
	add.s32 	%r100, %r97, %r99;
	sub.s32 	%r101, %r98, %r100;
	div.u32 	%r102, %r101, %r2;
	add.s32 	%r4, %r102, %r99;
	and.b32  	%r103, %r4, 3;
	setp.eq.s32 	%p4, %r103, 3;
	mov.u32 	%r1120, %r1;
	@%p4 bra 	$L__BB1_4;
	add.s32 	%r105, %r4, 1;
	and.b32  	%r5, %r105, 3;
	mov.b32 	%r1119, 0;
	mov.u32 	%r1120, %r1;
$L__BB1_3:
	.pragma "nounroll";
	cvt.u64.u32 	%rd51, %r1120;
	add.s64 	%rd52, %rd1, %rd51;
	ld.global.nc.u8 	%rs1, [%rd52];
	cvt.u16.u8 	%rs2, %rs1;
	mov.u32 	%r106, shared_mem;
	add.s32 	%r107, %r106, %r1120;
	st.shared.u8 	[%r107], %rs2;
	add.s32 	%r1120, %r1120, %r2;
	add.s32 	%r1119, %r1119, 1;
	setp.ne.s32 	%p5, %r1119, %r5;
	@%p5 bra 	$L__BB1_3;
$L__BB1_4:
	setp.lt.u32 	%p6, %r4, 3;
	@%p6 bra 	$L__BB1_7;
	mov.u32 	%r108, shared_mem;
$L__BB1_6:
	cvt.u64.u32 	%rd53, %r1120;
	add.s64 	%rd54, %rd1, %rd53;
	ld.global.nc.u8 	%rs3, [%rd54];
	cvt.u16.u8 	%rs4, %rs3;
	add.s32 	%r109, %r108, %r1120;
	st.shared.u8 	[%r109], %rs4;
	add.s32 	%r110, %r1120, %r2;
	cvt.u64.u32 	%rd55, %r110;
	add.s64 	%rd56, %rd1, %rd55;
	ld.global.nc.u8 	%rs5, [%rd56];
	cvt.u16.u8 	%rs6, %rs5;
	add.s32 	%r111, %r109, %r2;
	st.shared.u8 	[%r111], %rs6;
	add.s32 	%r112, %r110, %r2;
	cvt.u64.u32 	%rd57, %r112;
	add.s64 	%rd58, %rd1, %rd57;
	ld.global.nc.u8 	%rs7, [%rd58];
	cvt.u16.u8 	%rs8, %rs7;
	add.s32 	%r113, %r111, %r2;
	st.shared.u8 	[%r113], %rs8;
	add.s32 	%r114, %r112, %r2;
	cvt.u64.u32 	%rd59, %r114;
	add.s64 	%rd60, %rd1, %rd59;
	ld.global.nc.u8 	%rs9, [%rd60];
	cvt.u16.u8 	%rs10, %rs9;
	add.s32 	%r115, %r113, %r2;
	st.shared.u8 	[%r115], %rs10;
	add.s32 	%r1120, %r114, %r2;
	setp.lt.u32 	%p7, %r1120, %r3;
	@%p7 bra 	$L__BB1_6;
$L__BB1_7:
	bar.sync 	0;
	cvt.u64.u32 	%rd7, %r96;
	cvta.to.global.u64 	%rd62, %rd41;
	ld.global.nc.u32 	%r117, [%rd62];
	setp.ne.s32 	%p8, %r117, 0;
	mov.b64 	%rd170, 0;
	mov.b32 	%r1151, 0;
	@%p8 bra 	$L__BB1_96;
	ld.param.u64 	%rd159, [double_sha256_persistent_kernel_param_9];
	mov.u32 	%r119, %ctaid.x;
	mov.u32 	%r120, %ntid.x;
	mad.lo.s32 	%r121, %r119, %r120, %r1;
	shl.b32 	%r122, %r121, 1;
	cvt.u64.u32 	%rd8, %r122;
	mov.b32 	%r123, 291;
	mov.b32 	%r1151, 0;
	mov.b32 	%r124, 256;
	prmt.b32 	%r13, %r124, %r1151, %r123;
	mov.u32 	%r125, %nctaid.x;
	mul.lo.s32 	%r126, %r120, %r125;
	shl.b32 	%r127, %r126, 1;
	cvt.u64.u32 	%rd9, %r127;
	setp.ne.s64 	%p9, %rd159, 0;
	or.b32  	%r128, %r119, %r1;
	setp.eq.s32 	%p10, %r128, 0;
	and.pred  	%p1, %p10, %p9;
	add.s32 	%r129, %r95, -1;
	min.u32 	%r130, %r129, 63;
	add.s32 	%r131, %r130, 1;
	and.b32  	%r14, %r131, 3;
	and.b32  	%r15, %r131, 124;
	prmt.b32 	%r16, %r1151, %r1151, %r123;
	mov.b64 	%rd170, 0;
	not.pred 	%p83, %p1;
$L__BB1_9:
	ld.param.u64 	%rd155, [double_sha256_persistent_kernel_param_3];
	ld.param.u64 	%rd154, [double_sha256_persistent_kernel_param_2];
	cvta.to.global.u64 	%rd64, %rd154;
	atom.global.add.u64 	%rd162, [%rd64], %rd7;
	setp.ge.u64 	%p11, %rd162, %rd155;
	@%p11 bra 	$L__BB1_96;
	ld.param.u64 	%rd156, [double_sha256_persistent_kernel_param_3];
	add.s64 	%rd68, %rd162, %rd7;
	min.u64 	%rd12, %rd68, %rd156;
	setp.le.u64 	%p14, %rd68, %rd162;
	@%p14 bra 	$L__BB1_94;
$L__BB1_11:
	add.s64 	%rd15, %rd162, %rd8;
	setp.ge.u64 	%p15, %rd15, %rd12;
	@%p15 bra 	$L__BB1_93;
	mov.b32 	%r134, -1521486534;
	mov.b32 	%r135, 1013904242;
	mov.b32 	%r136, -1150833019;
	mov.b32 	%r137, 1779033703;
	st.local.v4.u32 	[%rd3], {%r137, %r136, %r135, %r134};
	mov.b32 	%r138, 1541459225;
	mov.b32 	%r139, 528734635;
	mov.b32 	%r140, -1694144372;
	mov.b32 	%r141, 1359893119;
	st.local.v4.u32 	[%rd3+16], {%r141, %r140, %r139, %r138};
	mov.b64 	%rd164, 0;
$L__BB1_13:
	add.s64 	%rd70, %rd4, %rd164;
	mov.b16 	%rs11, 0;
	st.local.u8 	[%rd70], %rs11;
	add.s64 	%rd17, %rd164, 1;
	setp.lt.u64 	%p16, %rd164, 63;
	mov.u64 	%rd164, %rd17;
	@%p16 bra 	$L__BB1_13;
	setp.eq.s32 	%p17, %r95, 0;
	mov.b32 	%r1126, 0;
	@%p17 bra 	$L__BB1_22;
	setp.lt.u32 	%p18, %r95, 4;
	mov.b32 	%r1125, 0;
	@%p18 bra 	$L__BB1_18;
	mov.b32 	%r1124, 0;
$L__BB1_17:
	mov.u32 	%r145, shared_mem;
	add.s32 	%r146, %r145, %r1124;
	ld.shared.u32 	%r147, [%r146];
	cvt.u64.u32 	%rd71, %r1124;
	add.s64 	%rd72, %rd4, %rd71;
	st.local.u32 	[%rd72], %r147;
	add.s32 	%r1124, %r1124, 4;
	setp.ne.s32 	%p19, %r1124, %r15;
	mov.u32 	%r1125, %r15;
	@%p19 bra 	$L__BB1_17;
$L__BB1_18:
	setp.eq.s32 	%p20, %r14, 0;
	mov.u32 	%r1126, %r15;
	@%p20 bra 	$L__BB1_22;
	setp.eq.s32 	%p21, %r14, 1;
	mov.u32 	%r148, shared_mem;
	add.s32 	%r22, %r148, %r1125;
	ld.shared.u8 	%rs12, [%r22];
	cvt.u64.u32 	%rd73, %r1125;
	add.s64 	%rd18, %rd4, %rd73;
	st.local.u8 	[%rd18], %rs12;
	add.s32 	%r1126, %r1125, 1;
	@%p21 bra 	$L__BB1_22;
	setp.eq.s32 	%p22, %r14, 2;
	ld.shared.u8 	%rs13, [%r22+1];
	st.local.u8 	[%rd18+1], %rs13;
	add.s32 	%r1126, %r1125, 2;
	@%p22 bra 	$L__BB1_22;
	ld.shared.u8 	%rs14, [%r22+2];
	st.local.u8 	[%rd18+2], %rs14;
	add.s32 	%r1126, %r1125, 3;
$L__BB1_22:
	setp.eq.s64 	%p23, %rd15, 0;
	@%p23 bra 	$L__BB1_100;
	setp.lt.u64 	%p24, %rd15, 100;
	mov.b32 	%r1128, 0;
	mov.u64 	%rd166, %rd15;
	@%p24 bra 	$L__BB1_26;
	mov.b32 	%r1128, 0;
	mov.u64 	%rd165, %rd15;
$L__BB1_25:
	shr.u64 	%rd74, %rd165, 2;
	mul.hi.u64 	%rd75, %rd74, 2951479051793528259;
	shr.u64 	%rd166, %rd75, 2;
	mul.lo.s64 	%rd76, %rd166, 100;
	sub.s64 	%rd77, %rd165, %rd76;
	shl.b64 	%rd78, %rd77, 1;
	mov.u64 	%rd79, DIG2;
	add.s64 	%rd80, %rd79, %rd78;
	ld.const.u8 	%rs15, [%rd80+1];
	cvt.u64.u32 	%rd81, %r1128;
	add.s64 	%rd82, %rd2, %rd81;
	st.local.u8 	[%rd82], %rs15;
	ld.const.u8 	%rs16, [%rd80];
	add.s32 	%r1128, %r1128, 2;
	st.local.u8 	[%rd82+1], %rs16;
	setp.gt.u64 	%p25, %rd165, 9999;
	mov.u64 	%rd165, %rd166;
	@%p25 bra 	$L__BB1_25;
$L__BB1_26:
	setp.lt.u64 	%p26, %rd166, 10;
	@%p26 bra 	$L__BB1_28;
	shl.b64 	%rd85, %rd166, 1;
	mov.u64 	%rd86, DIG2;
	add.s64 	%rd87, %rd86, %rd85;
	ld.const.u8 	%rs19, [%rd87+1];
	cvt.u64.u32 	%rd88, %r1128;
	add.s64 	%rd89, %rd2, %rd88;
	st.local.u8 	[%rd89], %rs19;
	ld.const.u8 	%rs20, [%rd87];
	add.s32 	%r1132, %r1128, 2;
	st.local.u8 	[%rd89+1], %rs20;
	bra.uni 	$L__BB1_29;
$L__BB1_28:
	cvt.u16.u64 	%rs17, %rd166;
	add.s16 	%rs18, %rs17, 48;
	add.s32 	%r1132, %r1128, 1;
	cvt.u64.u32 	%rd83, %r1128;
	add.s64 	%rd84, %rd2, %rd83;
	st.local.u8 	[%rd84], %rs18;
$L__BB1_29:
	setp.lt.s32 	%p27, %r1132, 1;
	@%p27 bra 	$L__BB1_37;
	and.b32  	%r33, %r1132, 3;
	setp.lt.u32 	%p28, %r1132, 4;
	mov.b32 	%r1131, 0;
	@%p28 bra 	$L__BB1_33;
	and.b32  	%r1131, %r1132, 2147483644;
	mov.b32 	%r1130, 0;
$L__BB1_32:
	not.b32 	%r153, %r1130;
	add.s32 	%r154, %r1132, %r153;
	cvt.s64.s32 	%rd90, %r154;
	add.s64 	%rd91, %rd2, %rd90;
	ld.local.u8 	%rs21, [%rd91];
	cvt.u64.u32 	%rd92, %r1130;
	add.s64 	%rd93, %rd5, %rd92;
	st.local.u8 	[%rd93], %rs21;
	ld.local.u8 	%rs22, [%rd91+-1];
	st.local.u8 	[%rd93+1], %rs22;
	ld.local.u8 	%rs23, [%rd91+-2];
	st.local.u8 	[%rd93+2], %rs23;
	ld.local.u8 	%rs24, [%rd91+-3];
	st.local.u8 	[%rd93+3], %rs24;
	add.s32 	%r1130, %r1130, 4;
	setp.ne.s32 	%p29, %r1130, %r1131;
	@%p29 bra 	$L__BB1_32;
$L__BB1_33:
	setp.eq.s32 	%p30, %r33, 0;
	@%p30 bra 	$L__BB1_37;
	not.b32 	%r155, %r1131;
	add.s32 	%r156, %r1132, %r155;
	cvt.s64.s32 	%rd94, %r156;
	add.s64 	%rd22, %rd2, %rd94;
	ld.local.u8 	%rs25, [%rd22];
	cvt.u64.u32 	%rd95, %r1131;
	add.s64 	%rd23, %rd5, %rd95;
	st.local.u8 	[%rd23], %rs25;
	setp.eq.s32 	%p31, %r33, 1;
	@%p31 bra 	$L__BB1_37;
	ld.local.u8 	%rs26, [%rd22+-1];
	st.local.u8 	[%rd23+1], %rs26;
	setp.eq.s32 	%p32, %r33, 2;
	@%p32 bra 	$L__BB1_37;
	ld.local.u8 	%rs27, [%rd22+-2];
	st.local.u8 	[%rd23+2], %rs27;
$L__BB1_37:
	setp.lt.s32 	%p33, %r1132, 1;
	setp.gt.u32 	%p34, %r1126, 63;
	or.pred  	%p35, %p33, %p34;
	mov.u32 	%r1134, %r1126;
	@%p35 bra 	$L__BB1_40;
	mov.b32 	%r1133, 0;
$L__BB1_39:
	add.s32 	%r160, %r1133, %r1126;
	cvt.u64.u32 	%rd96, %r1133;
	add.s64 	%rd97, %rd5, %rd96;
	ld.local.u8 	%rs29, [%rd97];
	cvt.u64.u32 	%rd98, %r160;
	add.s64 	%rd99, %rd4, %rd98;
	st.local.u8 	[%rd99], %rs29;
	add.s32 	%r1133, %r1133, 1;
	add.s32 	%r1134, %r1133, %r1126;
	setp.lt.s32 	%p36, %r1133, %r1132;
	setp.lt.u32 	%p37, %r160, 63;
	and.pred  	%p38, %p36, %p37;
	@%p38 bra 	$L__BB1_39;
$L__BB1_40:
	cvt.u64.u32 	%rd100, %r1134;
	add.s64 	%rd101, %rd4, %rd100;
	mov.b16 	%rs30, 128;
	st.local.u8 	[%rd101], %rs30;
	setp.gt.u32 	%p39, %r1134, 55;
	@%p39 bra 	$L__BB1_42;
	shr.u32 	%r375, %r1134, 5;
	cvt.u16.u32 	%rs63, %r1134;
	shl.b16 	%rs64, %rs63, 3;
	cvt.u32.u16 	%r376, %rs64;
	prmt.b32 	%r377, %r375, %r376, 0x3340U;
	mov.b32 	%r378, 0;
	prmt.b32 	%r379, %r378, 0, 0x3340U;
	prmt.b32 	%r380, %r379, %r377, 0x5410U;
	st.local.v2.b32 	[%rd4+56], {%r378, %r380};
	ld.local.v4.b32 	{%r381, %r382, %r383, %r384}, [%rd4];
	bfe.u32 	%r385, %r384, 16, 8;
	cvt.u16.u32 	%rs65, %r385;
	bfe.u32 	%r386, %r384, 8, 8;
	bfe.u32 	%r387, %r384, 0, 8;
	bfe.u32 	%r388, %r383, 16, 8;
	cvt.u16.u32 	%rs66, %r388;
	bfe.u32 	%r389, %r383, 8, 8;
	bfe.u32 	%r390, %r383, 0, 8;
	bfe.u32 	%r391, %r382, 16, 8;
	cvt.u16.u32 	%rs67, %r391;
	bfe.u32 	%r392, %r382, 8, 8;
	bfe.u32 	%r393, %r382, 0, 8;
	bfe.u32 	%r394, %r381, 16, 8;
	cvt.u16.u32 	%rs68, %r394;
	bfe.u32 	%r395, %r381, 8, 8;
	bfe.u32 	%r396, %r381, 0, 8;
	shl.b32 	%r397, %r396, 24;
	shl.b32 	%r398, %r395, 16;
	and.b32  	%r399, %r398, 16711680;
	or.b32  	%r400, %r399, %r397;
	and.b16  	%rs69, %rs68, 255;
	mul.wide.u16 	%r401, %rs69, 256;
	or.b32  	%r402, %r400, %r401;
	bfe.u32 	%r403, %r381, 24, 8;
	or.b32  	%r404, %r402, %r403;
	mov.b32 	%r405, 291;
	prmt.b32 	%r406, %r404, %r378, %r405;
	shl.b32 	%r407, %r393, 24;
	shl.b32 	%r408, %r392, 16;
	and.b32  	%r409, %r408, 16711680;
	or.b32  	%r410, %r409, %r407;
	and.b16  	%rs70, %rs67, 255;
	mul.wide.u16 	%r411, %rs70, 256;
	or.b32  	%r412, %r410, %r411;
	bfe.u32 	%r413, %r382, 24, 8;
	or.b32  	%r414, %r412, %r413;
	prmt.b32 	%r415, %r414, %r378, %r405;
	shl.b32 	%r416, %r390, 24;
	shl.b32 	%r417, %r389, 16;
	and.b32  	%r418, %r417, 16711680;
	or.b32  	%r419, %r418, %r416;
	and.b16  	%rs71, %rs66, 255;
	mul.wide.u16 	%r420, %rs71, 256;
	or.b32  	%r421, %r419, %r420;
	bfe.u32 	%r422, %r383, 24, 8;
	or.b32  	%r423, %r421, %r422;
	prmt.b32 	%r424, %r423, %r378, %r405;
	shl.b32 	%r425, %r387, 24;
	shl.b32 	%r426, %r386, 16;
	and.b32  	%r427, %r426, 16711680;
	or.b32  	%r428, %r427, %r425;
	and.b16  	%rs72, %rs65, 255;
	mul.wide.u16 	%r429, %rs72, 256;
	or.b32  	%r430, %r428, %r429;
	bfe.u32 	%r431, %r384, 24, 8;
	or.b32  	%r432, %r430, %r431;
	prmt.b32 	%r433, %r432, %r378, %r405;
	add.u64 	%rd105, %SP, 256;
	add.u64 	%rd106, %SPL, 256;
	st.local.v4.u32 	[%rd106], {%r406, %r415, %r424, %r433};
	ld.local.v4.b32 	{%r434, %r435, %r436, %r437}, [%rd4+16];
	bfe.u32 	%r438, %r437, 16, 8;
	cvt.u16.u32 	%rs73, %r438;
	bfe.u32 	%r439, %r437, 8, 8;
	bfe.u32 	%r440, %r437, 0, 8;
	bfe.u32 	%r441, %r436, 16, 8;
	cvt.u16.u32 	%rs74, %r441;
	bfe.u32 	%r442, %r436, 8, 8;
	bfe.u32 	%r443, %r436, 0, 8;
	bfe.u32 	%r444, %r435, 16, 8;
	cvt.u16.u32 	%rs75, %r444;
	bfe.u32 	%r445, %r435, 8, 8;
	bfe.u32 	%r446, %r435, 0, 8;
	bfe.u32 	%r447, %r434, 16, 8;
	cvt.u16.u32 	%rs76, %r447;
	bfe.u32 	%r448, %r434, 8, 8;
	bfe.u32 	%r449, %r434, 0, 8;
	shl.b32 	%r450, %r449, 24;
	shl.b32 	%r451, %r448, 16;
	and.b32  	%r452, %r451, 16711680;
	or.b32  	%r453, %r452, %r450;
	and.b16  	%rs77, %rs76, 255;
	mul.wide.u16 	%r454, %rs77, 256;
	or.b32  	%r455, %r453, %r454;
	bfe.u32 	%r456, %r434, 24, 8;
	or.b32  	%r457, %r455, %r456;
	prmt.b32 	%r458, %r457, %r378, %r405;
	shl.b32 	%r459, %r446, 24;
	shl.b32 	%r460, %r445, 16;
	and.b32  	%r461, %r460, 16711680;
	or.b32  	%r462, %r461, %r459;
	and.b16  	%rs78, %rs75, 255;
	mul.wide.u16 	%r463, %rs78, 256;
	or.b32  	%r464, %r462, %r463;
	bfe.u32 	%r465, %r435, 24, 8;
	or.b32  	%r466, %r464, %r465;
	prmt.b32 	%r467, %r466, %r378, %r405;
	shl.b32 	%r468, %r443, 24;
	shl.b32 	%r469, %r442, 16;
	and.b32  	%r470, %r469, 16711680;
	or.b32  	%r471, %r470, %r468;
	and.b16  	%rs79, %rs74, 255;
	mul.wide.u16 	%r472, %rs79, 256;
	or.b32  	%r473, %r471, %r472;
	bfe.u32 	%r474, %r436, 24, 8;
	or.b32  	%r475, %r473, %r474;
	prmt.b32 	%r476, %r475, %r378, %r405;
	shl.b32 	%r477, %r440, 24;
	shl.b32 	%r478, %r439, 16;
	and.b32  	%r479, %r478, 16711680;
	or.b32  	%r480, %r479, %r477;
	and.b16  	%rs80, %rs73, 255;
	mul.wide.u16 	%r481, %rs80, 256;
	or.b32  	%r482, %r480, %r481;
	bfe.u32 	%r483, %r437, 24, 8;
	or.b32  	%r484, %r482, %r483;
	prmt.b32 	%r485, %r484, %r378, %r405;
	st.local.v4.u32 	[%rd106+16], {%r458, %r467, %r476, %r485};
	ld.local.v4.b32 	{%r486, %r487, %r488, %r489}, [%rd4+32];
	bfe.u32 	%r490, %r489, 16, 8;
	cvt.u16.u32 	%rs81, %r490;
	bfe.u32 	%r491, %r489, 8, 8;
	bfe.u32 	%r492, %r489, 0, 8;
	bfe.u32 	%r493, %r488, 16, 8;
	cvt.u16.u32 	%rs82, %r493;
	bfe.u32 	%r494, %r488, 8, 8;
	bfe.u32 	%r495, %r488, 0, 8;
	bfe.u32 	%r496, %r487, 16, 8;
	cvt.u16.u32 	%rs83, %r496;
	bfe.u32 	%r497, %r487, 8, 8;
	bfe.u32 	%r498, %r487, 0, 8;
	bfe.u32 	%r499, %r486, 16, 8;
	cvt.u16.u32 	%rs84, %r499;
	bfe.u32 	%r500, %r486, 8, 8;
	bfe.u32 	%r501, %r486, 0, 8;
	shl.b32 	%r502, %r501, 24;
	shl.b32 	%r503, %r500, 16;
	and.b32  	%r504, %r503, 16711680;
	or.b32  	%r505, %r504, %r502;
	and.b16  	%rs85, %rs84, 255;
	mul.wide.u16 	%r506, %rs85, 256;
	or.b32  	%r507, %r505, %r506;
	bfe.u32 	%r508, %r486, 24, 8;
	or.b32  	%r509, %r507, %r508;
	prmt.b32 	%r510, %r509, %r378, %r405;
	shl.b32 	%r511, %r498, 24;
	shl.b32 	%r512, %r497, 16;
	and.b32  	%r513, %r512, 16711680;
	or.b32  	%r514, %r513, %r511;
	and.b16  	%rs86, %rs83, 255;
	mul.wide.u16 	%r515, %rs86, 256;
	or.b32  	%r516, %r514, %r515;
	bfe.u32 	%r517, %r487, 24, 8;
	or.b32  	%r518, %r516, %r517;
	prmt.b32 	%r519, %r518, %r378, %r405;
	shl.b32 	%r520, %r495, 24;
	shl.b32 	%r521, %r494, 16;
	and.b32  	%r522, %r521, 16711680;
	or.b32  	%r523, %r522, %r520;
	and.b16  	%rs87, %rs82, 255;
	mul.wide.u16 	%r524, %rs87, 256;
	or.b32  	%r525, %r523, %r524;
	bfe.u32 	%r526, %r488, 24, 8;
	or.b32  	%r527, %r525, %r526;
	prmt.b32 	%r528, %r527, %r378, %r405;
	shl.b32 	%r529, %r492, 24;
	shl.b32 	%r530, %r491, 16;
	and.b32  	%r531, %r530, 16711680;
	or.b32  	%r532, %r531, %r529;
	and.b16  	%rs88, %rs81, 255;
	mul.wide.u16 	%r533, %rs88, 256;
	or.b32  	%r534, %r532, %r533;
	bfe.u32 	%r535, %r489, 24, 8;
	or.b32  	%r536, %r534, %r535;
	prmt.b32 	%r537, %r536, %r378, %r405;
	st.local.v4.u32 	[%rd106+32], {%r510, %r519, %r528, %r537};
	ld.local.v2.b32 	{%r538, %r539}, [%rd4+48];
	bfe.u32 	%r540, %r539, 16, 8;
	cvt.u16.u32 	%rs89, %r540;
	bfe.u32 	%r541, %r539, 8, 8;
	bfe.u32 	%r542, %r539, 0, 8;
	bfe.u32 	%r543, %r538, 16, 8;
	cvt.u16.u32 	%rs90, %r543;
	bfe.u32 	%r544, %r538, 8, 8;
	bfe.u32 	%r545, %r538, 0, 8;
	shl.b32 	%r546, %r545, 24;
	shl.b32 	%r547, %r544, 16;
	and.b32  	%r548, %r547, 16711680;
	or.b32  	%r549, %r548, %r546;
	and.b16  	%rs91, %rs90, 255;
	mul.wide.u16 	%r550, %rs91, 256;
	or.b32  	%r551, %r549, %r550;
	bfe.u32 	%r552, %r538, 24, 8;
	or.b32  	%r553, %r551, %r552;
	prmt.b32 	%r554, %r553, %r378, %r405;
	shl.b32 	%r555, %r542, 24;
	shl.b32 	%r556, %r541, 16;
	and.b32  	%r557, %r556, 16711680;
	or.b32  	%r558, %r557, %r555;
	and.b16  	%rs92, %rs89, 255;
	mul.wide.u16 	%r559, %rs92, 256;
	or.b32  	%r560, %r558, %r559;
	bfe.u32 	%r561, %r539, 24, 8;
	or.b32  	%r562, %r560, %r561;
	prmt.b32 	%r563, %r562, %r378, %r405;
	shl.b32 	%r564, %r375, 8;
	and.b32  	%r565, %r376, 248;
	or.b32  	%r566, %r564, %r565;
	prmt.b32 	%r567, %r566, %r378, %r405;
	st.local.v4.u32 	[%rd106+48], {%r554, %r563, %r16, %r567};
	{ // callseq 2, 0
	.param .b64 param0;
	st.param.b64 	[param0], %rd47;
	.param .b64 param1;
	st.param.b64 	[param1], %rd105;
	call.uni 
	_Z16sha256_transformPjPKj, 
	(
	param0, 
	param1
	);
	} // callseq 2
	bra.uni 	$L__BB1_43;
$L__BB1_42:
	ld.local.v4.b32 	{%r161, %r162, %r163, %r164}, [%rd4];
	bfe.u32 	%r165, %r164, 16, 8;
	cvt.u16.u32 	%rs31, %r165;
	bfe.u32 	%r166, %r164, 8, 8;
	bfe.u32 	%r167, %r164, 0, 8;
	bfe.u32 	%r168, %r163, 16, 8;
	cvt.u16.u32 	%rs32, %r168;
	bfe.u32 	%r169, %r163, 8, 8;
	bfe.u32 	%r170, %r163, 0, 8;
	bfe.u32 	%r171, %r162, 16, 8;
	cvt.u16.u32 	%rs33, %r171;
	bfe.u32 	%r172, %r162, 8, 8;
	bfe.u32 	%r173, %r162, 0, 8;
	bfe.u32 	%r174, %r161, 16, 8;
	cvt.u16.u32 	%rs34, %r174;
	bfe.u32 	%r175, %r161, 8, 8;
	bfe.u32 	%r176, %r161, 0, 8;
	shl.b32 	%r177, %r176, 24;
	shl.b32 	%r178, %r175, 16;
	and.b32  	%r179, %r178, 16711680;
	or.b32  	%r180, %r179, %r177;
	and.b16  	%rs35, %rs34, 255;
	mul.wide.u16 	%r181, %rs35, 256;
	or.b32  	%r182, %r180, %r181;
	bfe.u32 	%r183, %r161, 24, 8;
	or.b32  	%r184, %r182, %r183;
	mov.b32 	%r185, 291;
	mov.b32 	%r186, 0;
	prmt.b32 	%r187, %r184, %r186, %r185;
	shl.b32 	%r188, %r173, 24;
	shl.b32 	%r189, %r172, 16;
	and.b32  	%r190, %r189, 16711680;
	or.b32  	%r191, %r190, %r188;
	and.b16  	%rs36, %rs33, 255;
	mul.wide.u16 	%r192, %rs36, 256;
	or.b32  	%r193, %r191, %r192;
	bfe.u32 	%r194, %r162, 24, 8;
	or.b32  	%r195, %r193, %r194;
	prmt.b32 	%r196, %r195, %r186, %r185;
	shl.b32 	%r197, %r170, 24;
	shl.b32 	%r198, %r169, 16;
	and.b32  	%r199, %r198, 16711680;
	or.b32  	%r200, %r199, %r197;
	and.b16  	%rs37, %rs32, 255;
	mul.wide.u16 	%r201, %rs37, 256;
	or.b32  	%r202, %r200, %r201;
	bfe.u32 	%r203, %r163, 24, 8;
	or.b32  	%r204, %r202, %r203;
	prmt.b32 	%r205, %r204, %r186, %r185;
	shl.b32 	%r206, %r167, 24;
	shl.b32 	%r207, %r166, 16;
	and.b32  	%r208, %r207, 16711680;
	or.b32  	%r209, %r208, %r206;
	and.b16  	%rs38, %rs31, 255;
	mul.wide.u16 	%r210, %rs38, 256;
	or.b32  	%r211, %r209, %r210;
	bfe.u32 	%r212, %r164, 24, 8;
	or.b32  	%r213, %r211, %r212;
	prmt.b32 	%r214, %r213, %r186, %r185;
	add.u64 	%rd102, %SP, 320;
	add.u64 	%rd103, %SPL, 320;
	st.local.v4.u32 	[%rd103], {%r187, %r196, %r205, %r214};
	ld.local.v4.b32 	{%r215, %r216, %r217, %r218}, [%rd4+16];
	bfe.u32 	%r219, %r218, 16, 8;
	cvt.u16.u32 	%rs39, %r219;
	bfe.u32 	%r220, %r218, 8, 8;
	bfe.u32 	%r221, %r218, 0, 8;
	bfe.u32 	%r222, %r217, 16, 8;
	cvt.u16.u32 	%rs40, %r222;
	bfe.u32 	%r223, %r217, 8, 8;
	bfe.u32 	%r224, %r217, 0, 8;
	bfe.u32 	%r225, %r216, 16, 8;
	cvt.u16.u32 	%rs41, %r225;
	bfe.u32 	%r226, %r216, 8, 8;
	bfe.u32 	%r227, %r216, 0, 8;
	bfe.u32 	%r228, %r215, 16, 8;
	cvt.u16.u32 	%rs42, %r228;
	bfe.u32 	%r229, %r215, 8, 8;
	bfe.u32 	%r230, %r215, 0, 8;
	shl.b32 	%r231, %r230, 24;
	shl.b32 	%r232, %r229, 16;
	and.b32  	%r233, %r232, 16711680;
	or.b32  	%r234, %r233, %r231;
	and.b16  	%rs43, %rs42, 255;
	mul.wide.u16 	%r235, %rs43, 256;
	or.b32  	%r236, %r234, %r235;
	bfe.u32 	%r237, %r215, 24, 8;
	or.b32  	%r238, %r236, %r237;
	prmt.b32 	%r239, %r238, %r186, %r185;
	shl.b32 	%r240, %r227, 24;
	shl.b32 	%r241, %r226, 16;
	and.b32  	%r242, %r241, 16711680;
	or.b32  	%r243, %r242, %r240;
	and.b16  	%rs44, %rs41, 255;
	mul.wide.u16 	%r244, %rs44, 256;
	or.b32  	%r245, %r243, %r244;
	bfe.u32 	%r246, %r216, 24, 8;
	or.b32  	%r247, %r245, %r246;
	prmt.b32 	%r248, %r247, %r186, %r185;
	shl.b32 	%r249, %r224, 24;
	shl.b32 	%r250, %r223, 16;
	and.b32  	%r251, %r250, 16711680;
	or.b32  	%r252, %r251, %r249;
	and.b16  	%rs45, %rs40, 255;
	mul.wide.u16 	%r253, %rs45, 256;
	or.b32  	%r254, %r252, %r253;
	bfe.u32 	%r255, %r217, 24, 8;
	or.b32  	%r256, %r254, %r255;
	prmt.b32 	%r257, %r256, %r186, %r185;
	shl.b32 	%r258, %r221, 24;
	shl.b32 	%r259, %r220, 16;
	and.b32  	%r260, %r259, 16711680;
	or.b32  	%r261, %r260, %r258;
	and.b16  	%rs46, %rs39, 255;
	mul.wide.u16 	%r262, %rs46, 256;
	or.b32  	%r263, %r261, %r262;
	bfe.u32 	%r264, %r218, 24, 8;
	or.b32  	%r265, %r263, %r264;
	prmt.b32 	%r266, %r265, %r186, %r185;
	st.local.v4.u32 	[%rd103+16], {%r239, %r248, %r257, %r266};
	ld.local.v4.b32 	{%r267, %r268, %r269, %r270}, [%rd4+32];
	bfe.u32 	%r271, %r270, 16, 8;
	cvt.u16.u32 	%rs47, %r271;
	bfe.u32 	%r272, %r270, 8, 8;
	bfe.u32 	%r273, %r270, 0, 8;
	bfe.u32 	%r274, %r269, 16, 8;
	cvt.u16.u32 	%rs48, %r274;
	bfe.u32 	%r275, %r269, 8, 8;
	bfe.u32 	%r276, %r269, 0, 8;
	bfe.u32 	%r277, %r268, 16, 8;
	cvt.u16.u32 	%rs49, %r277;
	bfe.u32 	%r278, %r268, 8, 8;
	bfe.u32 	%r279, %r268, 0, 8;
	bfe.u32 	%r280, %r267, 16, 8;
	cvt.u16.u32 	%rs50, %r280;
	bfe.u32 	%r281, %r267, 8, 8;
	bfe.u32 	%r282, %r267, 0, 8;
	shl.b32 	%r283, %r282, 24;
	shl.b32 	%r284, %r281, 16;
	and.b32  	%r285, %r284, 16711680;
	or.b32  	%r286, %r285, %r283;
	and.b16  	%rs51, %rs50, 255;
	mul.wide.u16 	%r287, %rs51, 256;
	or.b32  	%r288, %r286, %r287;
	bfe.u32 	%r289, %r267, 24, 8;
	or.b32  	%r290, %r288, %r289;
	prmt.b32 	%r291, %r290, %r186, %r185;
	shl.b32 	%r292, %r279, 24;
	shl.b32 	%r293, %r278, 16;
	and.b32  	%r294, %r293, 16711680;
	or.b32  	%r295, %r294, %r292;
	and.b16  	%rs52, %rs49, 255;
	mul.wide.u16 	%r296, %rs52, 256;
	or.b32  	%r297, %r295, %r296;
	bfe.u32 	%r298, %r268, 24, 8;
	or.b32  	%r299, %r297, %r298;
	prmt.b32 	%r300, %r299, %r186, %r185;
	shl.b32 	%r301, %r276, 24;
	shl.b32 	%r302, %r275, 16;
	and.b32  	%r303, %r302, 16711680;
	or.b32  	%r304, %r303, %r301;
	and.b16  	%rs53, %rs48, 255;
	mul.wide.u16 	%r305, %rs53, 256;
	or.b32  	%r306, %r304, %r305;
	bfe.u32 	%r307, %r269, 24, 8;
	or.b32  	%r308, %r306, %r307;
	prmt.b32 	%r309, %r308, %r186, %r185;
	shl.b32 	%r310, %r273, 24;
	shl.b32 	%r311, %r272, 16;
	and.b32  	%r312, %r311, 16711680;
	or.b32  	%r313, %r312, %r310;
	and.b16  	%rs54, %rs47, 255;
	mul.wide.u16 	%r314, %rs54, 256;
	or.b32  	%r315, %r313, %r314;
	bfe.u32 	%r316, %r270, 24, 8;
	or.b32  	%r317, %r315, %r316;
	prmt.b32 	%r318, %r317, %r186, %r185;
	st.local.v4.u32 	[%rd103+32], {%r291, %r300, %r309, %r318};
	ld.local.v4.b32 	{%r319, %r320, %r321, %r322}, [%rd4+48];
	bfe.u32 	%r323, %r322, 16, 8;
	cvt.u16.u32 	%rs55, %r323;
	bfe.u32 	%r324, %r322, 8, 8;
	bfe.u32 	%r325, %r322, 0, 8;
	bfe.u32 	%r326, %r321, 16, 8;
	cvt.u16.u32 	%rs56, %r326;
	bfe.u32 	%r327, %r321, 8, 8;
	bfe.u32 	%r328, %r321, 0, 8;
	bfe.u32 	%r329, %r320, 16, 8;
	cvt.u16.u32 	%rs57, %r329;
	bfe.u32 	%r330, %r320, 8, 8;
	bfe.u32 	%r331, %r320, 0, 8;
	bfe.u32 	%r332, %r319, 16, 8;
	cvt.u16.u32 	%rs58, %r332;
	bfe.u32 	%r333, %r319, 8, 8;
	bfe.u32 	%r334, %r319, 0, 8;
	shl.b32 	%r335, %r334, 24;
	shl.b32 	%r336, %r333, 16;
	and.b32  	%r337, %r336, 16711680;
	or.b32  	%r338, %r337, %r335;
	and.b16  	%rs59, %rs58, 255;
	mul.wide.u16 	%r339, %rs59, 256;
	or.b32  	%r340, %r338, %r339;
	bfe.u32 	%r341, %r319, 24, 8;
	or.b32  	%r342, %r340, %r341;
	prmt.b32 	%r343, %r342, %r186, %r185;
	shl.b32 	%r344, %r331, 24;
	shl.b32 	%r345, %r330, 16;
	and.b32  	%r346, %r345, 16711680;
	or.b32  	%r347, %r346, %r344;
	and.b16  	%rs60, %rs57, 255;
	mul.wide.u16 	%r348, %rs60, 256;
	or.b32  	%r349, %r347, %r348;
	bfe.u32 	%r350, %r320, 24, 8;
	or.b32  	%r351, %r349, %r350;
	prmt.b32 	%r352, %r351, %r186, %r185;
	shl.b32 	%r353, %r328, 24;
	shl.b32 	%r354, %r327, 16;
	and.b32  	%r355, %r354, 16711680;
	or.b32  	%r356, %r355, %r353;
	and.b16  	%rs61, %rs56, 255;
	mul.wide.u16 	%r357, %rs61, 256;
	or.b32  	%r358, %r356, %r357;
	bfe.u32 	%r359, %r321, 24, 8;
	or.b32  	%r360, %r358, %r359;
	prmt.b32 	%r361, %r360, %r186, %r185;
	shl.b32 	%r362, %r325, 24;
	shl.b32 	%r363, %r324, 16;
	and.b32  	%r364, %r363, 16711680;
	or.b32  	%r365, %r364, %r362;
	and.b16  	%rs62, %rs55, 255;
	mul.wide.u16 	%r366, %rs62, 256;
	or.b32  	%r367, %r365, %r366;
	bfe.u32 	%r368, %r322, 24, 8;
	or.b32  	%r369, %r367, %r368;
	prmt.b32 	%r370, %r369, %r186, %r185;
	st.local.v4.u32 	[%rd103+48], {%r343, %r352, %r361, %r370};
	{ // callseq 0, 0
	.param .b64 param0;
	st.param.b64 	[param0], %rd47;
	.param .b64 param1;
	st.param.b64 	[param1], %rd102;
	call.uni 
	_Z16sha256_transformPjPKj, 
	(
	param0, 
	param1
	);
	} // callseq 0
	st.local.v4.u32 	[%rd103], {%r186, %r186, %r186, %r186};
	st.local.v4.u32 	[%rd103+16], {%r186, %r186, %r186, %r186};
	st.local.v4.u32 	[%rd103+32], {%r186, %r186, %r186, %r186};
	shl.b32 	%r371, %r1134, 3;
	shr.u32 	%r372, %r1134, 29;
	prmt.b32 	%r373, %r372, %r186, %r185;
	prmt.b32 	%r374, %r371, %r186, %r185;
	st.local.v4.u32 	[%rd103+48], {%r186, %r186, %r373, %r374};
	{ // callseq 1, 0
	.param .b64 param0;
	st.param.b64 	[param0], %rd47;
	.param .b64 param1;
	st.param.b64 	[param1], %rd102;
	call.uni 
	_Z16sha256_transformPjPKj, 
	(
	param0, 
	param1
	);
	} // callseq 1
$L__BB1_43:
	mov.b32 	%r569, -1521486534;
	mov.b32 	%r570, 1013904242;
	mov.b32 	%r571, -1150833019;
	mov.b32 	%r572, 1779033703;
	st.local.v4.u32 	[%rd6], {%r572, %r571, %r570, %r569};
	mov.b32 	%r573, 1541459225;
	mov.b32 	%r574, 528734635;
	mov.b32 	%r575, -1694144372;
	mov.b32 	%r576, 1359893119;
	st.local.v4.u32 	[%rd6+16], {%r576, %r575, %r574, %r573};
	add.u64 	%rd108, %SP, 192;
	add.u64 	%rd109, %SPL, 192;
	ld.local.v4.u32 	{%r577, %r578, %r579, %r580}, [%rd3];
	mov.b32 	%r581, 291;
	mov.b32 	%r1135, 0;
	prmt.b32 	%r582, %r577, %r1135, %r581;
	prmt.b32 	%r583, %r578, %r1135, %r581;
	prmt.b32 	%r584, %r579, %r1135, %r581;
	prmt.b32 	%r585, %r580, %r1135, %r581;
	st.local.v4.u32 	[%rd109], {%r582, %r583, %r584, %r585};
	ld.local.v4.u32 	{%r586, %r587, %r588, %r589}, [%rd3+16];
	prmt.b32 	%r590, %r586, %r1135, %r581;
	prmt.b32 	%r591, %r587, %r1135, %r581;
	prmt.b32 	%r592, %r588, %r1135, %r581;
	prmt.b32 	%r593, %r589, %r1135, %r581;
	st.local.v4.u32 	[%rd109+16], {%r590, %r591, %r592, %r593};
	mov.b32 	%r594, -2147483648;
	st.local.v4.u32 	[%rd109+32], {%r594, %r1135, %r1135, %r1135};
	st.local.v4.u32 	[%rd109+48], {%r1135, %r1135, %r1135, %r13};
	{ // callseq 3, 0
	.param .b64 param0;
	st.param.b64 	[param0], %rd50;
	.param .b64 param1;
	st.param.b64 	[param1], %rd108;
	call.uni 
	_Z16sha256_transformPjPKj, 
	(
	param0, 
	param1
	);
	} // callseq 3
	ld.local.u32 	%r595, [%rd6];
	prmt.b32 	%r1136, %r595, %r1135, %r581;
	setp.ne.s32 	%p40, %r1136, 0;
	@%p40 bra 	$L__BB1_51;
	ld.local.u32 	%r597, [%rd6+4];
	mov.b32 	%r598, 291;
	mov.b32 	%r599, 0;
	prmt.b32 	%r1136, %r597, %r599, %r598;
	setp.ne.s32 	%p41, %r1136, 0;
	mov.b32 	%r1135, 32;
	@%p41 bra 	$L__BB1_51;
	ld.local.u32 	%r601, [%rd6+8];
	mov.b32 	%r602, 291;
	mov.b32 	%r603, 0;
	prmt.b32 	%r1136, %r601, %r603, %r602;
	setp.ne.s32 	%p42, %r1136, 0;
	mov.b32 	%r1135, 64;
	@%p42 bra 	$L__BB1_51;
	ld.local.u32 	%r605, [%rd6+12];
	mov.b32 	%r606, 291;
	mov.b32 	%r607, 0;
	prmt.b32 	%r1136, %r605, %r607, %r606;
	setp.ne.s32 	%p43, %r1136, 0;
	mov.b32 	%r1135, 96;
	@%p43 bra 	$L__BB1_51;
	ld.local.u32 	%r609, [%rd6+16];
	mov.b32 	%r610, 291;
	mov.b32 	%r611, 0;
	prmt.b32 	%r1136, %r609, %r611, %r610;
	setp.ne.s32 	%p44, %r1136, 0;
	mov.b32 	%r1135, 128;
	@%p44 bra 	$L__BB1_51;
	ld.local.u32 	%r613, [%rd6+20];
	mov.b32 	%r614, 291;
	mov.b32 	%r615, 0;
	prmt.b32 	%r1136, %r613, %r615, %r614;
	setp.ne.s32 	%p45, %r1136, 0;
	mov.b32 	%r1135, 160;
	@%p45 bra 	$L__BB1_51;
	ld.local.u32 	%r617, [%rd6+24];
	mov.b32 	%r618, 291;
	mov.b32 	%r619, 0;
	prmt.b32 	%r1136, %r617, %r619, %r618;
	setp.ne.s32 	%p46, %r1136, 0;
	mov.b32 	%r1135, 192;
	@%p46 bra 	$L__BB1_51;
	ld.local.u32 	%r622, [%rd6+28];
	mov.b32 	%r623, 291;
	mov.b32 	%r624, 0;
	prmt.b32 	%r1136, %r622, %r624, %r623;
	setp.eq.s32 	%p47, %r1136, 0;
	mov.b32 	%r1135, 224;
	mov.b32 	%r1137, 256;
	@%p47 bra 	$L__BB1_52;
$L__BB1_51:
	clz.b32 	%r625, %r1136;
	add.s32 	%r1137, %r625, %r1135;
$L__BB1_52:
	setp.gt.u32 	%p48, %r1137, %r1151;
	max.u32 	%r1151, %r1137, %r1151;
	selp.b64 	%rd170, %rd15, %rd170, %p48;
	add.s64 	%rd25, %rd15, 1;
	setp.ge.u64 	%p49, %rd25, %rd12;
	@%p49 bra 	$L__BB1_93;
	mov.b32 	%r626, -1521486534;
	mov.b32 	%r627, 1013904242;
	mov.b32 	%r628, -1150833019;
	mov.b32 	%r629, 1779033703;
	st.local.v4.u32 	[%rd3], {%r629, %r628, %r627, %r626};
	mov.b32 	%r630, 1541459225;
	mov.b32 	%r631, 528734635;
	mov.b32 	%r632, -1694144372;
	mov.b32 	%r633, 1359893119;
	st.local.v4.u32 	[%rd3+16], {%r633, %r632, %r631, %r630};
	mov.b64 	%rd167, 0;
$L__BB1_54:
	add.s64 	%rd112, %rd4, %rd167;
	mov.b16 	%rs93, 0;
	st.local.u8 	[%rd112], %rs93;
	add.s64 	%rd27, %rd167, 1;
	setp.lt.u64 	%p50, %rd167, 63;
	mov.u64 	%rd167, %rd27;
	@%p50 bra 	$L__BB1_54;
	setp.eq.s32 	%p51, %r95, 0;
	mov.b32 	%r1140, 0;
	@%p51 bra 	$L__BB1_63;
	setp.lt.u32 	%p52, %r95, 4;
	mov.b32 	%r1139, 0;
	@%p52 bra 	$L__BB1_59;
	mov.b32 	%r1138, 0;
$L__BB1_58:
	mov.u32 	%r637, shared_mem;
	add.s32 	%r638, %r637, %r1138;
	ld.shared.u32 	%r639, [%r638];
	cvt.u64.u32 	%rd113, %r1138;
	add.s64 	%rd114, %rd4, %rd113;
	st.local.u32 	[%rd114], %r639;
	add.s32 	%r1138, %r1138, 4;
	setp.ne.s32 	%p53, %r1138, %r15;
	mov.u32 	%r1139, %r15;
	@%p53 bra 	$L__BB1_58;
$L__BB1_59:
	setp.eq.s32 	%p54, %r14, 0;
	mov.u32 	%r1140, %r15;
	@%p54 bra 	$L__BB1_63;
	setp.eq.s32 	%p55, %r14, 1;
	mov.u32 	%r640, shared_mem;
	add.s32 	%r59, %r640, %r1139;
	ld.shared.u8 	%rs94, [%r59];
	cvt.u64.u32 	%rd115, %r1139;
	add.s64 	%rd28, %rd4, %rd115;
	st.local.u8 	[%rd28], %rs94;
	add.s32 	%r1140, %r1139, 1;
	@%p55 bra 	$L__BB1_63;
	setp.eq.s32 	%p56, %r14, 2;
	ld.shared.u8 	%rs95, [%r59+1];
	st.local.u8 	[%rd28+1], %rs95;
	add.s32 	%r1140, %r1139, 2;
	@%p56 bra 	$L__BB1_63;
	ld.shared.u8 	%rs96, [%r59+2];
	st.local.u8 	[%rd28+2], %rs96;
	add.s32 	%r1140, %r1139, 3;
$L__BB1_63:
	setp.lt.u64 	%p57, %rd15, 99;
	mov.b32 	%r1142, 0;
	mov.u64 	%rd169, %rd25;
	@%p57 bra 	$L__BB1_66;
	mov.b32 	%r1142, 0;
	mov.u64 	%rd168, %rd25;
$L__BB1_65:
	shr.u64 	%rd116, %rd168, 2;
	mul.hi.u64 	%rd117, %rd116, 2951479051793528259;
	shr.u64 	%rd169, %rd117, 2;
	mul.lo.s64 	%rd118, %rd169, 100;
	sub.s64 	%rd119, %rd168, %rd118;
	shl.b64 	%rd120, %rd119, 1;
	mov.u64 	%rd121, DIG2;
	add.s64 	%rd122, %rd121, %rd120;
	ld.const.u8 	%rs97, [%rd122+1];
	cvt.u64.u32 	%rd123, %r1142;
	add.s64 	%rd124, %rd2, %rd123;
	st.local.u8 	[%rd124], %rs97;
	ld.const.u8 	%rs98, [%rd122];
	add.s32 	%r1142, %r1142, 2;
	st.local.u8 	[%rd124+1], %rs98;
	setp.gt.u64 	%p58, %rd168, 9999;
	mov.u64 	%rd168, %rd169;
	@%p58 bra 	$L__BB1_65;
$L__BB1_66:
	setp.gt.u64 	%p59, %rd169, 9;
	@%p59 bra 	$L__BB1_68;
	cvt.u16.u64 	%rs99, %rd169;
	add.s16 	%rs100, %rs99, 48;
	add.s32 	%r1143, %r1142, 1;
	cvt.u64.u32 	%rd125, %r1142;
	add.s64 	%rd126, %rd2, %rd125;
	st.local.u8 	[%rd126], %rs100;
	bra.uni 	$L__BB1_69;
$L__BB1_68:
	shl.b64 	%rd127, %rd169, 1;
	mov.u64 	%rd128, DIG2;
	add.s64 	%rd129, %rd128, %rd127;
	ld.const.u8 	%rs101, [%rd129+1];
	cvt.u64.u32 	%rd130, %r1142;
	add.s64 	%rd131, %rd2, %rd130;
	st.local.u8 	[%rd131], %rs101;
	ld.const.u8 	%rs102, [%rd129];
	add.s32 	%r1143, %r1142, 2;
	st.local.u8 	[%rd131+1], %rs102;
$L__BB1_69:
	setp.lt.s32 	%p60, %r1143, 1;
	@%p60 bra 	$L__BB1_77;
	and.b32  	%r70, %r1143, 3;
	setp.lt.u32 	%p61, %r1143, 4;
	mov.b32 	%r1145, 0;
	@%p61 bra 	$L__BB1_73;
	mov.b32 	%r1144, 0;
$L__BB1_72:
	not.b32 	%r645, %r1144;
	add.s32 	%r646, %r1143, %r645;
	cvt.s64.s32 	%rd132, %r646;
	add.s64 	%rd133, %rd2, %rd132;
	ld.local.u8 	%rs103, [%rd133];
	cvt.u64.u32 	%rd134, %r1144;
	add.s64 	%rd135, %rd5, %rd134;
	st.local.u8 	[%rd135], %rs103;
	ld.local.u8 	%rs104, [%rd133+-1];
	st.local.u8 	[%rd135+1], %rs104;
	ld.local.u8 	%rs105, [%rd133+-2];
	st.local.u8 	[%rd135+2], %rs105;
	ld.local.u8 	%rs106, [%rd133+-3];
	st.local.u8 	[%rd135+3], %rs106;
	add.s32 	%r1144, %r1144, 4;
	and.b32  	%r1145, %r1143, 2147483644;
	setp.ne.s32 	%p62, %r1144, %r1145;
	@%p62 bra 	$L__BB1_72;
$L__BB1_73:
	setp.eq.s32 	%p63, %r70, 0;
	@%p63 bra 	$L__BB1_77;
	not.b32 	%r647, %r1145;
	add.s32 	%r648, %r1143, %r647;
	cvt.s64.s32 	%rd136, %r648;
	add.s64 	%rd32, %rd2, %rd136;
	ld.local.u8 	%rs107, [%rd32];
	cvt.u64.u32 	%rd137, %r1145;
	add.s64 	%rd33, %rd5, %rd137;
	st.local.u8 	[%rd33], %rs107;
	setp.eq.s32 	%p64, %r70, 1;
	@%p64 bra 	$L__BB1_77;
	ld.local.u8 	%rs108, [%rd32+-1];
	st.local.u8 	[%rd33+1], %rs108;
	setp.eq.s32 	%p65, %r70, 2;
	@%p65 bra 	$L__BB1_77;
	ld.local.u8 	%rs109, [%rd32+-2];
	st.local.u8 	[%rd33+2], %rs109;
$L__BB1_77:
	setp.lt.s32 	%p66, %r1143, 1;
	setp.gt.u32 	%p67, %r1140, 63;
	or.pred  	%p68, %p66, %p67;
	mov.u32 	%r1147, %r1140;
	@%p68 bra 	$L__BB1_80;
	mov.b32 	%r1146, 0;
$L__BB1_79:
	add.s32 	%r651, %r1146, %r1140;
	cvt.u64.u32 	%rd138, %r1146;
	add.s64 	%rd139, %rd5, %rd138;
	ld.local.u8 	%rs110, [%rd139];
	cvt.u64.u32 	%rd140, %r651;
	add.s64 	%rd141, %rd4, %rd140;
	st.local.u8 	[%rd141], %rs110;
	add.s32 	%r1146, %r1146, 1;
	add.s32 	%r1147, %r1146, %r1140;
	setp.lt.s32 	%p69, %r1146, %r1143;
	setp.lt.u32 	%p70, %r651, 63;
	and.pred  	%p71, %p69, %p70;
	@%p71 bra 	$L__BB1_79;
$L__BB1_80:
	cvt.u64.u32 	%rd142, %r1147;
	add.s64 	%rd143, %rd4, %rd142;
	mov.b16 	%rs111, 128;
	st.local.u8 	[%rd143], %rs111;
	setp.lt.u32 	%p72, %r1147, 56;
	@%p72 bra 	$L__BB1_82;
	ld.local.v4.b32 	{%r652, %r653, %r654, %r655}, [%rd4];
	bfe.u32 	%r656, %r655, 16, 8;
	cvt.u16.u32 	%rs112, %r656;
	bfe.u32 	%r657, %r655, 8, 8;
	bfe.u32 	%r658, %r655, 0, 8;
	bfe.u32 	%r659, %r654, 16, 8;
	cvt.u16.u32 	%rs113, %r659;
	bfe.u32 	%r660, %r654, 8, 8;
	bfe.u32 	%r661, %r654, 0, 8;
	bfe.u32 	%r662, %r653, 16, 8;
	cvt.u16.u32 	%rs114, %r662;
	bfe.u32 	%r663, %r653, 8, 8;
	bfe.u32 	%r664, %r653, 0, 8;
	bfe.u32 	%r665, %r652, 16, 8;
	cvt.u16.u32 	%rs115, %r665;
	bfe.u32 	%r666, %r652, 8, 8;
	bfe.u32 	%r667, %r652, 0, 8;
	shl.b32 	%r668, %r667, 24;
	shl.b32 	%r669, %r666, 16;
	and.b32  	%r670, %r669, 16711680;
	or.b32  	%r671, %r670, %r668;
	and.b16  	%rs116, %rs115, 255;
	mul.wide.u16 	%r672, %rs116, 256;
	or.b32  	%r673, %r671, %r672;
	bfe.u32 	%r674, %r652, 24, 8;
	or.b32  	%r675, %r673, %r674;
	mov.b32 	%r676, 291;
	mov.b32 	%r677, 0;
	prmt.b32 	%r678, %r675, %r677, %r676;
	shl.b32 	%r679, %r664, 24;
	shl.b32 	%r680, %r663, 16;
	and.b32  	%r681, %r680, 16711680;
	or.b32  	%r682, %r681, %r679;
	and.b16  	%rs117, %rs114, 255;
	mul.wide.u16 	%r683, %rs117, 256;
	or.b32  	%r684, %r682, %r683;
	bfe.u32 	%r685, %r653, 24, 8;
	or.b32  	%r686, %r684, %r685;
	prmt.b32 	%r687, %r686, %r677, %r676;
	shl.b32 	%r688, %r661, 24;
	shl.b32 	%r689, %r660, 16;
	and.b32  	%r690, %r689, 16711680;
	or.b32  	%r691, %r690, %r688;
	and.b16  	%rs118, %rs113, 255;
	mul.wide.u16 	%r692, %rs118, 256;
	or.b32  	%r693, %r691, %r692;
	bfe.u32 	%r694, %r654, 24, 8;
	or.b32  	%r695, %r693, %r694;
	prmt.b32 	%r696, %r695, %r677, %r676;
	shl.b32 	%r697, %r658, 24;
	shl.b32 	%r698, %r657, 16;
	and.b32  	%r699, %r698, 16711680;
	or.b32  	%r700, %r699, %r697;
	and.b16  	%rs119, %rs112, 255;
	mul.wide.u16 	%r701, %rs119, 256;
	or.b32  	%r702, %r700, %r701;
	bfe.u32 	%r703, %r655, 24, 8;
	or.b32  	%r704, %r702, %r703;
	prmt.b32 	%r705, %r704, %r677, %r676;
	add.u64 	%rd144, %SP, 320;
	add.u64 	%rd145, %SPL, 320;
	st.local.v4.u32 	[%rd145], {%r678, %r687, %r696, %r705};
	ld.local.v4.b32 	{%r706, %r707, %r708, %r709}, [%rd4+16];
	bfe.u32 	%r710, %r709, 16, 8;
	cvt.u16.u32 	%rs120, %r710;
	bfe.u32 	%r711, %r709, 8, 8;
	bfe.u32 	%r712, %r709, 0, 8;
	bfe.u32 	%r713, %r708, 16, 8;
	cvt.u16.u32 	%rs121, %r713;
	bfe.u32 	%r714, %r708, 8, 8;
	bfe.u32 	%r715, %r708, 0, 8;
	bfe.u32 	%r716, %r707, 16, 8;
	cvt.u16.u32 	%rs122, %r716;
	bfe.u32 	%r717, %r707, 8, 8;
	bfe.u32 	%r718, %r707, 0, 8;
	bfe.u32 	%r719, %r706, 16, 8;
	cvt.u16.u32 	%rs123, %r719;
	bfe.u32 	%r720, %r706, 8, 8;
	bfe.u32 	%r721, %r706, 0, 8;
	shl.b32 	%r722, %r721, 24;
	shl.b32 	%r723, %r720, 16;
	and.b32  	%r724, %r723, 16711680;
	or.b32  	%r725, %r724, %r722;
	and.b16  	%rs124, %rs123, 255;
	mul.wide.u16 	%r726, %rs124, 256;
	or.b32  	%r727, %r725, %r726;
	bfe.u32 	%r728, %r706, 24, 8;
	or.b32  	%r729, %r727, %r728;
	prmt.b32 	%r730, %r729, %r677, %r676;
	shl.b32 	%r731, %r718, 24;
	shl.b32 	%r732, %r717, 16;
	and.b32  	%r733, %r732, 16711680;
	or.b32  	%r734, %r733, %r731;
	and.b16  	%rs125, %rs122, 255;
	mul.wide.u16 	%r735, %rs125, 256;
	or.b32  	%r736, %r734, %r735;
	bfe.u32 	%r737, %r707, 24, 8;
	or.b32  	%r738, %r736, %r737;
	prmt.b32 	%r739, %r738, %r677, %r676;
	shl.b32 	%r740, %r715, 24;
	shl.b32 	%r741, %r714, 16;
	and.b32  	%r742, %r741, 16711680;
	or.b32  	%r743, %r742, %r740;
	and.b16  	%rs126, %rs121, 255;
	mul.wide.u16 	%r744, %rs126, 256;
	or.b32  	%r745, %r743, %r744;
	bfe.u32 	%r746, %r708, 24, 8;
	or.b32  	%r747, %r745, %r746;
	prmt.b32 	%r748, %r747, %r677, %r676;
	shl.b32 	%r749, %r712, 24;
	shl.b32 	%r750, %r711, 16;
	and.b32  	%r751, %r750, 16711680;
	or.b32  	%r752, %r751, %r749;
	and.b16  	%rs127, %rs120, 255;
	mul.wide.u16 	%r753, %rs127, 256;
	or.b32  	%r754, %r752, %r753;
	bfe.u32 	%r755, %r709, 24, 8;
	or.b32  	%r756, %r754, %r755;
	prmt.b32 	%r757, %r756, %r677, %r676;
	st.local.v4.u32 	[%rd145+16], {%r730, %r739, %r748, %r757};
	ld.local.v4.b32 	{%r758, %r759, %r760, %r761}, [%rd4+32];
	bfe.u32 	%r762, %r761, 16, 8;
	cvt.u16.u32 	%rs128, %r762;
	bfe.u32 	%r763, %r761, 8, 8;
	bfe.u32 	%r764, %r761, 0, 8;
	bfe.u32 	%r765, %r760, 16, 8;
	cvt.u16.u32 	%rs129, %r765;
	bfe.u32 	%r766, %r760, 8, 8;
	bfe.u32 	%r767, %r760, 0, 8;
	bfe.u32 	%r768, %r759, 16, 8;
	cvt.u16.u32 	%rs130, %r768;
	bfe.u32 	%r769, %r759, 8, 8;
	bfe.u32 	%r770, %r759, 0, 8;
	bfe.u32 	%r771, %r758, 16, 8;
	cvt.u16.u32 	%rs131, %r771;
	bfe.u32 	%r772, %r758, 8, 8;
	bfe.u32 	%r773, %r758, 0, 8;
	shl.b32 	%r774, %r773, 24;
	shl.b32 	%r775, %r772, 16;
	and.b32  	%r776, %r775, 16711680;
	or.b32  	%r777, %r776, %r774;
	and.b16  	%rs132, %rs131, 255;
	mul.wide.u16 	%r778, %rs132, 256;
	or.b32  	%r779, %r777, %r778;
	bfe.u32 	%r780, %r758, 24, 8;
	or.b32  	%r781, %r779, %r780;
	prmt.b32 	%r782, %r781, %r677, %r676;
	shl.b32 	%r783, %r770, 24;
	shl.b32 	%r784, %r769, 16;
	and.b32  	%r785, %r784, 16711680;
	or.b32  	%r786, %r785, %r783;
	and.b16  	%rs133, %rs130, 255;
	mul.wide.u16 	%r787, %rs133, 256;
	or.b32  	%r788, %r786, %r787;
	bfe.u32 	%r789, %r759, 24, 8;
	or.b32  	%r790, %r788, %r789;
	prmt.b32 	%r791, %r790, %r677, %r676;
	shl.b32 	%r792, %r767, 24;
	shl.b32 	%r793, %r766, 16;
	and.b32  	%r794, %r793, 16711680;
	or.b32  	%r795, %r794, %r792;
	and.b16  	%rs134, %rs129, 255;
	mul.wide.u16 	%r796, %rs134, 256;
	or.b32  	%r797, %r795, %r796;
	bfe.u32 	%r798, %r760, 24, 8;
	or.b32  	%r799, %r797, %r798;
	prmt.b32 	%r800, %r799, %r677, %r676;
	shl.b32 	%r801, %r764, 24;
	shl.b32 	%r802, %r763, 16;
	and.b32  	%r803, %r802, 16711680;
	or.b32  	%r804, %r803, %r801;
	and.b16  	%rs135, %rs128, 255;
	mul.wide.u16 	%r805, %rs135, 256;
	or.b32  	%r806, %r804, %r805;
	bfe.u32 	%r807, %r761, 24, 8;
	or.b32  	%r808, %r806, %r807;
	prmt.b32 	%r809, %r808, %r677, %r676;
	st.local.v4.u32 	[%rd145+32], {%r782, %r791, %r800, %r809};
	ld.local.v4.b32 	{%r810, %r811, %r812, %r813}, [%rd4+48];
	bfe.u32 	%r814, %r813, 16, 8;
	cvt.u16.u32 	%rs136, %r814;
	bfe.u32 	%r815, %r813, 8, 8;
	bfe.u32 	%r816, %r813, 0, 8;
	bfe.u32 	%r817, %r812, 16, 8;
	cvt.u16.u32 	%rs137, %r817;
	bfe.u32 	%r818, %r812, 8, 8;
	bfe.u32 	%r819, %r812, 0, 8;
	bfe.u32 	%r820, %r811, 16, 8;
	cvt.u16.u32 	%rs138, %r820;
	bfe.u32 	%r821, %r811, 8, 8;
	bfe.u32 	%r822, %r811, 0, 8;
	bfe.u32 	%r823, %r810, 16, 8;
	cvt.u16.u32 	%rs139, %r823;
	bfe.u32 	%r824, %r810, 8, 8;
	bfe.u32 	%r825, %r810, 0, 8;
	shl.b32 	%r826, %r825, 24;
	shl.b32 	%r827, %r824, 16;
	and.b32  	%r828, %r827, 16711680;
	or.b32  	%r829, %r828, %r826;
	and.b16  	%rs140, %rs139, 255;
	mul.wide.u16 	%r830, %rs140, 256;
	or.b32  	%r831, %r829, %r830;
	bfe.u32 	%r832, %r810, 24, 8;
	or.b32  	%r833, %r831, %r832;
	prmt.b32 	%r834, %r833, %r677, %r676;
	shl.b32 	%r835, %r822, 24;
	shl.b32 	%r836, %r821, 16;
	and.b32  	%r837, %r836, 16711680;
	or.b32  	%r838, %r837, %r835;
	and.b16  	%rs141, %rs138, 255;
	mul.wide.u16 	%r839, %rs141, 256;
	or.b32  	%r840, %r838, %r839;
	bfe.u32 	%r841, %r811, 24, 8;
	or.b32  	%r842, %r840, %r841;
	prmt.b32 	%r843, %r842, %r677, %r676;
	shl.b32 	%r844, %r819, 24;
	shl.b32 	%r845, %r818, 16;
	and.b32  	%r846, %r845, 16711680;
	or.b32  	%r847, %r846, %r844;
	and.b16  	%rs142, %rs137, 255;
	mul.wide.u16 	%r848, %rs142, 256;
	or.b32  	%r849, %r847, %r848;
	bfe.u32 	%r850, %r812, 24, 8;
	or.b32  	%r851, %r849, %r850;
	prmt.b32 	%r852, %r851, %r677, %r676;
	shl.b32 	%r853, %r816, 24;
	shl.b32 	%r854, %r815, 16;
	and.b32  	%r855, %r854, 16711680;
	or.b32  	%r856, %r855, %r853;
	and.b16  	%rs143, %rs136, 255;
	mul.wide.u16 	%r857, %rs143, 256;
	or.b32  	%r858, %r856, %r857;
	bfe.u32 	%r859, %r813, 24, 8;
	or.b32  	%r860, %r858, %r859;
	prmt.b32 	%r861, %r860, %r677, %r676;
	st.local.v4.u32 	[%rd145+48], {%r834, %r843, %r852, %r861};
	{ // callseq 4, 0
	.param .b64 param0;
	st.param.b64 	[param0], %rd47;
	.param .b64 param1;
	st.param.b64 	[param1], %rd144;
	call.uni 
	_Z16sha256_transformPjPKj, 
	(
	param0, 
	param1
	);
	} // callseq 4
	st.local.v4.u32 	[%rd145], {%r677, %r677, %r677, %r677};
	st.local.v4.u32 	[%rd145+16], {%r677, %r677, %r677, %r677};
	st.local.v4.u32 	[%rd145+32], {%r677, %r677, %r677, %r677};
	shl.b32 	%r862, %r1147, 3;
	shr.u32 	%r863, %r1147, 29;
	prmt.b32 	%r864, %r863, %r677, %r676;
	prmt.b32 	%r865, %r862, %r677, %r676;
	st.local.v4.u32 	[%rd145+48], {%r677, %r677, %r864, %r865};
	{ // callseq 5, 0
	.param .b64 param0;
	st.param.b64 	[param0], %rd47;
	.param .b64 param1;
	st.param.b64 	[param1], %rd144;
	call.uni 
	_Z16sha256_transformPjPKj, 
	(
	param0, 
	param1
	);
	} // callseq 5
	bra.uni 	$L__BB1_83;
$L__BB1_82:
	shr.u32 	%r866, %r1147, 5;
	cvt.u16.u32 	%rs144, %r1147;
	shl.b16 	%rs145, %rs144, 3;
	cvt.u32.u16 	%r867, %rs145;
	prmt.b32 	%r868, %r866, %r867, 0x3340U;
	mov.b32 	%r869, 0;
	prmt.b32 	%r870, %r869, 0, 0x3340U;
	prmt.b32 	%r871, %r870, %r868, 0x5410U;
	st.local.v2.b32 	[%rd4+56], {%r869, %r871};
	ld.local.v4.b32 	{%r872, %r873, %r874, %r875}, [%rd4];
	bfe.u32 	%r876, %r875, 16, 8;
	cvt.u16.u32 	%rs146, %r876;
	bfe.u32 	%r877, %r875, 8, 8;
	bfe.u32 	%r878, %r875, 0, 8;
	bfe.u32 	%r879, %r874, 16, 8;
	cvt.u16.u32 	%rs147, %r879;
	bfe.u32 	%r880, %r874, 8, 8;
	bfe.u32 	%r881, %r874, 0, 8;
	bfe.u32 	%r882, %r873, 16, 8;
	cvt.u16.u32 	%rs148, %r882;
	bfe.u32 	%r883, %r873, 8, 8;
	bfe.u32 	%r884, %r873, 0, 8;
	bfe.u32 	%r885, %r872, 16, 8;
	cvt.u16.u32 	%rs149, %r885;
	bfe.u32 	%r886, %r872, 8, 8;
	bfe.u32 	%r887, %r872, 0, 8;
	shl.b32 	%r888, %r887, 24;
	shl.b32 	%r889, %r886, 16;
	and.b32  	%r890, %r889, 16711680;
	or.b32  	%r891, %r890, %r888;
	and.b16  	%rs150, %rs149, 255;
	mul.wide.u16 	%r892, %rs150, 256;
	or.b32  	%r893, %r891, %r892;
	bfe.u32 	%r894, %r872, 24, 8;
	or.b32  	%r895, %r893, %r894;
	mov.b32 	%r896, 291;
	prmt.b32 	%r897, %r895, %r869, %r896;
	shl.b32 	%r898, %r884, 24;
	shl.b32 	%r899, %r883, 16;
	and.b32  	%r900, %r899, 16711680;
	or.b32  	%r901, %r900, %r898;
	and.b16  	%rs151, %rs148, 255;
	mul.wide.u16 	%r902, %rs151, 256;
	or.b32  	%r903, %r901, %r902;
	bfe.u32 	%r904, %r873, 24, 8;
	or.b32  	%r905, %r903, %r904;
	prmt.b32 	%r906, %r905, %r869, %r896;
	shl.b32 	%r907, %r881, 24;
	shl.b32 	%r908, %r880, 16;
	and.b32  	%r909, %r908, 16711680;
	or.b32  	%r910, %r909, %r907;
	and.b16  	%rs152, %rs147, 255;
	mul.wide.u16 	%r911, %rs152, 256;
	or.b32  	%r912, %r910, %r911;
	bfe.u32 	%r913, %r874, 24, 8;
	or.b32  	%r914, %r912, %r913;
	prmt.b32 	%r915, %r914, %r869, %r896;
	shl.b32 	%r916, %r878, 24;
	shl.b32 	%r917, %r877, 16;
	and.b32  	%r918, %r917, 16711680;
	or.b32  	%r919, %r918, %r916;
	and.b16  	%rs153, %rs146, 255;
	mul.wide.u16 	%r920, %rs153, 256;
	or.b32  	%r921, %r919, %r920;
	bfe.u32 	%r922, %r875, 24, 8;
	or.b32  	%r923, %r921, %r922;
	prmt.b32 	%r924, %r923, %r869, %r896;
	add.u64 	%rd147, %SP, 256;
	add.u64 	%rd148, %SPL, 256;
	st.local.v4.u32 	[%rd148], {%r897, %r906, %r915, %r924};
	ld.local.v4.b32 	{%r925, %r926, %r927, %r928}, [%rd4+16];
	bfe.u32 	%r929, %r928, 16, 8;
	cvt.u16.u32 	%rs154, %r929;
	bfe.u32 	%r930, %r928, 8, 8;
	bfe.u32 	%r931, %r928, 0, 8;
	bfe.u32 	%r932, %r927, 16, 8;
	cvt.u16.u32 	%rs155, %r932;
	bfe.u32 	%r933, %r927, 8, 8;
	bfe.u32 	%r934, %r927, 0, 8;
	bfe.u32 	%r935, %r926, 16, 8;
	cvt.u16.u32 	%rs156, %r935;
	bfe.u32 	%r936, %r926, 8, 8;
	bfe.u32 	%r937, %r926, 0, 8;
	bfe.u32 	%r938, %r925, 16, 8;
	cvt.u16.u32 	%rs157, %r938;
	bfe.u32 	%r939, %r925, 8, 8;
	bfe.u32 	%r940, %r925, 0, 8;
	shl.b32 	%r941, %r940, 24;
	shl.b32 	%r942, %r939, 16;
	and.b32  	%r943, %r942, 16711680;
	or.b32  	%r944, %r943, %r941;
	and.b16  	%rs158, %rs157, 255;
	mul.wide.u16 	%r945, %rs158, 256;
	or.b32  	%r946, %r944, %r945;
	bfe.u32 	%r947, %r925, 24, 8;
	or.b32  	%r948, %r946, %r947;
	prmt.b32 	%r949, %r948, %r869, %r896;
	shl.b32 	%r950, %r937, 24;
	shl.b32 	%r951, %r936, 16;
	and.b32  	%r952, %r951, 16711680;
	or.b32  	%r953, %r952, %r950;
	and.b16  	%rs159, %rs156, 255;
	mul.wide.u16 	%r954, %rs159, 256;
	or.b32  	%r955, %r953, %r954;
	bfe.u32 	%r956, %r926, 24, 8;
	or.b32  	%r957, %r955, %r956;
	prmt.b32 	%r958, %r957, %r869, %r896;
	shl.b32 	%r959, %r934, 24;
	shl.b32 	%r960, %r933, 16;
	and.b32  	%r961, %r960, 16711680;
	or.b32  	%r962, %r961, %r959;
	and.b16  	%rs160, %rs155, 255;
	mul.wide.u16 	%r963, %rs160, 256;
	or.b32  	%r964, %r962, %r963;
	bfe.u32 	%r965, %r927, 24, 8;
	or.b32  	%r966, %r964, %r965;
	prmt.b32 	%r967, %r966, %r869, %r896;
	shl.b32 	%r968, %r931, 24;
	shl.b32 	%r969, %r930, 16;
	and.b32  	%r970, %r969, 16711680;
	or.b32  	%r971, %r970, %r968;
	and.b16  	%rs161, %rs154, 255;
	mul.wide.u16 	%r972, %rs161, 256;
	or.b32  	%r973, %r971, %r972;
	bfe.u32 	%r974, %r928, 24, 8;
	or.b32  	%r975, %r973, %r974;
	prmt.b32 	%r976, %r975, %r869, %r896;
	st.local.v4.u32 	[%rd148+16], {%r949, %r958, %r967, %r976};
	ld.local.v4.b32 	{%r977, %r978, %r979, %r980}, [%rd4+32];
	bfe.u32 	%r981, %r980, 16, 8;
	cvt.u16.u32 	%rs162, %r981;
	bfe.u32 	%r982, %r980, 8, 8;
	bfe.u32 	%r983, %r980, 0, 8;
	bfe.u32 	%r984, %r979, 16, 8;
	cvt.u16.u32 	%rs163, %r984;
	bfe.u32 	%r985, %r979, 8, 8;
	bfe.u32 	%r986, %r979, 0, 8;
	bfe.u32 	%r987, %r978, 16, 8;
	cvt.u16.u32 	%rs164, %r987;
	bfe.u32 	%r988, %r978, 8, 8;
	bfe.u32 	%r989, %r978, 0, 8;
	bfe.u32 	%r990, %r977, 16, 8;
	cvt.u16.u32 	%rs165, %r990;
	bfe.u32 	%r991, %r977, 8, 8;
	bfe.u32 	%r992, %r977, 0, 8;
	shl.b32 	%r993, %r992, 24;
	shl.b32 	%r994, %r991, 16;
	and.b32  	%r995, %r994, 16711680;
	or.b32  	%r996, %r995, %r993;
	and.b16  	%rs166, %rs165, 255;
	mul.wide.u16 	%r997, %rs166, 256;
	or.b32  	%r998, %r996, %r997;
	bfe.u32 	%r999, %r977, 24, 8;
	or.b32  	%r1000, %r998, %r999;
	prmt.b32 	%r1001, %r1000, %r869, %r896;
	shl.b32 	%r1002, %r989, 24;
	shl.b32 	%r1003, %r988, 16;
	and.b32  	%r1004, %r1003, 16711680;
	or.b32  	%r1005, %r1004, %r1002;
	and.b16  	%rs167, %rs164, 255;
	mul.wide.u16 	%r1006, %rs167, 256;
	or.b32  	%r1007, %r1005, %r1006;
	bfe.u32 	%r1008, %r978, 24, 8;
	or.b32  	%r1009, %r1007, %r1008;
	prmt.b32 	%r1010, %r1009, %r869, %r896;
	shl.b32 	%r1011, %r986, 24;
	shl.b32 	%r1012, %r985, 16;
	and.b32  	%r1013, %r1012, 16711680;
	or.b32  	%r1014, %r1013, %r1011;
	and.b16  	%rs168, %rs163, 255;
	mul.wide.u16 	%r1015, %rs168, 256;
	or.b32  	%r1016, %r1014, %r1015;
	bfe.u32 	%r1017, %r979, 24, 8;
	or.b32  	%r1018, %r1016, %r1017;
	prmt.b32 	%r1019, %r1018, %r869, %r896;
	shl.b32 	%r1020, %r983, 24;
	shl.b32 	%r1021, %r982, 16;
	and.b32  	%r1022, %r1021, 16711680;
	or.b32  	%r1023, %r1022, %r1020;
	and.b16  	%rs169, %rs162, 255;
	mul.wide.u16 	%r1024, %rs169, 256;
	or.b32  	%r1025, %r1023, %r1024;
	bfe.u32 	%r1026, %r980, 24, 8;
	or.b32  	%r1027, %r1025, %r1026;
	prmt.b32 	%r1028, %r1027, %r869, %r896;
	st.local.v4.u32 	[%rd148+32], {%r1001, %r1010, %r1019, %r1028};
	ld.local.v2.b32 	{%r1029, %r1030}, [%rd4+48];
	bfe.u32 	%r1031, %r1030, 16, 8;
	cvt.u16.u32 	%rs170, %r1031;
	bfe.u32 	%r1032, %r1030, 8, 8;
	bfe.u32 	%r1033, %r1030, 0, 8;
	bfe.u32 	%r1034, %r1029, 16, 8;
	cvt.u16.u32 	%rs171, %r1034;
	bfe.u32 	%r1035, %r1029, 8, 8;
	bfe.u32 	%r1036, %r1029, 0, 8;
	shl.b32 	%r1037, %r1036, 24;
	shl.b32 	%r1038, %r1035, 16;
	and.b32  	%r1039, %r1038, 16711680;
	or.b32  	%r1040, %r1039, %r1037;
	and.b16  	%rs172, %rs171, 255;
	mul.wide.u16 	%r1041, %rs172, 256;
	or.b32  	%r1042, %r1040, %r1041;
	bfe.u32 	%r1043, %r1029, 24, 8;
	or.b32  	%r1044, %r1042, %r1043;
	prmt.b32 	%r1045, %r1044, %r869, %r896;
	shl.b32 	%r1046, %r1033, 24;
	shl.b32 	%r1047, %r1032, 16;
	and.b32  	%r1048, %r1047, 16711680;
	or.b32  	%r1049, %r1048, %r1046;
	and.b16  	%rs173, %rs170, 255;
	mul.wide.u16 	%r1050, %rs173, 256;
	or.b32  	%r1051, %r1049, %r1050;
	bfe.u32 	%r1052, %r1030, 24, 8;
	or.b32  	%r1053, %r1051, %r1052;
	prmt.b32 	%r1054, %r1053, %r869, %r896;
	shl.b32 	%r1055, %r866, 8;
	and.b32  	%r1056, %r867, 248;
	or.b32  	%r1057, %r1055, %r1056;
	prmt.b32 	%r1058, %r1057, %r869, %r896;
	st.local.v4.u32 	[%rd148+48], {%r1045, %r1054, %r16, %r1058};
	{ // callseq 6, 0
	.param .b64 param0;
	st.param.b64 	[param0], %rd47;
	.param .b64 param1;
	st.param.b64 	[param1], %rd147;
	call.uni 
	_Z16sha256_transformPjPKj, 
	(
	param0, 
	param1
	);
	} // callseq 6
$L__BB1_83:
	mov.b32 	%r1060, -1521486534;
	mov.b32 	%r1061, 1013904242;
	mov.b32 	%r1062, -1150833019;
	mov.b32 	%r1063, 1779033703;
	st.local.v4.u32 	[%rd6], {%r1063, %r1062, %r1061, %r1060};
	mov.b32 	%r1064, 1541459225;
	mov.b32 	%r1065, 528734635;
	mov.b32 	%r1066, -1694144372;
	mov.b32 	%r1067, 1359893119;
	st.local.v4.u32 	[%rd6+16], {%r1067, %r1066, %r1065, %r1064};
	ld.local.v4.u32 	{%r1068, %r1069, %r1070, %r1071}, [%rd3];
	mov.b32 	%r1072, 291;
	mov.b32 	%r1148, 0;
	prmt.b32 	%r1073, %r1068, %r1148, %r1072;
	prmt.b32 	%r1074, %r1069, %r1148, %r1072;
	prmt.b32 	%r1075, %r1070, %r1148, %r1072;
	prmt.b32 	%r1076, %r1071, %r1148, %r1072;
	cvta.to.local.u64 	%rd151, %rd108;
	st.local.v4.u32 	[%rd151], {%r1073, %r1074, %r1075, %r1076};
	ld.local.v4.u32 	{%r1077, %r1078, %r1079, %r1080}, [%rd3+16];
	prmt.b32 	%r1081, %r1077, %r1148, %r1072;
	prmt.b32 	%r1082, %r1078, %r1148, %r1072;
	prmt.b32 	%r1083, %r1079, %r1148, %r1072;
	prmt.b32 	%r1084, %r1080, %r1148, %r1072;
	st.local.v4.u32 	[%rd151+16], {%r1081, %r1082, %r1083, %r1084};
	mov.b32 	%r1085, -2147483648;
	st.local.v4.u32 	[%rd151+32], {%r1085, %r1148, %r1148, %r1148};
	st.local.v4.u32 	[%rd151+48], {%r1148, %r1148, %r1148, %r13};
	{ // callseq 7, 0
	.param .b64 param0;
	st.param.b64 	[param0], %rd50;
	.param .b64 param1;
	st.param.b64 	[param1], %rd108;
	call.uni 
	_Z16sha256_transformPjPKj, 
	(
	param0, 
	param1
	);
	} // callseq 7
	ld.local.u32 	%r1086, [%rd6];
	prmt.b32 	%r1149, %r1086, %r1148, %r1072;
	setp.ne.s32 	%p73, %r1149, 0;
	@%p73 bra 	$L__BB1_91;
	ld.local.u32 	%r1088, [%rd6+4];
	mov.b32 	%r1089, 291;
	mov.b32 	%r1090, 0;
	prmt.b32 	%r1149, %r1088, %r1090, %r1089;
	setp.ne.s32 	%p74, %r1149, 0;
	mov.b32 	%r1148, 32;
	@%p74 bra 	$L__BB1_91;
	ld.local.u32 	%r1092, [%rd6+8];
	mov.b32 	%r1093, 291;
	mov.b32 	%r1094, 0;
	prmt.b32 	%r1149, %r1092, %r1094, %r1093;
	setp.ne.s32 	%p75, %r1149, 0;
	mov.b32 	%r1148, 64;
	@%p75 bra 	$L__BB1_91;
	ld.local.u32 	%r1096, [%rd6+12];
	mov.b32 	%r1097, 291;
	mov.b32 	%r1098, 0;
	prmt.b32 	%r1149, %r1096, %r1098, %r1097;
	setp.ne.s32 	%p76, %r1149, 0;
	mov.b32 	%r1148, 96;
	@%p76 bra 	$L__BB1_91;
	ld.local.u32 	%r1100, [%rd6+16];
	mov.b32 	%r1101, 291;
	mov.b32 	%r1102, 0;
	prmt.b32 	%r1149, %r1100, %r1102, %r1101;
	setp.ne.s32 	%p77, %r1149, 0;
	mov.b32 	%r1148, 128;
	@%p77 bra 	$L__BB1_91;
	ld.local.u32 	%r1104, [%rd6+20];
	mov.b32 	%r1105, 291;
	mov.b32 	%r1106, 0;
	prmt.b32 	%r1149, %r1104, %r1106, %r1105;
	setp.ne.s32 	%p78, %r1149, 0;
	mov.b32 	%r1148, 160;
	@%p78 bra 	$L__BB1_91;
	ld.local.u32 	%r1108, [%rd6+24];
	mov.b32 	%r1109, 291;
	mov.b32 	%r1110, 0;
	prmt.b32 	%r1149, %r1108, %r1110, %r1109;
	setp.ne.s32 	%p79, %r1149, 0;
	mov.b32 	%r1148, 192;
	@%p79 bra 	$L__BB1_91;
	ld.local.u32 	%r1113, [%rd6+28];
	mov.b32 	%r1114, 291;
	mov.b32 	%r1115, 0;
	prmt.b32 	%r1149, %r1113, %r1115, %r1114;
	setp.eq.s32 	%p80, %r1149, 0;
	mov.b32 	%r1148, 224;
	mov.b32 	%r1150, 256;
	@%p80 bra 	$L__BB1_92;
$L__BB1_91:
	clz.b32 	%r1116, %r1149;
	add.s32 	%r1150, %r1116, %r1148;
$L__BB1_92:
	setp.gt.u32 	%p81, %r1150, %r1151;
	max.u32 	%r1151, %r1150, %r1151;
	selp.b64 	%rd170, %rd25, %rd170, %p81;
$L__BB1_93:
	add.s64 	%rd162, %rd162, %rd9;
	setp.lt.u64 	%p82, %rd162, %rd12;
	@%p82 bra 	$L__BB1_11;
$L__BB1_94:
	@%p83 bra 	$L__BB1_9;
	ld.param.u64 	%rd160, [double_sha256_persistent_kernel_param_9];
	cvta.to.global.u64 	%rd153, %rd160;
	atom.global.add.u32 	%r1117, [%rd153], %r96;
	bra.uni 	$L__BB1_9;
$L__BB1_96:
	setp.eq.s32 	%p12, %r1151, 0;
	@%p12 bra 	$L__BB1_99;
	ld.param.u64 	%rd157, [double_sha256_persistent_kernel_param_5];
	cvta.to.global.u64 	%rd65, %rd157;
	atom.global.max.u32 	%r132, [%rd65], %r1151;
	ld.global.u32 	%r133, [%rd65];
	setp.ne.s32 	%p13, %r1151, %r133;
	@%p13 bra 	$L__BB1_99;
	ld.param.u64 	%rd158, [double_sha256_persistent_kernel_param_6];
	cvta.to.global.u64 	%rd66, %rd158;
	atom.global.exch.b64 	%rd67, [%rd66], %rd170;
$L__BB1_99:
	ret;
$L__BB1_100:
	mov.b16 	%rs28, 48;
	st.local.u8 	[%rd5], %rs28;
	mov.b32 	%r1132, 1;
	bra.uni 	$L__BB1_37;

}


// ===== COMPILED SASS (sm_100) =====

	.target	sm_100

	.elftype	@"ET_EXEC"


//--------------------- .note.nv.tkinfo           --------------------------
	.section	.note.nv.tkinfo,"",@"SHT_NOTE"
	.sectionflags	@"SHF_NOTE_NV_TKINFO"
	.tkinfo
        /*0018*/ 	.word	0x00000002
        /*0030*/ 	.string	""
        /*0030*/ 	.string	"ptxas"
        /*0030*/ 	.string	"Cuda compilation tools, release 13.0, V13.0.88"
        /*0030*/ 	.string	"Build cuda_13.0.r13.0/compiler.36424714_0"
        /*0030*/ 	.string	"-arch sm_100 -m 64 "



//--------------------- .note.nv.cuinfo           --------------------------
	.section	.note.nv.cuinfo,"",@"SHT_NOTE"
	.sectionflags	@"SHF_NOTE_NV_CUINFO"
        /*0018*/ 	.short	0x0002
        /*001a*/ 	.short	0x0064
        /*001c*/ 	.short	0x0082
	.zero		2


//--------------------- .nv.info                  --------------------------
	.section	.nv.info,"",@"SHT_CUDA_INFO"
	.align	4


	//----- nvinfo : EIATTR_REGCOUNT
	.align		4
        /*0000*/ 	.byte	0x04, 0x2f
        /*0002*/ 	.short	(.L_3 - .L_2)
	.align		4
.L_2:
        /*0004*/ 	.word	index@(double_sha256_persistent_kernel)
        /*0008*/ 	.word	0x00000040


	//----- nvinfo : EIATTR_FRAME_SIZE
	.align		4
.L_3:
        /*000c*/ 	.byte	0x04, 0x11
        /*000e*/ 	.short	(.L_5 - .L_4)
	.align		4
.L_4:
        /*0010*/ 	.word	index@($double_sha256_persistent_kernel$_Z16sha256_transformPjPKj)
        /*0014*/ 	.word	0x00000180


	//----- nvinfo : EIATTR_FRAME_SIZE
	.align		4
.L_5:
        /*0018*/ 	.byte	0x04, 0x11
        /*001a*/ 	.short	(.L_7 - .L_6)
	.align		4
.L_6:
        /*001c*/ 	.word	index@(double_sha256_persistent_kernel)
        /*0020*/ 	.word	0x00000180


	//----- nvinfo : EIATTR_MIN_STACK_SIZE
	.align		4
.L_7:
        /*0024*/ 	.byte	0x04, 0x12
        /*0026*/ 	.short	(.L_9 - .L_8)
	.align		4
.L_8:
        /*0028*/ 	.word	index@(double_sha256_persistent_kernel)
        /*002c*/ 	.word	0x00000180
.L_9:


//--------------------- .nv.compat                --------------------------
	.section	.nv.compat,"",@"SHT_CUDA_COMPAT_INFO"
	.align	4
        /*0000*/ 	.byte	0x02, 0x09, 0x00, 0x00, 0x02, 0x02, 0x01, 0x00, 0x02, 0x05, 0x05, 0x00, 0x03, 0x07, 0x01, 0x01
        /*0010*/ 	.byte	0x02, 0x03, 0x00, 0x00, 0x02, 0x06, 0x01, 0x00, 0x04, 0x0b, 0x08, 0x00, 0x09, 0x00, 0x00, 0x00
        /*0020*/ 	.byte	0x00, 0x00, 0x00, 0x00


//--------------------- .nv.info.double_sha256_persistent_kernel --------------------------
	.section	.nv.info.double_sha256_persistent_kernel,"",@"SHT_CUDA_INFO"
	.sectionflags	@""
	.align	4


	//----- nvinfo : EIATTR_CUDA_API_VERSION
	.align		4
        /*0000*/ 	.byte	0x04, 0x37
        /*0002*/ 	.short	(.L_11 - .L_10)
.L_10:
        /*0004*/ 	.word	0x00000082


	//----- nvinfo : EIATTR_KPARAM_INFO
	.align		4
.L_11:
        /*0008*/ 	.byte	0x04, 0x17
        /*000a*/ 	.short	(.L_13 - .L_12)
.L_12:
        /*000c*/ 	.word	0x00000000
        /*0010*/ 	.short	0x0009
        /*0012*/ 	.short	0x0040
        /*0014*/ 	.byte	0x00, 0xf5, 0x21, 0x00


	//----- nvinfo : EIATTR_KPARAM_INFO
	.align		4
.L_13:
        /*0018*/ 	.byte	0x04, 0x17
        /*001a*/ 	.short	(.L_15 - .L_14)
.L_14:
        /*001c*/ 	.word	0x00000000
        /*0020*/ 	.short	0x0008
        /*0022*/ 	.short	0x003c
        /*0024*/ 	.byte	0x00, 0xf0, 0x11, 0x00


	//----- nvinfo : EIATTR_KPARAM_INFO
	.align		4
.L_15:
        /*0028*/ 	.byte	0x04, 0x17
        /*002a*/ 	.short	(.L_17 - .L_16)
.L_16:
        /*002c*/ 	.word	0x00000000
        /*0030*/ 	.short	0x0007
        /*0032*/ 	.short	0x0038
        /*0034*/ 	.byte	0x00, 0xf0, 0x11, 0x00


	//----- nvinfo : EIATTR_KPARAM_INFO
	.align		4
.L_17:
        /*0038*/ 	.byte	0x04, 0x17
        /*003a*/ 	.short	(.L_19 - .L_18)
.L_18:
        /*003c*/ 	.word	0x00000000
        /*0040*/ 	.short	0x0006
        /*0042*/ 	.short	0x0030
        /*0044*/ 	.byte	0x00, 0xf5, 0x21, 0x00


	//----- nvinfo : EIATTR_KPARAM_INFO
	.align		4
.L_19:
        /*0048*/ 	.byte	0x04, 0x17
        /*004a*/ 	.short	(.L_21 - .L_20)
.L_20:
        /*004c*/ 	.word	0x00000000
        /*0050*/ 	.short	0x0005
        /*0052*/ 	.short	0x0028
        /*0054*/ 	.byte	0x00, 0xf5, 0x21, 0x00


	//----- nvinfo : EIATTR_KPARAM_INFO
	.align		4
.L_21:
        /*0058*/ 	.byte	0x04, 0x17
        /*005a*/ 	.short	(.L_23 - .L_22)
.L_22:
        /*005c*/ 	.word	0x00000000
        /*0060*/ 	.short	0x0004
        /*0062*/ 	.short	0x0020
        /*0064*/ 	.byte	0x00, 0xf5, 0x21, 0x00


	//----- nvinfo : EIATTR_KPARAM_INFO
	.align		4
.L_23:
        /*0068*/ 	.byte	0x04, 0x17
        /*006a*/ 	.short	(.L_25 - .L_24)
.L_24:
        /*006c*/ 	.word	0x00000000
        /*0070*/ 	.short	0x0003
        /*0072*/ 	.short	0x0018
        /*0074*/ 	.byte	0x00, 0xf0, 0x21, 0x00


	//----- nvinfo : EIATTR_KPARAM_INFO
	.align		4
.L_25:
        /*0078*/ 	.byte	0x04, 0x17
        /*007a*/ 	.short	(.L_27 - .L_26)
.L_26:
        /*007c*/ 	.word	0x00000000
        /*0080*/ 	.short	0x0002
        /*0082*/ 	.short	0x0010
        /*0084*/ 	.byte	0x00, 0xf5, 0x21, 0x00


	//----- nvinfo : EIATTR_KPARAM_INFO
	.align		4
.L_27:
        /*0088*/ 	.byte	0x04, 0x17
        /*008a*/ 	.short	(.L_29 - .L_28)
.L_28:
        /*008c*/ 	.word	0x00000000
        /*0090*/ 	.short	0x0001
        /*0092*/ 	.short	0x0008
        /*0094*/ 	.byte	0x00, 0xf0, 0x11, 0x00


	//----- nvinfo : EIATTR_KPARAM_INFO
	.align		4
.L_29:
        /*0098*/ 	.byte	0x04, 0x17
        /*009a*/ 	.short	(.L_31 - .L_30)
.L_30:
        /*009c*/ 	.word	0x00000000
        /*00a0*/ 	.short	0x0000
        /*00a2*/ 	.short	0x0000
        /*00a4*/ 	.byte	0x00, 0xf5, 0x21, 0x00


	//----- nvinfo : EIATTR_SPARSE_MMA_MASK
	.align		4
.L_31:
        /*00a8*/ 	.byte	0x03, 0x50
        /*00aa*/ 	.short	0x0000


	//----- nvinfo : EIATTR_MAXREG_COUNT
	.align		4
        /*00ac*/ 	.byte	0x03, 0x1b
        /*00ae*/ 	.short	0x0040


	//----- nvinfo : EIATTR_NUM_BARRIERS
	.align		4
        /*00b0*/ 	.byte	0x02, 0x4c
        /*00b2*/ 	.byte	0x01
	.zero		1


	//----- nvinfo : EIATTR_MERCURY_ISA_VERSION
	.align		4
        /*00b4*/ 	.byte	0x03, 0x5f
        /*00b6*/ 	.short	0x0101


	//----- nvinfo : EIATTR_INT_WARP_WIDE_INSTR_OFFSETS
	.align		4
        /*00b8*/ 	.byte	0x04, 0x31
        /*00ba*/ 	.short	(.L_33 - .L_32)


	//   ....[0]....
.L_32:
        /*00bc*/ 	.word	0x00000680


	//   ....[1]....
        /*00c0*/ 	.word	0x00000860


	//   ....[2]....
        /*00c4*/ 	.word	0x00000870


	//   ....[3]....
        /*00c8*/ 	.word	0x00006330


	//   ....[4]....
        /*00cc*/ 	.word	0x000063e0


	//   ....[5]....
        /*00d0*/ 	.word	0x000064e0


	//   ....[6]....
        /*00d4*/ 	.word	0x000064f0


	//   ....[7]....
        /*00d8*/ 	.word	0x000065a0


	//   ....[8]....
        /*00dc*/ 	.word	0x000065b0


	//----- nvinfo : EIATTR_VRC_CTA_INIT_COUNT
	.align		4
.L_33:
        /*00e0*/ 	.byte	0x02, 0x4a
	.zero		1
	.zero		1


	//----- nvinfo : EIATTR_EXIT_INSTR_OFFSETS
	.align		4
        /*00e4*/ 	.byte	0x04, 0x1c
        /*00e6*/ 	.short	(.L_35 - .L_34)


	//   ....[0]....
.L_34:
        /*00e8*/ 	.word	0x00006570


	//   ....[1]....
        /*00ec*/ 	.word	0x00006620


	//   ....[2]....
        /*00f0*/ 	.word	0x00006650


	//----- nvinfo : EIATTR_MAX_THREADS
	.align		4
.L_35:
        /*00f4*/ 	.byte	0x04, 0x05
        /*00f6*/ 	.short	(.L_37 - .L_36)
.L_36:
        /*00f8*/ 	.word	0x00000080
        /*00fc*/ 	.word	0x00000001
        /*0100*/ 	.word	0x00000001


	//----- nvinfo : EIATTR_CRS_STACK_SIZE
	.align		4
.L_37:
        /*0104*/ 	.byte	0x04, 0x1e
        /*0106*/ 	.short	(.L_39 - .L_38)
.L_38:
        /*0108*/ 	.word	0x00000000


	//----- nvinfo : EIATTR_CBANK_PARAM_SIZE
	.align		4
.L_39:
        /*010c*/ 	.byte	0x03, 0x19
        /*010e*/ 	.short	0x0048


	//----- nvinfo : EIATTR_PARAM_CBANK
	.align		4
        /*0110*/ 	.byte	0x04, 0x0a
        /*0112*/ 	.short	(.L_41 - .L_40)
	.align		4
.L_40:
        /*0114*/ 	.word	index@(.nv.constant0.double_sha256_persistent_kernel)
        /*0118*/ 	.short	0x0380
        /*011a*/ 	.short	0x0048


	//----- nvinfo : EIATTR_SW_WAR
	.align		4
.L_41:
        /*011c*/ 	.byte	0x04, 0x36
        /*011e*/ 	.short	(.L_43 - .L_42)
.L_42:
        /*0120*/ 	.word	0x00000008
.L_43:


//--------------------- .nv.callgraph             --------------------------
	.section	.nv.callgraph,"",@"SHT_CUDA_CALLGRAPH"
	.align	4
	.sectionentsize	8
	.align		4
        /*0000*/ 	.word	0x00000000
	.align		4
        /*0004*/ 	.word	0xffffffff
	.align		4
        /*0008*/ 	.word	0x00000000
	.align		4
        /*000c*/ 	.word	0xfffffffe
	.align		4
        /*0010*/ 	.word	0x00000000
	.align		4
        /*0014*/ 	.word	0xfffffffd
	.align		4
        /*0018*/ 	.word	0x00000000
	.align		4
        /*001c*/ 	.word	0xfffffffc


//--------------------- .nv.constant3             --------------------------
	.section	.nv.constant3,"a",@progbits
	.align	4
.nv.constant3:
	.type		Kc,@object
	.size		Kc,(DIG2 - Kc)
Kc:
        /*0000*/ 	.byte	0x98, 0x2f, 0x8a, 0x42, 0x91, 0x44, 0x37, 0x71, 0xcf, 0xfb, 0xc0, 0xb5, 0xa5, 0xdb, 0xb5, 0xe9
        /* <DEDUP_REMOVED lines=15> */
	.type		DIG2,@object
	.size		DIG2,(.L_1 - DIG2)
DIG2:
        /* <DEDUP_REMOVED lines=12> */
        /*01c0*/ 	.byte	0x39, 0x36, 0x39, 0x37, 0x39, 0x38, 0x39, 0x39, 0x00
.L_1:


//--------------------- .text.double_sha256_persistent_kernel --------------------------
	.section	.text.double_sha256_persistent_kernel,"ax",@progbits
	.align	128
        .global         double_sha256_persistent_kernel
        .type           double_sha256_persistent_kernel,@function
        .size           double_sha256_persistent_kernel,(.L_x_67 - double_sha256_persistent_kernel)
        .other          double_sha256_persistent_kernel,@"STO_CUDA_ENTRY STV_DEFAULT"
double_sha256_persistent_kernel:
.text.double_sha256_persistent_kernel:
[----:B------:R-:W0:Y:S01]  /*0000*/  LDC R1, c[0x0][0x37c] ;  /* 0x0000df00ff017b82 */ /* 0x000e220000000800 */
[----:B------:R-:W1:Y:S07]  /*0010*/  S2R R43, SR_TID.X ;  /* 0x00000000002b7919 */ /* 0x000e6e0000002100 */
[----:B------:R-:W1:Y:S01]  /*0020*/  LDC R4, c[0x0][0x388] ;  /* 0x0000e200ff047b82 */ /* 0x000e620000000800 */
[----:B------:R-:W2:Y:S01]  /*0030*/  LDCU UR4, c[0x0][0x2f8] ;  /* 0x00005f00ff0477ac */ /* 0x000ea20008000800 */
[----:B0-----:R-:W-:Y:S01]  /*0040*/  VIADD R1, R1, 0xfffffe80 ;  /* 0xfffffe8001017836 */ /* 0x001fe20000000000 */
[----:B------:R-:W-:Y:S01]  /*0050*/  BSSY.RECONVERGENT B0, `(.L_x_0) ;  /* 0x0000058000007945 */ /* 0x000fe20003800200 */
[----:B------:R-:W0:Y:S01]  /*0060*/  LDCU.64 UR8, c[0x0][0x358] ;  /* 0x00006b00ff0877ac */ /* 0x000e220008000a00 */
[----:B------:R-:W3:Y:S01]  /*0070*/  LDCU.64 UR6, c[0x0][0x380] ;  /* 0x00007000ff0677ac */ /* 0x000ee20008000a00 */
[----:B------:R-:W4:Y:S01]  /*0080*/  LDCU.64 UR10, c[0x0][0x380] ;  /* 0x00007000ff0a77ac */ /* 0x000f220008000a00 */
[----:B--2---:R-:W-:-:S04]  /*0090*/  VIADD R0, R1, UR4 ;  /* 0x0000000401007c36 */ /* 0x004fc80008000000 */
[C---:B------:R-:W-:Y:S02]  /*00a0*/  VIADD R2, R0.reuse, 0x20 ;  /* 0x0000002000027836 */ /* 0x040fe40000000000 */
[----:B------:R-:W-:Y:S01]  /*00b0*/  VIADD R3, R0, 0xa0 ;  /* 0x000000a000037836 */ /* 0x000fe20000000000 */
[----:B-1----:R-:W-:-:S13]  /*00c0*/  ISETP.GE.U32.AND P0, PT, R43, R4, PT ;  /* 0x000000042b00720c */ /* 0x002fda0003f06070 */
[----:B0--34-:R-:W-:Y:S05]  /*00d0*/  @P0 BRA `(.L_x_1) ;  /* 0x00000004003c0947 */ /* 0x019fea0003800000 */
[----:B------:R-:W0:Y:S01]  /*00e0*/  LDC R18, c[0x0][0x360] ;  /* 0x0000d800ff127b82 */ /* 0x000e220000000800 */
[----:B------:R-:W-:Y:S01]  /*00f0*/  VIMNMX.U32 R5, PT, PT, R4, 0x80, PT ;  /* 0x0000008004057848 */ /* 0x000fe20003fe0000 */
[----:B------:R-:W-:Y:S01]  /*0100*/  BSSY.RECONVERGENT B1, `(.L_x_2) ;  /* 0x000002e000017945 */ /* 0x000fe20003800200 */
[----:B------:R-:W-:Y:S01]  /*0110*/  IMAD.MOV.U32 R14, RZ, RZ, R43 ;  /* 0x000000ffff0e7224 */ /* 0x000fe200078e002b */
[----:B0-----:R-:W0:Y:S01]  /*0120*/  I2F.U32.RP R11, R18 ;  /* 0x00000012000b7306 */ /* 0x001e220000209000 */
[----:B------:R-:W-:Y:S01]  /*0130*/  IMAD.IADD R8, R43, 0x1, R18 ;  /* 0x000000012b087824 */ /* 0x000fe200078e0212 */
[----:B------:R-:W-:-:S04]  /*0140*/  ISETP.NE.U32.AND P2, PT, R18, RZ, PT ;  /* 0x000000ff1200720c */ /* 0x000fc80003f45070 */
[----:B------:R-:W-:Y:S02]  /*0150*/  ISETP.GE.U32.AND P0, PT, R8, R5, PT ;  /* 0x000000050800720c */ /* 0x000fe40003f06070 */
[----:B------:R-:W-:Y:S02]  /*0160*/  VIMNMX.U32 R9, PT, PT, R5, R8, !PT ;  /* 0x0000000805097248 */ /* 0x000fe40007fe0000 */
[----:B------:R-:W-:-:S04]  /*0170*/  SEL R10, RZ, 0x1, P0 ;  /* 0x00000001ff0a7807 */ /* 0x000fc80000000000 */
[----:B------:R-:W-:Y:S01]  /*0180*/  IADD3 R9, PT, PT, R9, -R8, -R10 ;  /* 0x8000000809097210 */ /* 0x000fe20007ffe80a */
[----:B0-----:R-:W0:Y:S02]  /*0190*/  MUFU.RCP R11, R11 ;  /* 0x0000000b000b7308 */ /* 0x001e240000001000 */
[----:B0-----:R-:W-:-:S06]  /*01a0*/  VIADD R6, R11, 0xffffffe ;  /* 0x0ffffffe0b067836 */ /* 0x001fcc0000000000 */
[----:B------:R0:W1:Y:S02]  /*01b0*/  F2I.FTZ.U32.TRUNC.NTZ R7, R6 ;  /* 0x0000000600077305 */ /* 0x000064000021f000 */
[----:B0-----:R-:W-:Y:S02]  /*01c0*/  IMAD.MOV.U32 R6, RZ, RZ, RZ ;  /* 0x000000ffff067224 */ /* 0x001fe400078e00ff */
[----:B-1----:R-:W-:-:S04]  /*01d0*/  IMAD.MOV R13, RZ, RZ, -R7 ;  /* 0x000000ffff0d7224 */ /* 0x002fc800078e0a07 */
[----:B------:R-:W-:-:S04]  /*01e0*/  IMAD R13, R13, R18, RZ ;  /* 0x000000120d0d7224 */ /* 0x000fc800078e02ff */
[----:B------:R-:W-:-:S06]  /*01f0*/  IMAD.HI.U32 R12, R7, R13, R6 ;  /* 0x0000000d070c7227 */ /* 0x000fcc00078e0006 */
[----:B------:R-:W-:-:S04]  /*0200*/  IMAD.HI.U32 R7, R12, R9, RZ ;  /* 0x000000090c077227 */ /* 0x000fc800078e00ff */
[----:B------:R-:W-:-:S04]  /*0210*/  IMAD.MOV R6, RZ, RZ, -R7 ;  /* 0x000000ffff067224 */ /* 0x000fc800078e0a07 */
[----:B------:R-:W-:-:S05]  /*0220*/  IMAD R9, R18, R6, R9 ;  /* 0x0000000612097224 */ /* 0x000fca00078e0209 */
[----:B------:R-:W-:-:S13]  /*0230*/  ISETP.GE.U32.AND P0, PT, R9, R18, PT ;  /* 0x000000120900720c */ /* 0x000fda0003f06070 */
[----:B------:R-:W-:Y:S02]  /*0240*/  @P0 IMAD.IADD R9, R9, 0x1, -R18 ;  /* 0x0000000109090824 */ /* 0x000fe400078e0a12 */
[----:B------:R-:W-:-:S03]  /*0250*/  @P0 VIADD R7, R7, 0x1 ;  /* 0x0000000107070836 */ /* 0x000fc60000000000 */
[----:B------:R-:W-:-:S13]  /*0260*/  ISETP.GE.U32.AND P1, PT, R9, R18, PT ;  /* 0x000000120900720c */ /* 0x000fda0003f26070 */
[----:B------:R-:W-:Y:S01]  /*0270*/  @P1 VIADD R7, R7, 0x1 ;  /* 0x0000000107071836 */ /* 0x000fe20000000000 */
[----:B------:R-:W-:-:S05]  /*0280*/  @!P2 LOP3.LUT R7, RZ, R18, RZ, 0x33, !PT ;  /* 0x00000012ff07a212 */ /* 0x000fca00078e33ff */
[----:B------:R-:W-:-:S05]  /*0290*/  IMAD.IADD R7, R10, 0x1, R7 ;  /* 0x000000010a077824 */ /* 0x000fca00078e0207 */
[C---:B------:R-:W-:Y:S02]  /*02a0*/  LOP3.LUT R6, R7.reuse, 0x3, RZ, 0xc0, !PT ;  /* 0x0000000307067812 */ /* 0x040fe400078ec0ff */
[----:B------:R-:W-:Y:S02]  /*02b0*/  ISETP.GE.U32.AND P0, PT, R7, 0x3, PT ;  /* 0x000000030700780c */ /* 0x000fe40003f06070 */
[----:B------:R-:W-:-:S13]  /*02c0*/  ISETP.NE.AND P1, PT, R6, 0x3, PT ;  /* 0x000000030600780c */ /* 0x000fda0003f25270 */
[----:B------:R-:W-:Y:S05]  /*02d0*/  @!P1 BRA `(.L_x_3) ;  /* 0x0000000000409947 */ /* 0x000fea0003800000 */
[----:B------:R-:W0:Y:S01]  /*02e0*/  S2R R11, SR_CgaCtaId ;  /* 0x00000000000b7919 */ /* 0x000e220000008800 */
[----:B------:R-:W-:Y:S01]  /*02f0*/  VIADD R7, R7, 0x1 ;  /* 0x0000000107077836 */ /* 0x000fe20000000000 */
[----:B------:R-:W-:Y:S01]  /*0300*/  MOV R6, 0x400 ;  /* 0x0000040000067802 */ /* 0x000fe20000000f00 */
[----:B------:R-:W-:Y:S02]  /*0310*/  IMAD.MOV.U32 R9, RZ, RZ, RZ ;  /* 0x000000ffff097224 */ /* 0x000fe400078e00ff */
[----:B------:R-:W-:Y:S01]  /*0320*/  IMAD.MOV.U32 R14, RZ, RZ, R43 ;  /* 0x000000ffff0e7224 */ /* 0x000fe200078e002b */
[----:B------:R-:W-:Y:S02]  /*0330*/  LOP3.LUT R8, R7, 0x3, RZ, 0xc0, !PT ;  /* 0x0000000307087812 */ /* 0x000fe400078ec0ff */
[----:B0-----:R-:W-:-:S07]  /*0340*/  LEA R11, R11, R6, 0x18 ;  /* 0x000000060b0b7211 */ /* 0x001fce00078ec0ff */
.L_x_4:
[----:B0-----:R-:W-:-:S05]  /*0350*/  IADD3 R6, P1, PT, R14, UR6, RZ ;  /* 0x000000060e067c10 */ /* 0x001fca000ff3e0ff */
[----:B------:R-:W-:-:S05]  /*0360*/  IMAD.X R7, RZ, RZ, UR7, P1 ;  /* 0x00000007ff077e24 */ /* 0x000fca00088e06ff */
[----:B------:R-:W2:Y:S01]  /*0370*/  LDG.E.U8.CONSTANT R6, desc[UR8][R6.64] ;  /* 0x0000000806067981 */ /* 0x000ea2000c1e9100 */
[--C-:B------:R-:W-:Y:S02]  /*0380*/  IMAD.IADD R13, R11, 0x1, R14.reuse ;  /* 0x000000010b0d7824 */ /* 0x100fe400078e020e */
[----:B------:R-:W-:Y:S02]  /*0390*/  VIADD R9, R9, 0x1 ;  /* 0x0000000109097836 */ /* 0x000fe40000000000 */
[----:B------:R-:W-:-:S03]  /*03a0*/  IMAD.IADD R14, R18, 0x1, R14 ;  /* 0x00000001120e7824 */ /* 0x000fc600078e020e */
[----:B------:R-:W-:Y:S01]  /*03b0*/  ISETP.NE.AND P1, PT, R9, R8, PT ;  /* 0x000000080900720c */ /* 0x000fe20003f25270 */
[----:B--2---:R0:W-:-:S12]  /*03c0*/  STS.U8 [R13], R6 ;  /* 0x000000060d007388 */ /* 0x0041d80000000000 */
[----:B------:R-:W-:Y:S05]  /*03d0*/  @P1 BRA `(.L_x_4) ;  /* 0xfffffffc00dc1947 */ /* 0x000fea000383ffff */
.L_x_3:
[----:B------:R-:W-:Y:S05]  /*03e0*/  BSYNC.RECONVERGENT B1 ;  /* 0x0000000000017941 */ /* 0x000fea0003800200 */
.L_x_2:
[----:B------:R-:W-:Y:S05]  /*03f0*/  @!P0 BRA `(.L_x_1) ;  /* 0x0000000000748947 */ /* 0x000fea0003800000 */
[----:B------:R-:W1:Y:S01]  /*0400*/  S2R R7, SR_CgaCtaId ;  /* 0x0000000000077919 */ /* 0x000e620000008800 */
[----:B0-----:R-:W-:-:S04]  /*0410*/  MOV R6, 0x400 ;  /* 0x0000040000067802 */ /* 0x001fc80000000f00 */
[----:B-1----:R-:W-:-:S07]  /*0420*/  LEA R21, R7, R6, 0x18 ;  /* 0x0000000607157211 */ /* 0x002fce00078ec0ff */
.L_x_5:
[----:B------:R-:W-:Y:S01]  /*0430*/  IMAD.IADD R7, R18, 0x1, R14 ;  /* 0x0000000112077824 */ /* 0x000fe200078e020e */
[----:B-1----:R-:W-:-:S03]  /*0440*/  IADD3 R12, P1, PT, R14, UR10, RZ ;  /* 0x0000000a0e0c7c10 */ /* 0x002fc6000ff3e0ff */
[C-C-:B------:R-:W-:Y:S01]  /*0450*/  IMAD.IADD R8, R7.reuse, 0x1, R18.reuse ;  /* 0x0000000107087824 */ /* 0x140fe200078e0212 */
[----:B------:R-:W-:Y:S01]  /*0460*/  IADD3 R6, P0, PT, R7, UR10, RZ ;  /* 0x0000000a07067c10 */ /* 0x000fe2000ff1e0ff */
[----:B------:R-:W-:Y:S02]  /*0470*/  IMAD.X R13, RZ, RZ, UR11, P1 ;  /* 0x0000000bff0d7e24 */ /* 0x000fe400088e06ff */
[C---:B------:R-:W-:Y:S01]  /*0480*/  IMAD.IADD R16, R8.reuse, 0x1, R18 ;  /* 0x0000000108107824 */ /* 0x040fe200078e0212 */
[----:B------:R-:W-:Y:S01]  /*0490*/  IADD3 R8, P1, PT, R8, UR10, RZ ;  /* 0x0000000a08087c10 */ /* 0x000fe2000ff3e0ff */
[----:B------:R-:W-:Y:S01]  /*04a0*/  IMAD.X R7, RZ, RZ, UR11, P0 ;  /* 0x0000000bff077e24 */ /* 0x000fe200080e06ff */
[----:B------:R-:W2:Y:S02]  /*04b0*/  LDG.E.U8.CONSTANT R12, desc[UR8][R12.64] ;  /* 0x000000080c0c7981 */ /* 0x000ea4000c1e9100 */
[----:B------:R-:W-:Y:S01]  /*04c0*/  IADD3 R10, P0, PT, R16, UR10, RZ ;  /* 0x0000000a100a7c10 */ /* 0x000fe2000ff1e0ff */
[----:B------:R-:W-:Y:S01]  /*04d0*/  IMAD.X R9, RZ, RZ, UR11, P1 ;  /* 0x0000000bff097e24 */ /* 0x000fe200088e06ff */
[----:B------:R-:W3:Y:S03]  /*04e0*/  LDG.E.U8.CONSTANT R6, desc[UR8][R6.64] ;  /* 0x0000000806067981 */ /* 0x000ee6000c1e9100 */
[----:B------:R-:W-:Y:S01]  /*04f0*/  IMAD.X R11, RZ, RZ, UR11, P0 ;  /* 0x0000000bff0b7e24 */ /* 0x000fe200080e06ff */
[----:B------:R-:W4:Y:S04]  /*0500*/  LDG.E.U8.CONSTANT R8, desc[UR8][R8.64] ;  /* 0x0000000808087981 */ /* 0x000f28000c1e9100 */
[----:B------:R-:W5:Y:S01]  /*0510*/  LDG.E.U8.CONSTANT R10, desc[UR8][R10.64] ;  /* 0x000000080a0a7981 */ /* 0x000f62000c1e9100 */
[----:B------:R-:W-:-:S04]  /*0520*/  IMAD.IADD R23, R21, 0x1, R14 ;  /* 0x0000000115177824 */ /* 0x000fc800078e020e */
[----:B------:R-:W-:-:S04]  /*0530*/  IMAD.IADD R15, R23, 0x1, R18 ;  /* 0x00000001170f7824 */ /* 0x000fc800078e0212 */
[----:B------:R-:W-:-:S04]  /*0540*/  IMAD.IADD R17, R15, 0x1, R18 ;  /* 0x000000010f117824 */ /* 0x000fc800078e0212 */
[--C-:B------:R-:W-:Y:S02]  /*0550*/  IMAD.IADD R19, R17, 0x1, R18.reuse ;  /* 0x0000000111137824 */ /* 0x100fe400078e0212 */
[----:B------:R-:W-:-:S05]  /*0560*/  IMAD.IADD R14, R16, 0x1, R18 ;  /* 0x00000001100e7824 */ /* 0x000fca00078e0212 */
[----:B------:R-:W-:Y:S01]  /*0570*/  ISETP.GE.U32.AND P0, PT, R14, R5, PT ;  /* 0x000000050e00720c */ /* 0x000fe20003f06070 */
[----:B--2---:R1:W-:Y:S04]  /*0580*/  STS.U8 [R23], R12 ;  /* 0x0000000c17007388 */ /* 0x0043e80000000000 */
[----:B---3--:R1:W-:Y:S04]  /*0590*/  STS.U8 [R15], R6 ;  /* 0x000000060f007388 */ /* 0x0083e80000000000 */
[----:B----4-:R1:W-:Y:S04]  /*05a0*/  STS.U8 [R17], R8 ;  /* 0x0000000811007388 */ /* 0x0103e80000000000 */
[----:B-----5:R1:W-:Y:S01]  /*05b0*/  STS.U8 [R19], R10 ;  /* 0x0000000a13007388 */ /* 0x0203e20000000000 */
[----:B------:R-:W-:Y:S05]  /*05c0*/  @!P0 BRA `(.L_x_5) ;  /* 0xfffffffc00988947 */ /* 0x000fea000383ffff */
.L_x_1:
[----:B------:R-:W-:Y:S05]  /*05d0*/  BSYNC.RECONVERGENT B0 ;  /* 0x0000000000007941 */ /* 0x000fea0003800200 */
.L_x_0:
[----:B01----:R-:W0:Y:S08]  /*05e0*/  LDC.64 R6, c[0x0][0x3a0] ;  /* 0x0000e800ff067b82 */ /* 0x003e300000000a00 */
[----:B------:R-:W-:Y:S06]  /*05f0*/  BAR.SYNC.DEFER_BLOCKING 0x0 ;  /* 0x0000000000007b1d */ /* 0x000fec0000010000 */
[----:B0-----:R-:W2:Y:S01]  /*0600*/  LDG.E.CONSTANT R6, desc[UR8][R6.64] ;  /* 0x0000000806067981 */ /* 0x001ea2000c1e9900 */
[----:B------:R-:W-:Y:S01]  /*0610*/  CS2R R28, SRZ ;  /* 0x00000000001c7805 */ /* 0x000fe2000001ff00 */
[----:B------:R-:W-:Y:S01]  /*0620*/  IMAD.MOV.U32 R40, RZ, RZ, RZ ;  /* 0x000000ffff287224 */ /* 0x000fe200078e00ff */
[----:B--2---:R-:W-:-:S13]  /*0630*/  ISETP.NE.AND P0, PT, R6, RZ, PT ;  /* 0x000000ff0600720c */ /* 0x004fda0003f05270 */
[----:B------:R-:W-:Y:S05]  /*0640*/  @P0 BRA `(.L_x_6) ;  /* 0x0000005c00c40947 */ /* 0x000fea0003800000 */
[----:B------:R-:W0:Y:S01]  /*0650*/  S2R R8, SR_LANEID ;  /* 0x0000000000087919 */ /* 0x000e220000000000 */
[----:B------:R-:W1:Y:S01]  /*0660*/  LDCU UR12, c[0x0][0x3b8] ;  /* 0x00007700ff0c77ac */ /* 0x000e620008000800 */
[----:B------:R-:W2:Y:S01]  /*0670*/  LDC.64 R6, c[0x0][0x390] ;  /* 0x0000e400ff067b82 */ /* 0x000ea20000000a00 */
[----:B------:R-:W-:Y:S01]  /*0680*/  VOTEU.ANY UR10, UPT, PT ;  /* 0x00000000000a7886 */ /* 0x000fe200038e0100 */
[----:B------:R-:W-:Y:S01]  /*0690*/  UMOV UR4, URZ ;  /* 0x000000ff00047c82 */ /* 0x000fe20008000000 */
[----:B------:R-:W0:Y:S01]  /*06a0*/  FLO.U32 R5, UR10 ;  /* 0x0000000a00057d00 */ /* 0x000e2200080e0000 */
[----:B------:R-:W-:Y:S01]  /*06b0*/  UPOPC UR6, UR10 ;  /* 0x0000000a000672bf */ /* 0x000fe20008000000 */
[----:B------:R-:W3:Y:S01]  /*06c0*/  S2R R10, SR_LTMASK ;  /* 0x00000000000a7919 */ /* 0x000ee20000003900 */
[----:B------:R-:W4:Y:S02]  /*06d0*/  LDCU.64 UR14, c[0x0][0x398] ;  /* 0x00007300ff0e77ac */ /* 0x000f240008000a00 */
[----:B-1----:R-:W-:-:S04]  /*06e0*/  UIMAD.WIDE.U32 UR6, UR6, UR12, URZ ;  /* 0x0000000c060672a5 */ /* 0x002fc8000f8e00ff */
[----:B------:R-:W-:Y:S02]  /*06f0*/  UIADD3 UR4, UPT, UPT, UR7, UR4, URZ ;  /* 0x0000000407047290 */ /* 0x000fe4000fffe0ff */
[----:B------:R-:W-:-:S04]  /*0700*/  IMAD.U32 R9, RZ, RZ, UR7 ;  /* 0x00000007ff097e24 */ /* 0x000fc8000f8e00ff */
[----:B------:R-:W-:Y:S01]  /*0710*/  IMAD.U32 R9, RZ, RZ, UR4 ;  /* 0x00000004ff097e24 */ /* 0x000fe2000f8e00ff */
[----:B0-----:R-:W-:Y:S01]  /*0720*/  ISETP.EQ.U32.AND P0, PT, R5, R8, PT ;  /* 0x000000080500720c */ /* 0x001fe20003f02070 */
[----:B------:R-:W-:-:S12]  /*0730*/  IMAD.U32 R8, RZ, RZ, UR6 ;  /* 0x00000006ff087e24 */ /* 0x000fd8000f8e00ff */
[----:B--2---:R0:W2:Y:S01]  /*0740*/  @P0 ATOMG.E.ADD.64.STRONG.GPU PT, R6, desc[UR8][R6.64], R8 ;  /* 0x80000008060609a8 */ /* 0x0040a200081ef508 */
[----:B---3--:R-:W-:Y:S01]  /*0750*/  LOP3.LUT R11, R10, UR10, RZ, 0xc0, !PT ;  /* 0x0000000a0a0b7c12 */ /* 0x008fe2000f8ec0ff */
[----:B------:R-:W1:Y:S01]  /*0760*/  S2UR UR5, SR_CTAID.X ;  /* 0x00000000000579c3 */ /* 0x000e620000002500 */
[----:B------:R-:W3:Y:S01]  /*0770*/  LDCU.64 UR10, c[0x0][0x3c0] ;  /* 0x00007800ff0a77ac */ /* 0x000ee20008000a00 */
[----:B------:R-:W-:Y:S01]  /*0780*/  BSSY B3, `(.L_x_6) ;  /* 0x00005dd000037945 */ /* 0x000fe20003800000 */
[----:B------:R-:W-:Y:S01]  /*0790*/  IMAD.MOV.U32 R40, RZ, RZ, RZ ;  /* 0x000000ffff287224 */ /* 0x000fe200078e00ff */
[----:B------:R-:W-:Y:S01]  /*07a0*/  CS2R R28, SRZ ;  /* 0x00000000001c7805 */ /* 0x000fe2000001ff00 */
[----:B------:R-:W5:Y:S01]  /*07b0*/  POPC R11, R11 ;  /* 0x0000000b000b7309 */ /* 0x000f620000000000 */
[----:B------:R-:W-:Y:S02]  /*07c0*/  UMOV UR4, URZ ;  /* 0x000000ff00047c82 */ /* 0x000fe40008000000 */
[----:B------:R-:W4:Y:S01]  /*07d0*/  LDC R10, c[0x0][0x360] ;  /* 0x0000d800ff0a7b82 */ /* 0x000f220000000800 */
[----:B------:R-:W5:Y:S01]  /*07e0*/  LDCU UR6, c[0x0][0x370] ;  /* 0x00006e00ff0677ac */ /* 0x000f620008000800 */
[----:B0-----:R-:W-:-:S05]  /*07f0*/  IMAD.MOV.U32 R9, RZ, RZ, -0x1 ;  /* 0xffffffffff097424 */ /* 0x001fca00078e00ff */
[----:B------:R-:W-:Y:S02]  /*0800*/  VIADDMNMX.U32 R4, R4, R9, 0x3f, PT ;  /* 0x0000003f04047446 */ /* 0x000fe40003800009 */
[----:B---3--:R-:W-:Y:S02]  /*0810*/  ISETP.NE.U32.AND P2, PT, RZ, UR10, PT ;  /* 0x0000000aff007c0c */ /* 0x008fe4000bf45070 */
[----:B-1----:R-:W-:-:S04]  /*0820*/  LOP3.LUT P1, RZ, R43, UR5, RZ, 0xfc, !PT ;  /* 0x000000052bff7c12 */ /* 0x002fc8000f82fcff */
[----:B------:R-:W-:Y:S01]  /*0830*/  ISETP.NE.AND.EX P1, PT, RZ, UR11, !P1, P2 ;  /* 0x0000000bff007c0c */ /* 0x000fe2000cf25320 */
[C---:B----4-:R-:W-:Y:S02]  /*0840*/  IMAD R43, R10.reuse, UR5, R43 ;  /* 0x000000050a2b7c24 */ /* 0x050fe4000f8e022b */
[----:B-----5:R-:W-:Y:S01]  /*0850*/  IMAD R41, R10, UR6, RZ ;  /* 0x000000060a297c24 */ /* 0x020fe2000f8e02ff */
[----:B--2---:R0:W-:Y:S04]  /*0860*/  SHFL.IDX PT, R32, R6, R5, 0x1f ;  /* 0x00001f0506207589 */ /* 0x0041e800000e0000 */
[----:B------:R-:W1:Y:S01]  /*0870*/  SHFL.IDX PT, R33, R7, R5, 0x1f ;  /* 0x00001f0507217589 */ /* 0x000e6200000e0000 */
[----:B0-----:R-:W-:Y:S01]  /*0880*/  PRMT R6, RZ, 0x123, RZ ;  /* 0x00000123ff067816 */ /* 0x001fe200000000ff */
[----:B-1----:R-:W-:-:S04]  /*0890*/  IMAD.WIDE.U32 R32, R11, UR12, R32 ;  /* 0x0000000c0b207c25 */ /* 0x002fc8000f8e0020 */
[----:B------:R-:W-:Y:S01]  /*08a0*/  VIADD R30, R33, UR4 ;  /* 0x00000004211e7c36 */ /* 0x000fe20008000000 */
[----:B------:R-:W-:Y:S01]  /*08b0*/  ISETP.GE.U32.AND P0, PT, R32, UR14, PT ;  /* 0x0000000e20007c0c */ /* 0x000fe2000bf06070 */
[----:B------:R-:W-:-:S03]  /*08c0*/  IMAD.MOV.U32 R11, RZ, RZ, 0x100 ;  /* 0x00000100ff0b7424 */ /* 0x000fc600078e00ff */
[----:B------:R-:W-:Y:S02]  /*08d0*/  ISETP.GE.U32.AND.EX P0, PT, R30, UR15, PT, P0 ;  /* 0x0000000f1e007c0c */ /* 0x000fe4000bf06100 */
[----:B------:R-:W-:-:S11]  /*08e0*/  PRMT R11, R11, 0x123, RZ ;  /* 0x000001230b0b7816 */ /* 0x000fd600000000ff */
[----:B------:R-:W-:Y:S05]  /*08f0*/  @P0 BRA `(.L_x_7) ;  /* 0x0000005c00140947 */ /* 0x000fea0003800000 */
[----:B------:R-:W-:-:S05]  /*0900*/  VIADD R4, R4, 0x1 ;  /* 0x0000000104047836 */ /* 0x000fca0000000000 */
[C---:B------:R-:W-:Y:S02]  /*0910*/  LOP3.LUT R35, R4.reuse, 0x3, RZ, 0xc0, !PT ;  /* 0x0000000304237812 */ /* 0x040fe400078ec0ff */
[----:B------:R-:W-:-:S07]  /*0920*/  LOP3.LUT R34, R4, 0x7c, RZ, 0xc0, !PT ;  /* 0x0000007c04227812 */ /* 0x000fce00078ec0ff */
.L_x_65:
[----:B------:R-:W-:Y:S05]  /*0930*/  YIELD ;  /* 0x0000000000007946 */ /* 0x000fea0003800000 */
[----:B------:R-:W0:Y:S01]  /*0940*/  LDCU UR4, c[0x0][0x3b8] ;  /* 0x00007700ff0477ac */ /* 0x000e220008000800 */
[----:B------:R-:W-:Y:S01]  /*0950*/  BSSY.RECONVERGENT B2, `(.L_x_8) ;  /* 0x0000599000027945 */ /* 0x000fe20003800200 */
[----:B------:R-:W1:Y:S01]  /*0960*/  LDCU.64 UR6, c[0x0][0x398] ;  /* 0x00007300ff0677ac */ /* 0x000e620008000a00 */
[----:B0-----:R-:W-:-:S04]  /*0970*/  IADD3 R31, P0, PT, R32, UR4, RZ ;  /* 0x00000004201f7c10 */ /* 0x001fc8000ff1e0ff */
[C---:B-1----:R-:W-:Y:S01]  /*0980*/  ISETP.LT.U32.AND P2, PT, R31.reuse, UR6, PT ;  /* 0x000000061f007c0c */ /* 0x042fe2000bf41070 */
[----:B------:R-:W-:Y:S01]  /*0990*/  IMAD.X R33, RZ, RZ, R30, P0 ;  /* 0x000000ffff217224 */ /* 0x000fe200000e061e */
[----:B------:R-:W-:-:S04]  /*09a0*/  ISETP.GT.U32.AND P0, PT, R31, R32, PT ;  /* 0x000000201f00720c */ /* 0x000fc80003f04070 */
[C---:B------:R-:W-:Y:S02]  /*09b0*/  ISETP.GT.U32.AND.EX P0, PT, R33.reuse, R30, PT, P0 ;  /* 0x0000001e2100720c */ /* 0x040fe40003f04100 */
[----:B------:R-:W-:-:S04]  /*09c0*/  ISETP.LT.U32.AND.EX P2, PT, R33, UR7, PT, P2 ;  /* 0x0000000721007c0c */ /* 0x000fc8000bf41120 */
[----:B------:R-:W-:Y:S02]  /*09d0*/  SEL R31, R31, UR6, P2 ;  /* 0x000000061f1f7c07 */ /* 0x000fe40009000000 */
[----:B------:R-:W-:-:S05]  /*09e0*/  SEL R33, R33, UR7, P2 ;  /* 0x0000000721217c07 */ /* 0x000fca0009000000 */
[----:B------:R-:W-:Y:S05]  /*09f0*/  @!P0 BRA `(.L_x_9) ;  /* 0x0000005800388947 */ /* 0x000fea0003800000 */
.L_x_62:
[----:B------:R-:W-:Y:S01]  /*0a00*/  LEA R44, P2, R43, R32, 0x1 ;  /* 0x000000202b2c7211 */ /* 0x000fe200078408ff */
[----:B------:R-:W-:Y:S03]  /*0a10*/  BSSY.RECONVERGENT B1, `(.L_x_10) ;  /* 0x0000587000017945 */ /* 0x000fe60003800200 */
[----:B------:R-:W-:Y:S01]  /*0a20*/  ISETP.GE.U32.AND P0, PT, R44, R31, PT ;  /* 0x0000001f2c00720c */ /* 0x000fe20003f06070 */
[----:B------:R-:W-:-:S05]  /*0a30*/  IMAD.X R42, RZ, RZ, R30, P2 ;  /* 0x000000ffff2a7224 */ /* 0x000fca00010e061e */
[----:B------:R-:W-:-:S13]  /*0a40*/  ISETP.GE.U32.AND.EX P0, PT, R42, R33, PT, P0 ;  /* 0x000000212a00720c */ /* 0x000fda0003f06100 */
[----:B------:R-:W-:Y:S05]  /*0a50*/  @P0 BRA `(.L_x_11) ;  /* 0x0000005800080947 */ /* 0x000fea0003800000 */
[----:B------:R-:W0:Y:S01]  /*0a60*/  LDCU UR4, c[0x0][0x388] ;  /* 0x00007100ff0477ac */ /* 0x000e220008000800 */
[----:B------:R-:W-:Y:S01]  /*0a70*/  IMAD.MOV.U32 R12, RZ, RZ, 0x6a09e667 ;  /* 0x6a09e667ff0c7424 */ /* 0x000fe200078e00ff */
[----:B------:R1:W-:Y:S01]  /*0a80*/  STL.U8 [R1+0x40], RZ ;  /* 0x000040ff01007387 */ /* 0x0003e20000100000 */
[----:B------:R-:W-:Y:S02]  /*0a90*/  IMAD.MOV.U32 R13, RZ, RZ, -0x4498517b ;  /* 0xbb67ae85ff0d7424 */ /* 0x000fe400078e00ff */
[----:B------:R-:W-:Y:S01]  /*0aa0*/  IMAD.MOV.U32 R14, RZ, RZ, 0x3c6ef372 ;  /* 0x3c6ef372ff0e7424 */ /* 0x000fe200078e00ff */
[----:B------:R1:W-:Y:S01]  /*0ab0*/  STL.U8 [R1+0x41], RZ ;  /* 0x000041ff01007387 */ /* 0x0003e20000100000 */
[----:B------:R-:W-:Y:S02]  /*0ac0*/  IMAD.MOV.U32 R15, RZ, RZ, -0x5ab00ac6 ;  /* 0xa54ff53aff0f7424 */ /* 0x000fe400078e00ff */
[----:B------:R-:W-:Y:S01]  /*0ad0*/  IMAD.MOV.U32 R16, RZ, RZ, 0x510e527f ;  /* 0x510e527fff107424 */ /* 0x000fe200078e00ff */
[----:B------:R1:W-:Y:S01]  /*0ae0*/  STL.U8 [R1+0x42], RZ ;  /* 0x000042ff01007387 */ /* 0x0003e20000100000 */
[----:B------:R-:W-:-:S02]  /*0af0*/  IMAD.MOV.U32 R17, RZ, RZ, -0x64fa9774 ;  /* 0x9b05688cff117424 */ /* 0x000fc400078e00ff */
[----:B------:R-:W-:Y:S01]  /*0b00*/  IMAD.MOV.U32 R18, RZ, RZ, 0x1f83d9ab ;  /* 0x1f83d9abff127424 */ /* 0x000fe200078e00ff */
[----:B------:R1:W-:Y:S01]  /*0b10*/  STL.128 [R1+0x20], R12 ;  /* 0x0000200c01007387 */ /* 0x0003e20000100c00 */
[----:B------:R-:W-:Y:S02]  /*0b20*/  IMAD.MOV.U32 R19, RZ, RZ, 0x5be0cd19 ;  /* 0x5be0cd19ff137424 */ /* 0x000fe400078e00ff */
[----:B------:R-:W-:Y:S01]  /*0b30*/  IMAD.MOV.U32 R5, RZ, RZ, RZ ;  /* 0x000000ffff057224 */ /* 0x000fe200078e00ff */
[----:B------:R1:W-:Y:S01]  /*0b40*/  STL.U8 [R1+0x43], RZ ;  /* 0x000043ff01007387 */ /* 0x0003e20000100000 */
[----:B0-----:R-:W-:-:S03]  /*0b50*/  UISETP.NE.AND UP0, UPT, UR4, URZ, UPT ;  /* 0x000000ff0400728c */ /* 0x001fc6000bf05270 */
[----:B------:R1:W-:Y:S04]  /*0b60*/  STL.128 [R1+0x30], R16 ;  /* 0x0000301001007387 */ /* 0x0003e80000100c00 */
[----:B------:R1:W-:Y:S04]  /*0b70*/  STL.U8 [R1+0x44], RZ ;  /* 0x000044ff01007387 */ /* 0x0003e80000100000 */
        /* <DEDUP_REMOVED lines=58> */
[----:B------:R1:W-:Y:S01]  /*0f20*/  STL.U8 [R1+0x7f], RZ ;  /* 0x00007fff01007387 */ /* 0x0003e20000100000 */
[----:B------:R-:W-:Y:S05]  /*0f30*/  BRA.U !UP0, `(.L_x_12) ;  /* 0x0000000508387547 */ /* 0x000fea000b800000 */
[----:B------:R-:W-:Y:S01]  /*0f40*/  UISETP.GE.U32.AND UP0, UPT, UR4, 0x4, UPT ;  /* 0x000000040400788c */ /* 0x000fe2000bf06070 */
[----:B------:R-:W-:-:S08]  /*0f50*/  IMAD.MOV.U32 R4, RZ, RZ, RZ ;  /* 0x000000ffff047224 */ /* 0x000fd000078e00ff */
[----:B------:R-:W-:Y:S05]  /*0f60*/  BRA.U !UP0, `(.L_x_13) ;  /* 0x0000000108dc7547 */ /* 0x000fea000b800000 */
[----:B------:R-:W-:Y:S01]  /*0f70*/  ISETP.GT.AND P0, PT, R34, RZ, PT ;  /* 0x000000ff2200720c */ /* 0x000fe20003f04270 */
[----:B------:R-:W-:-:S12]  /*0f80*/  IMAD.MOV.U32 R8, RZ, RZ, RZ ;  /* 0x000000ffff087224 */ /* 0x000fd800078e00ff */
[----:B------:R-:W-:Y:S05]  /*0f90*/  @!P0 BRA `(.L_x_14) ;  /* 0x0000000000a88947 */ /* 0x000fea0003800000 */
[----:B------:R-:W-:Y:S01]  /*0fa0*/  IMAD.IADD R5, R34, 0x1, -R8 ;  /* 0x0000000122057824 */ /* 0x000fe200078e0a08 */
[----:B------:R-:W-:-:S04]  /*0fb0*/  PLOP3.LUT P0, PT, PT, PT, PT, 0x80, 0x8 ;  /* 0x000000000008781c */ /* 0x000fc80003f0f070 */
[----:B------:R-:W-:-:S13]  /*0fc0*/  ISETP.GT.AND P2, PT, R5, 0xc, PT ;  /* 0x0000000c0500780c */ /* 0x000fda0003f44270 */
[----:B------:R-:W-:Y:S05]  /*0fd0*/  @!P2 BRA `(.L_x_15) ;  /* 0x000000000054a947 */ /* 0x000fea0003800000 */
[----:B------:R-:W0:Y:S01]  /*0fe0*/  S2UR UR5, SR_CgaCtaId ;  /* 0x00000000000579c3 */ /* 0x000e220000008800 */
[----:B------:R-:W-:Y:S01]  /*0ff0*/  PLOP3.LUT P0, PT, PT, PT, PT, 0x8, 0x80 ;  /* 0x000000000080781c */ /* 0x000fe20003f0e170 */
[----:B-1----:R-:W-:Y:S01]  /*1000*/  VIADD R13, R34, 0xfffffff4 ;  /* 0xfffffff4220d7836 */ /* 0x002fe20000000000 */
[----:B------:R-:W-:Y:S02]  /*1010*/  UMOV UR4, 0x400 ;  /* 0x0000040000047882 */ /* 0x000fe40000000000 */
[----:B0-----:R-:W-:-:S12]  /*1020*/  ULEA UR4, UR5, UR4, 0x18 ;  /* 0x0000000405047291 */ /* 0x001fd8000f8ec0ff */
.L_x_16:
[----:B0-----:R-:W0:Y:S01]  /*1030*/  LDS R4, [R8+UR4] ;  /* 0x0000000408047984 */ /* 0x001e220008000800 */
[C-C-:B------:R-:W-:Y:S01]  /*1040*/  IMAD.IADD R15, R1.reuse, 0x1, R8.reuse ;  /* 0x00000001010f7824 */ /* 0x140fe200078e0208 */
[C-C-:B------:R-:W-:Y:S02]  /*1050*/  IADD3 R14, PT, PT, R1.reuse, 0x4, R8.reuse ;  /* 0x00000004010e7810 */ /* 0x140fe40007ffe008 */
[----:B------:R-:W1:Y:S01]  /*1060*/  LDS R5, [R8+UR4+0x4] ;  /* 0x0000040408057984 */ /* 0x000e620008000800 */
[C-C-:B------:R-:W-:Y:S02]  /*1070*/  IADD3 R12, PT, PT, R1.reuse, 0x8, R8.reuse ;  /* 0x00000008010c7810 */ /* 0x140fe40007ffe008 */
[----:B------:R-:W-:Y:S01]  /*1080*/  IADD3 R10, PT, PT, R1, 0xc, R8 ;  /* 0x0000000c010a7810 */ /* 0x000fe20007ffe008 */
[----:B------:R-:W2:Y:S04]  /*1090*/  LDS R7, [R8+UR4+0x8] ;  /* 0x0000080408077984 */ /* 0x000ea80008000800 */
[----:B------:R3:W4:Y:S02]  /*10a0*/  LDS R9, [R8+UR4+0xc] ;  /* 0x00000c0408097984 */ /* 0x0007240008000800 */
[----:B---3--:R-:W-:-:S05]  /*10b0*/  VIADD R8, R8, 0x10 ;  /* 0x0000001008087836 */ /* 0x008fca0000000000 */
[----:B------:R-:W-:Y:S01]  /*10c0*/  ISETP.GE.AND P2, PT, R8, R13, PT ;  /* 0x0000000d0800720c */ /* 0x000fe20003f46270 */
[----:B0-----:R0:W-:Y:S04]  /*10d0*/  STL [R15+0x40], R4 ;  /* 0x000040040f007387 */ /* 0x0011e80000100800 */
[----:B-1----:R0:W-:Y:S04]  /*10e0*/  STL [R14+0x40], R5 ;  /* 0x000040050e007387 */ /* 0x0021e80000100800 */
[----:B--2---:R0:W-:Y:S04]  /*10f0*/  STL [R12+0x40], R7 ;  /* 0x000040070c007387 */ /* 0x0041e80000100800 */
[----:B----4-:R0:W-:Y:S01]  /*1100*/  STL [R10+0x40], R9 ;  /* 0x000040090a007387 */ /* 0x0101e20000100800 */
[----:B------:R-:W-:Y:S05]  /*1110*/  @!P2 BRA `(.L_x_16) ;  /* 0xfffffffc00c4a947 */ /* 0x000fea000383ffff */
[----:B0-----:R-:W-:-:S07]  /*1120*/  IMAD.MOV.U32 R4, RZ, RZ, R34 ;  /* 0x000000ffff047224 */ /* 0x001fce00078e0022 */
.L_x_15:
[----:B------:R-:W-:-:S05]  /*1130*/  IMAD.IADD R5, R34, 0x1, -R8 ;  /* 0x0000000122057824 */ /* 0x000fca00078e0a08 */
[----:B------:R-:W-:-:S13]  /*1140*/  ISETP.GT.AND P2, PT, R5, 0x4, PT ;  /* 0x000000040500780c */ /* 0x000fda0003f44270 */
[----:B------:R-:W-:Y:S05]  /*1150*/  @!P2 BRA `(.L_x_17) ;  /* 0x000000000030a947 */ /* 0x000fea0003800000 */
[----:B------:R-:W0:Y:S01]  /*1160*/  S2UR UR5, SR_CgaCtaId ;  /* 0x00000000000579c3 */ /* 0x000e220000008800 */
[----:B------:R-:W-:Y:S01]  /*1170*/  UMOV UR4, 0x400 ;  /* 0x0000040000047882 */ /* 0x000fe20000000000 */
[C-C-:B-1----:R-:W-:Y:S01]  /*1180*/  IMAD.IADD R12, R1.reuse, 0x1, R8.reuse ;  /* 0x00000001010c7824 */ /* 0x142fe200078e0208 */
[----:B------:R-:W-:Y:S01]  /*1190*/  IADD3 R10, PT, PT, R1, 0x4, R8 ;  /* 0x00000004010a7810 */ /* 0x000fe20007ffe008 */
[----:B------:R-:W-:Y:S01]  /*11a0*/  IMAD.MOV.U32 R4, RZ, RZ, R34 ;  /* 0x000000ffff047224 */ /* 0x000fe200078e0022 */
[----:B------:R-:W-:Y:S01]  /*11b0*/  PLOP3.LUT P0, PT, PT, PT, PT, 0x8, 0x80 ;  /* 0x000000000080781c */ /* 0x000fe20003f0e170 */
[----:B0-----:R-:W-:-:S09]  /*11c0*/  ULEA UR4, UR5, UR4, 0x18 ;  /* 0x0000000405047291 */ /* 0x001fd2000f8ec0ff */
[----:B------:R-:W0:Y:S04]  /*11d0*/  LDS R5, [R8+UR4] ;  /* 0x0000000408057984 */ /* 0x000e280008000800 */
[----:B------:R1:W2:Y:S02]  /*11e0*/  LDS R7, [R8+UR4+0x4] ;  /* 0x0000040408077984 */ /* 0x0002a40008000800 */
[----:B-1----:R-:W-:Y:S02]  /*11f0*/  VIADD R8, R8, 0x8 ;  /* 0x0000000808087836 */ /* 0x002fe40000000000 */
[----:B0-----:R0:W-:Y:S04]  /*1200*/  STL [R12+0x40], R5 ;  /* 0x000040050c007387 */ /* 0x0011e80000100800 */
[----:B--2---:R0:W-:Y:S02]  /*1210*/  STL [R10+0x40], R7 ;  /* 0x000040070a007387 */ /* 0x0041e40000100800 */
.L_x_17:
[----:B------:R-:W-:-:S13]  /*1220*/  ISETP.NE.OR P0, PT, R8, R34, P0 ;  /* 0x000000220800720c */ /* 0x000fda0000705670 */
[----:B------:R-:W-:Y:S05]  /*1230*/  @!P0 BRA `(.L_x_13) ;  /* 0x0000000000288947 */ /* 0x000fea0003800000 */
.L_x_14:
[----:B------:R-:W2:Y:S01]  /*1240*/  S2UR UR5, SR_CgaCtaId ;  /* 0x00000000000579c3 */ /* 0x000ea20000008800 */
[----:B------:R-:W-:Y:S02]  /*1250*/  UMOV UR4, 0x400 ;  /* 0x0000040000047882 */ /* 0x000fe40000000000 */
[----:B--2---:R-:W-:-:S12]  /*1260*/  ULEA UR4, UR5, UR4, 0x18 ;  /* 0x0000000405047291 */ /* 0x004fd8000f8ec0ff */
.L_x_18:
[----:B--2---:R2:W3:Y:S01]  /*1270*/  LDS R4, [R8+UR4] ;  /* 0x0000000408047984 */ /* 0x0044e20008000800 */
[----:B0-----:R-:W-:Y:S02]  /*1280*/  IMAD.IADD R5, R1, 0x1, R8 ;  /* 0x0000000101057824 */ /* 0x001fe400078e0208 */
[----:B--2---:R-:W-:-:S05]  /*1290*/  VIADD R8, R8, 0x4 ;  /* 0x0000000408087836 */ /* 0x004fca0000000000 */
[----:B------:R-:W-:Y:S01]  /*12a0*/  ISETP.NE.AND P0, PT, R8, R34, PT ;  /* 0x000000220800720c */ /* 0x000fe20003f05270 */
[----:B---3--:R2:W-:-:S12]  /*12b0*/  STL [R5+0x40], R4 ;  /* 0x0000400405007387 */ /* 0x0085d80000100800 */
[----:B------:R-:W-:Y:S05]  /*12c0*/  @P0 BRA `(.L_x_18) ;  /* 0xfffffffc00e80947 */ /* 0x000fea000383ffff */
[----:B--2---:R-:W-:-:S07]  /*12d0*/  IMAD.MOV.U32 R4, RZ, RZ, R34 ;  /* 0x000000ffff047224 */ /* 0x004fce00078e0022 */
.L_x_13:
[----:B------:R-:W-:Y:S01]  /*12e0*/  ISETP.NE.AND P0, PT, R35, RZ, PT ;  /* 0x000000ff2300720c */ /* 0x000fe20003f05270 */
[----:B0-----:R-:W-:-:S12]  /*12f0*/  IMAD.MOV.U32 R5, RZ, RZ, R34 ;  /* 0x000000ffff057224 */ /* 0x001fd800078e0022 */
[----:B------:R-:W-:Y:S05]  /*1300*/  @!P0 BRA `(.L_x_12) ;  /* 0x0000000000448947 */ /* 0x000fea0003800000 */
[----:B------:R-:W0:Y:S01]  /*1310*/  S2UR UR5, SR_CgaCtaId ;  /* 0x00000000000579c3 */ /* 0x000e220000008800 */
[----:B------:R-:W-:Y:S01]  /*1320*/  UMOV UR4, 0x400 ;  /* 0x0000040000047882 */ /* 0x000fe20000000000 */
[----:B------:R-:W-:Y:S01]  /*1330*/  IMAD.IADD R10, R1, 0x1, R4 ;  /* 0x00000001010a7824 */ /* 0x000fe200078e0204 */
[----:B------:R-:W-:Y:S01]  /*1340*/  ISETP.NE.AND P0, PT, R35, 0x1, PT ;  /* 0x000000012300780c */ /* 0x000fe20003f05270 */
[----:B------:R-:W-:Y:S01]  /*1350*/  VIADD R5, R4, 0x1 ;  /* 0x0000000104057836 */ /* 0x000fe20000000000 */
[----:B0-----:R-:W-:-:S06]  /*1360*/  ULEA UR4, UR5, UR4, 0x18 ;  /* 0x0000000405047291 */ /* 0x001fcc000f8ec0ff */
[----:B------:R-:W-:-:S03]  /*1370*/  VIADD R9, R4, UR4 ;  /* 0x0000000404097c36 */ /* 0x000fc60008000000 */
[----:B------:R-:W0:Y:S04]  /*1380*/  LDS.U8 R7, [R4+UR4] ;  /* 0x0000000404077984 */ /* 0x000e280008000000 */
[----:B0-----:R0:W-:Y:S01]  /*1390*/  STL.U8 [R10+0x40], R7 ;  /* 0x000040070a007387 */ /* 0x0011e20000100000 */
[----:B------:R-:W-:Y:S05]  /*13a0*/  @!P0 BRA `(.L_x_12) ;  /* 0x00000000001c8947 */ /* 0x000fea0003800000 */
[----:B------:R-:W-:Y:S01]  /*13b0*/  ISETP.NE.AND P0, PT, R35, 0x2, PT ;  /* 0x000000022300780c */ /* 0x000fe20003f05270 */
[----:B0-----:R-:W0:Y:S01]  /*13c0*/  LDS.U8 R7, [R9+0x1] ;  /* 0x0000010009077984 */ /* 0x001e220000000000 */
[----:B------:R-:W-:-:S11]  /*13d0*/  VIADD R5, R4, 0x2 ;  /* 0x0000000204057836 */ /* 0x000fd60000000000 */
[----:B------:R-:W2:Y:S01]  /*13e0*/  @P0 LDS.U8 R8, [R9+0x2] ;  /* 0x0000020009080984 */ /* 0x000ea20000000000 */
[----:B------:R-:W-:-:S03]  /*13f0*/  @P0 VIADD R5, R4, 0x3 ;  /* 0x0000000304050836 */ /* 0x000fc60000000000 */
[----:B0-----:R3:W-:Y:S04]  /*1400*/  STL.U8 [R10+0x41], R7 ;  /* 0x000041070a007387 */ /* 0x0017e80000100000 */
[----:B--2---:R3:W-:Y:S02]  /*1410*/  @P0 STL.U8 [R10+0x42], R8 ;  /* 0x000042080a000387 */ /* 0x0047e40000100000 */
.L_x_12:
[----:B------:R-:W-:Y:S01]  /*1420*/  ISETP.NE.U32.AND P0, PT, R44, RZ, PT ;  /* 0x000000ff2c00720c */ /* 0x000fe20003f05070 */
[----:B------:R-:W-:Y:S01]  /*1430*/  IMAD.MOV.U32 R4, RZ, RZ, 0x30 ;  /* 0x00000030ff047424 */ /* 0x000fe200078e00ff */
[----:B------:R-:W-:Y:S02]  /*1440*/  BSSY.RECONVERGENT B0, `(.L_x_19) ;  /* 0x000005e000007945 */ /* 0x000fe40003800200 */
[----:B------:R-:W-:-:S13]  /*1450*/  ISETP.NE.AND.EX P0, PT, R42, RZ, PT, P0 ;  /* 0x000000ff2a00720c */ /* 0x000fda0003f05300 */
[----:B------:R2:W-:Y:S01]  /*1460*/  @!P0 STL.U8 [R1+0x80], R4 ;  /* 0x0000800401008387 */ /* 0x0005e20000100000 */
[----:B---3--:R-:W-:Y:S01]  /*1470*/  @!P0 IMAD.MOV.U32 R8, RZ, RZ, 0x1 ;  /* 0x00000001ff088424 */ /* 0x008fe200078e00ff */
[----:B------:R-:W-:Y:S06]  /*1480*/  @!P0 BRA `(.L_x_20) ;  /* 0x0000000400648947 */ /* 0x000fec0003800000 */
[----:B------:R-:W-:Y:S01]  /*1490*/  ISETP.GE.U32.AND P0, PT, R44, 0x64, PT ;  /* 0x000000642c00780c */ /* 0x000fe20003f06070 */
[----:B------:R-:W-:Y:S01]  /*14a0*/  BSSY.RECONVERGENT B4, `(.L_x_21) ;  /* 0x0000024000047945 */ /* 0x000fe20003800200 */
[----:B--2---:R-:W-:Y:S02]  /*14b0*/  IMAD.MOV.U32 R4, RZ, RZ, RZ ;  /* 0x000000ffff047224 */ /* 0x004fe400078e00ff */
[----:B------:R-:W-:Y:S01]  /*14c0*/  ISETP.GE.U32.AND.EX P0, PT, R42, RZ, PT, P0 ;  /* 0x000000ff2a00720c */ /* 0x000fe20003f06100 */
[----:B------:R-:W-:Y:S02]  /*14d0*/  IMAD.MOV.U32 R8, RZ, RZ, R44 ;  /* 0x000000ffff087224 */ /* 0x000fe400078e002c */
[----:B------:R-:W-:-:S10]  /*14e0*/  IMAD.MOV.U32 R9, RZ, RZ, R42 ;  /* 0x000000ffff097224 */ /* 0x000fd400078e002a */
[----:B------:R-:W-:Y:S05]  /*14f0*/  @!P0 BRA `(.L_x_22) ;  /* 0x0000000000788947 */ /* 0x000fea0003800000 */
[----:B------:R-:W-:Y:S01]  /*1500*/  BSSY.RECONVERGENT B5, `(.L_x_23) ;  /* 0x000001c000057945 */ /* 0x000fe20003800200 */
[----:B------:R-:W-:Y:S02]  /*1510*/  IMAD.MOV.U32 R4, RZ, RZ, RZ ;  /* 0x000000ffff047224 */ /* 0x000fe400078e00ff */
[----:B-1----:R-:W-:Y:S02]  /*1520*/  IMAD.MOV.U32 R16, RZ, RZ, R44 ;  /* 0x000000ffff107224 */ /* 0x002fe400078e002c */
[----:B------:R-:W-:-:S07]  /*1530*/  IMAD.MOV.U32 R19, RZ, RZ, R42 ;  /* 0x000000ffff137224 */ /* 0x000fce00078e002a */
.L_x_24:
[--C-:B------:R-:W-:Y:S01]  /*1540*/  SHF.R.U32.HI R17, RZ, 0x2, R19.reuse ;  /* 0x00000002ff117819 */ /* 0x100fe20000011613 */
[----:B0-2---:R-:W-:Y:S01]  /*1550*/  IMAD.IADD R10, R1, 0x1, R4 ;  /* 0x00000001010a7824 */ /* 0x005fe200078e0204 */
[----:B------:R-:W-:Y:S01]  /*1560*/  SHF.R.U64 R7, R16, 0x2, R19 ;  /* 0x0000000210077819 */ /* 0x000fe20000001213 */
[----:B------:R-:W-:Y:S02]  /*1570*/  VIADD R4, R4, 0x2 ;  /* 0x0000000204047836 */ /* 0x000fe40000000000 */
[----:B------:R-:W-:-:S04]  /*1580*/  IMAD.WIDE.U32 R8, R17, 0x5c28f5c3, RZ ;  /* 0x5c28f5c311087825 */ /* 0x000fc800078e00ff */
[----:B------:R-:W-:-:S04]  /*1590*/  IMAD.WIDE.U32 R12, P0, R7, 0x28f5c28f, R8 ;  /* 0x28f5c28f070c7825 */ /* 0x000fc80007800008 */
[----:B------:R-:W-:-:S04]  /*15a0*/  IMAD.WIDE.U32 R8, R7, 0x5c28f5c3, RZ ;  /* 0x5c28f5c307087825 */ /* 0x000fc800078e00ff */
[----:B------:R-:W-:Y:S01]  /*15b0*/  IMAD.X R15, RZ, RZ, RZ, P0 ;  /* 0x000000ffff0f7224 */ /* 0x000fe200000e06ff */
[----:B------:R-:W-:Y:S01]  /*15c0*/  IADD3 RZ, P0, PT, R9, R12, RZ ;  /* 0x0000000c09ff7210 */ /* 0x000fe20007f1e0ff */
[----:B------:R-:W-:-:S04]  /*15d0*/  IMAD.MOV.U32 R14, RZ, RZ, R13 ;  /* 0x000000ffff0e7224 */ /* 0x000fc800078e000d */
[----:B------:R-:W-:Y:S01]  /*15e0*/  IMAD.WIDE.U32.X R8, R17, 0x28f5c28f, R14, P0 ;  /* 0x28f5c28f11087825 */ /* 0x000fe200000e040e */
[----:B------:R-:W-:-:S04]  /*15f0*/  ISETP.GT.U32.AND P0, PT, R16, 0x270f, PT ;  /* 0x0000270f1000780c */ /* 0x000fc80003f04070 */
[--C-:B------:R-:W-:Y:S02]  /*1600*/  SHF.R.U64 R13, R8, 0x2, R9.reuse ;  /* 0x00000002080d7819 */ /* 0x100fe40000001209 */
[----:B------:R-:W-:Y:S02]  /*1610*/  ISETP.GT.U32.AND.EX P0, PT, R19, RZ, PT, P0 ;  /* 0x000000ff1300720c */ /* 0x000fe40003f04100 */
[----:B------:R-:W-:Y:S01]  /*1620*/  SHF.R.U32.HI R9, RZ, 0x2, R9 ;  /* 0x00000002ff097819 */ /* 0x000fe20000011609 */
[----:B------:R-:W-:Y:S02]  /*1630*/  IMAD R12, R13, -0x64, R16 ;  /* 0xffffff9c0d0c7824 */ /* 0x000fe400078e0210 */
[----:B------:R-:W-:Y:S02]  /*1640*/  IMAD.MOV.U32 R16, RZ, RZ, R13 ;  /* 0x000000ffff107224 */ /* 0x000fe400078e000d */
[----:B------:R-:W-:Y:S02]  /*1650*/  IMAD.SHL.U32 R12, R12, 0x2, RZ ;  /* 0x000000020c0c7824 */ /* 0x000fe400078e00ff */
[----:B------:R-:W-:-:S02]  /*1660*/  IMAD.MOV.U32 R19, RZ, RZ, R9 ;  /* 0x000000ffff137224 */ /* 0x000fc400078e0009 */
[----:B------:R-:W0:Y:S08]  /*1670*/  LDC.U8 R7, c[0x3][R12+0x101] ;  /* 0x00c040400c077b82 */ /* 0x000e300000000000 */
[----:B------:R-:W1:Y:S01]  /*1680*/  LDC.U8 R8, c[0x3][R12+0x100] ;  /* 0x00c040000c087b82 */ /* 0x000e620000000000 */
[----:B0-----:R2:W-:Y:S04]  /*1690*/  STL.U8 [R10], R7 ;  /* 0x000000070a007387 */ /* 0x0015e80000100000 */
[----:B-1----:R2:W-:Y:S01]  /*16a0*/  STL.U8 [R10+0x1], R8 ;  /* 0x000001080a007387 */ /* 0x0025e20000100000 */
[----:B------:R-:W-:Y:S05]  /*16b0*/  @P0 BRA `(.L_x_24) ;  /* 0xfffffffc00a00947 */ /* 0x000fea000383ffff */
[----:B------:R-:W-:Y:S05]  /*16c0*/  BSYNC.RECONVERGENT B5 ;  /* 0x0000000000057941 */ /* 0x000fea0003800200 */
.L_x_23:
[----:B--2---:R-:W-:-:S07]  /*16d0*/  IMAD.MOV.U32 R8, RZ, RZ, R13 ;  /* 0x000000ffff087224 */ /* 0x004fce00078e000d */
.L_x_22:
[----:B------:R-:W-:Y:S05]  /*16e0*/  BSYNC.RECONVERGENT B4 ;  /* 0x0000000000047941 */ /* 0x000fea0003800200 */
.L_x_21:
[----:B------:R-:W-:Y:S01]  /*16f0*/  ISETP.GE.U32.AND P0, PT, R8, 0xa, PT ;  /* 0x0000000a0800780c */ /* 0x000fe20003f06070 */
[----:B-1----:R-:W-:-:S03]  /*1700*/  IMAD.IADD R12, R1, 0x1, R4 ;  /* 0x00000001010c7824 */ /* 0x002fc600078e0204 */
[----:B------:R-:W-:-:S13]  /*1710*/  ISETP.GE.U32.AND.EX P0, PT, R9, RZ, PT, P0 ;  /* 0x000000ff0900720c */ /* 0x000fda0003f06100 */
[C---:B------:R-:W-:Y:S02]  /*1720*/  @P0 IMAD.SHL.U32 R13, R8.reuse, 0x2, RZ ;  /* 0x00000002080d0824 */ /* 0x040fe400078e00ff */
[----:B0-----:R-:W-:Y:S02]  /*1730*/  @!P0 VIADD R10, R8, 0x30 ;  /* 0x00000030080a8836 */ /* 0x001fe40000000000 */
[----:B------:R-:W0:Y:S01]  /*1740*/  @P0 LDC.U8 R7, c[0x3][R13+0x101] ;  /* 0x00c040400d070b82 */ /* 0x000e220000000000 */
[C---:B------:R-:W-:Y:S02]  /*1750*/  @P0 VIADD R8, R4.reuse, 0x2 ;  /* 0x0000000204080836 */ /* 0x040fe40000000000 */
[----:B------:R-:W-:-:S05]  /*1760*/  @!P0 VIADD R8, R4, 0x1 ;  /* 0x0000000104088836 */ /* 0x000fca0000000000 */
[----:B------:R-:W1:Y:S01]  /*1770*/  @P0 LDC.U8 R9, c[0x3][R13+0x100] ;  /* 0x00c040000d090b82 */ /* 0x000e620000000000 */
[----:B0-----:R3:W-:Y:S04]  /*1780*/  @P0 STL.U8 [R12], R7 ;  /* 0x000000070c000387 */ /* 0x0017e80000100000 */
[----:B------:R3:W-:Y:S04]  /*1790*/  @!P0 STL.U8 [R12], R10 ;  /* 0x0000000a0c008387 */ /* 0x0007e80000100000 */
[----:B-1----:R3:W-:Y:S01]  /*17a0*/  @P0 STL.U8 [R12+0x1], R9 ;  /* 0x000001090c000387 */ /* 0x0027e20000100000 */
[----:B------:R-:W-:-:S13]  /*17b0*/  ISETP.GE.AND P0, PT, R8, 0x1, PT ;  /* 0x000000010800780c */ /* 0x000fda0003f06270 */
[----:B---3--:R-:W-:Y:S05]  /*17c0*/  @!P0 BRA `(.L_x_20) ;  /* 0x0000000000948947 */ /* 0x008fea0003800000 */
[C---:B------:R-:W-:Y:S01]  /*17d0*/  ISETP.GE.U32.AND P2, PT, R8.reuse, 0x4, PT ;  /* 0x000000040800780c */ /* 0x040fe20003f46070 */
[----:B------:R-:W-:Y:S01]  /*17e0*/  BSSY.RECONVERGENT B4, `(.L_x_25) ;  /* 0x0000015000047945 */ /* 0x000fe20003800200 */
[----:B------:R-:W-:Y:S01]  /*17f0*/  LOP3.LUT R16, R8, 0x3, RZ, 0xc0, !PT ;  /* 0x0000000308107812 */ /* 0x000fe200078ec0ff */
[----:B------:R-:W-:-:S03]  /*1800*/  IMAD.MOV.U32 R4, RZ, RZ, RZ ;  /* 0x000000ffff047224 */ /* 0x000fc600078e00ff */
[----:B------:R-:W-:-:S07]  /*1810*/  ISETP.NE.AND P0, PT, R16, RZ, PT ;  /* 0x000000ff1000720c */ /* 0x000fce0003f05270 */
[----:B------:R-:W-:Y:S06]  /*1820*/  @!P2 BRA `(.L_x_26) ;  /* 0x000000000040a947 */ /* 0x000fec0003800000 */
[----:B------:R-:W-:Y:S01]  /*1830*/  LOP3.LUT R4, R8, 0x7ffffffc, RZ, 0xc0, !PT ;  /* 0x7ffffffc08047812 */ /* 0x000fe200078ec0ff */
[----:B------:R-:W-:-:S07]  /*1840*/  IMAD.MOV.U32 R7, RZ, RZ, RZ ;  /* 0x000000ffff077224 */ /* 0x000fce00078e00ff */
.L_x_27:
[----:B0-----:R-:W-:-:S04]  /*1850*/  LOP3.LUT R9, RZ, R7, RZ, 0x33, !PT ;  /* 0x00000007ff097212 */ /* 0x001fc800078e33ff */
[----:B------:R-:W-:-:S05]  /*1860*/  IADD3 R15, PT, PT, R1, R8, R9 ;  /* 0x00000008010f7210 */ /* 0x000fca0007ffe009 */
[----:B------:R-:W2:Y:S01]  /*1870*/  LDL.U8 R9, [R15] ;  /* 0x000000000f097983 */ /* 0x000ea20000100000 */
[----:B------:R-:W-:-:S05]  /*1880*/  IMAD.IADD R14, R1, 0x1, R7 ;  /* 0x00000001010e7824 */ /* 0x000fca00078e0207 */
[----:B--2---:R0:W-:Y:S04]  /*1890*/  STL.U8 [R14+0x80], R9 ;  /* 0x000080090e007387 */ /* 0x0041e80000100000 */
[----:B------:R-:W2:Y:S04]  /*18a0*/  LDL.U8 R10, [R15+-0x1] ;  /* 0xffffff000f0a7983 */ /* 0x000ea80000100000 */
[----:B--2---:R0:W-:Y:S04]  /*18b0*/  STL.U8 [R14+0x81], R10 ;  /* 0x0000810a0e007387 */ /* 0x0041e80000100000 */
[----:B------:R-:W2:Y:S04]  /*18c0*/  LDL.U8 R12, [R15+-0x2] ;  /* 0xfffffe000f0c7983 */ /* 0x000ea80000100000 */
[----:B--2---:R0:W-:Y:S04]  /*18d0*/  STL.U8 [R14+0x82], R12 ;  /* 0x0000820c0e007387 */ /* 0x0041e80000100000 */
[----:B------:R-:W2:Y:S01]  /*18e0*/  LDL.U8 R13, [R15+-0x3] ;  /* 0xfffffd000f0d7983 */ /* 0x000ea20000100000 */
[----:B------:R-:W-:-:S05]  /*18f0*/  VIADD R7, R7, 0x4 ;  /* 0x0000000407077836 */ /* 0x000fca0000000000 */
[----:B------:R-:W-:Y:S01]  /*1900*/  ISETP.NE.AND P2, PT, R7, R4, PT ;  /* 0x000000040700720c */ /* 0x000fe20003f45270 */
[----:B--2---:R0:W-:-:S12]  /*1910*/  STL.U8 [R14+0x83], R13 ;  /* 0x0000830d0e007387 */ /* 0x0041d80000100000 */
[----:B------:R-:W-:Y:S05]  /*1920*/  @P2 BRA `(.L_x_27) ;  /* 0xfffffffc00c82947 */ /* 0x000fea000383ffff */
.L_x_26:
[----:B------:R-:W-:Y:S05]  /*1930*/  BSYNC.RECONVERGENT B4 ;  /* 0x0000000000047941 */ /* 0x000fea0003800200 */
.L_x_25:
[----:B------:R-:W-:Y:S05]  /*1940*/  @!P0 BRA `(.L_x_20) ;  /* 0x0000000000348947 */ /* 0x000fea0003800000 */
[----:B------:R-:W-:-:S04]  /*1950*/  LOP3.LUT R7, RZ, R4, RZ, 0x33, !PT ;  /* 0x00000004ff077212 */ /* 0x000fc800078e33ff */
[----:B0-----:R-:W-:-:S05]  /*1960*/  IADD3 R9, PT, PT, R1, R8, R7 ;  /* 0x0000000801097210 */ /* 0x001fca0007ffe007 */
[----:B------:R-:W2:Y:S01]  /*1970*/  LDL.U8 R7, [R9] ;  /* 0x0000000009077983 */ /* 0x000ea20000100000 */
[----:B------:R-:W-:Y:S01]  /*1980*/  IMAD.IADD R13, R1, 0x1, R4 ;  /* 0x00000001010d7824 */ /* 0x000fe200078e0204 */
[----:B------:R-:W-:-:S04]  /*1990*/  ISETP.NE.AND P0, PT, R16, 0x1, PT ;  /* 0x000000011000780c */ /* 0x000fc80003f05270 */
[----:B--2---:R3:W-:Y:S09]  /*19a0*/  STL.U8 [R13+0x80], R7 ;  /* 0x000080070d007387 */ /* 0x0047f20000100000 */
[----:B------:R-:W-:Y:S05]  /*19b0*/  @!P0 BRA `(.L_x_20) ;  /* 0x0000000000188947 */ /* 0x000fea0003800000 */
[----:B------:R-:W2:Y:S01]  /*19c0*/  LDL.U8 R4, [R9+-0x1] ;  /* 0xffffff0009047983 */ /* 0x000ea20000100000 */
[----:B------:R-:W-:-:S03]  /*19d0*/  ISETP.NE.AND P0, PT, R16, 0x2, PT ;  /* 0x000000021000780c */ /* 0x000fc60003f05270 */
[----:B--2---:R4:W-:Y:S10]  /*19e0*/  STL.U8 [R13+0x81], R4 ;  /* 0x000081040d007387 */ /* 0x0049f40000100000 */
[----:B------:R-:W-:Y:S05]  /*19f0*/  @!P0 BRA `(.L_x_20) ;  /* 0x0000000000088947 */ /* 0x000fea0003800000 */
[----:B----4-:R-:W2:Y:S04]  /*1a00*/  LDL.U8 R4, [R9+-0x2] ;  /* 0xfffffe0009047983 */ /* 0x010ea80000100000 */
[----:B--2---:R0:W-:Y:S02]  /*1a10*/  STL.U8 [R13+0x82], R4 ;  /* 0x000082040d007387 */ /* 0x0041e40000100000 */
.L_x_20:
[----:B------:R-:W-:Y:S05]  /*1a20*/  BSYNC.RECONVERGENT B0 ;  /* 0x0000000000007941 */ /* 0x000fea0003800200 */
.L_x_19:
[----:B------:R-:W-:Y:S01]  /*1a30*/  ISETP.GT.U32.AND P0, PT, R5, 0x3f, PT ;  /* 0x0000003f0500780c */ /* 0x000fe20003f04070 */
[----:B------:R-:W-:Y:S01]  /*1a40*/  BSSY.RECONVERGENT B0, `(.L_x_28) ;  /* 0x0000010000007945 */ /* 0x000fe20003800200 */
[----:B0-----:R-:W-:Y:S02]  /*1a50*/  IMAD.MOV.U32 R9, RZ, RZ, 0x80 ;  /* 0x00000080ff097424 */ /* 0x001fe400078e00ff */
[----:B------:R-:W-:Y:S01]  /*1a60*/  ISETP.LT.OR P0, PT, R8, 0x1, P0 ;  /* 0x000000010800780c */ /* 0x000fe20000701670 */
[----:B--2-4-:R-:W-:-:S12]  /*1a70*/  IMAD.MOV.U32 R4, RZ, RZ, R5 ;  /* 0x000000ffff047224 */ /* 0x014fd800078e0005 */
[----:B------:R-:W-:Y:S05]  /*1a80*/  @P0 BRA `(.L_x_29) ;  /* 0x00000000002c0947 */ /* 0x000fea0003800000 */
[----:B------:R-:W-:-:S07]  /*1a90*/  IMAD.MOV.U32 R10, RZ, RZ, RZ ;  /* 0x000000ffff0a7224 */ /* 0x000fce00078e00ff */
.L_x_30:
[----:B0--3--:R-:W-:-:S06]  /*1aa0*/  IMAD.IADD R7, R1, 0x1, R10 ;  /* 0x0000000101077824 */ /* 0x009fcc00078e020a */
[----:B------:R-:W2:Y:S01]  /*1ab0*/  LDL.U8 R7, [R7+0x80] ;  /* 0x0000800007077983 */ /* 0x000ea20000100000 */
[C-C-:B------:R-:W-:Y:S02]  /*1ac0*/  IMAD.IADD R4, R10.reuse, 0x1, R5.reuse ;  /* 0x000000010a047824 */ /* 0x140fe400078e0205 */
[----:B------:R-:W-:Y:S02]  /*1ad0*/  VIADD R10, R10, 0x1 ;  /* 0x000000010a0a7836 */ /* 0x000fe40000000000 */
[----:B-1----:R-:W-:Y:S01]  /*1ae0*/  IMAD.IADD R12, R1, 0x1, R4 ;  /* 0x00000001010c7824 */ /* 0x002fe200078e0204 */
[----:B------:R-:W-:Y:S01]  /*1af0*/  ISETP.LT.U32.AND P2, PT, R4, 0x3f, PT ;  /* 0x0000003f0400780c */ /* 0x000fe20003f41070 */
[C---:B------:R-:W-:Y:S01]  /*1b00*/  IMAD.IADD R4, R10.reuse, 0x1, R5 ;  /* 0x000000010a047824 */ /* 0x040fe200078e0205 */
[----:B------:R-:W-:Y:S02]  /*1b10*/  ISETP.GE.AND P0, PT, R10, R8, PT ;  /* 0x000000080a00720c */ /* 0x000fe40003f06270 */
[----:B--2---:R0:W-:Y:S11]  /*1b20*/  STL.U8 [R12+0x40], R7 ;  /* 0x000040070c007387 */ /* 0x0041f60000100000 */
[----:B------:R-:W-:Y:S05]  /*1b30*/  @!P0 BRA P2, `(.L_x_30) ;  /* 0xfffffffc00d88947 */ /* 0x000fea000103ffff */
.L_x_29:
[----:B------:R-:W-:Y:S05]  /*1b40*/  BSYNC.RECONVERGENT B0 ;  /* 0x0000000000007941 */ /* 0x000fea0003800200 */
.L_x_28:
[----:B------:R-:W-:Y:S01]  /*1b50*/  IMAD.IADD R5, R1, 0x1, R4 ;  /* 0x0000000101057824 */ /* 0x000fe200078e0204 */
[----:B------:R-:W-:Y:S01]  /*1b60*/  ISETP.GT.U32.AND P0, PT, R4, 0x37, PT ;  /* 0x000000370400780c */ /* 0x000fe20003f04070 */
[----:B------:R-:W-:Y:S03]  /*1b70*/  BSSY.RECONVERGENT B0, `(.L_x_31) ;  /* 0x0000161000007945 */ /* 0x000fe60003800200 */
[----:B------:R2:W-:Y:S09]  /*1b80*/  STL.U8 [R5+0x40], R9 ;  /* 0x0000400905007387 */ /* 0x0005f20000100000 */
[----:B------:R-:W-:Y:S05]  /*1b90*/  @P0 BRA `(.L_x_32) ;  /* 0x0000000800900947 */ /* 0x000fea0003800000 */
[----:B--2---:R-:W2:Y:S04]  /*1ba0*/  LDL.64 R8, [R1+0x70] ;  /* 0x0000700001087983 */ /* 0x004ea80000100a00 */
[----:B01-3--:R-:W3:Y:S04]  /*1bb0*/  LDL.128 R12, [R1+0x40] ;  /* 0x00004000010c7983 */ /* 0x00bee80000100c00 */
[----:B------:R-:W4:Y:S04]  /*1bc0*/  LDL.128 R16, [R1+0x50] ;  /* 0x0000500001107983 */ /* 0x000f280000100c00 */
[----:B------:R-:W5:Y:S01]  /*1bd0*/  LDL.128 R20, [R1+0x60] ;  /* 0x0000600001147983 */ /* 0x000f620000100c00 */
[----:B------:R-:W-:Y:S01]  /*1be0*/  VIADD R50, R0, 0x100 ;  /* 0x0000010000327836 */ /* 0x000fe20000000000 */
[----:B------:R-:W-:Y:S01]  /*1bf0*/  MOV R48, 0x25d0 ;  /* 0x000025d000307802 */ /* 0x000fe20000000f00 */
[----:B------:R-:W-:Y:S01]  /*1c00*/  IMAD.MOV.U32 R49, RZ, RZ, R2 ;  /* 0x000000ffff317224 */ /* 0x000fe200078e0002 */
[----:B--2---:R-:W-:-:S02]  /*1c10*/  PRMT R7, R8, 0x7771, RZ ;  /* 0x0000777108077816 */ /* 0x004fc400000000ff */
[C---:B------:R-:W-:Y:S02]  /*1c20*/  PRMT R5, R9.reuse, 0x7771, RZ ;  /* 0x0000777109057816 */ /* 0x040fe400000000ff */
[----:B------:R-:W-:Y:S01]  /*1c30*/  PRMT R36, R9, 0x7773, RZ ;  /* 0x0000777309247816 */ /* 0x000fe200000000ff */
[----:B------:R-:W-:Y:S01]  /*1c40*/  IMAD.U32 R24, R7, 0x10000, RZ ;  /* 0x0001000007187824 */ /* 0x000fe200078e00ff */
[----:B------:R-:W-:Y:S01]  /*1c50*/  PRMT R7, R9, 0x7770, RZ ;  /* 0x0000777009077816 */ /* 0x000fe200000000ff */
[----:B------:R-:W-:Y:S01]  /*1c60*/  IMAD.U32 R5, R5, 0x10000, RZ ;  /* 0x0001000005057824 */ /* 0x000fe200078e00ff */
[----:B------:R-:W-:Y:S02]  /*1c70*/  PRMT R10, R8, 0x7770, RZ ;  /* 0x00007770080a7816 */ /* 0x000fe400000000ff */
[----:B------:R-:W-:Y:S02]  /*1c80*/  LOP3.LUT R25, R24, 0xff0000, RZ, 0xc0, !PT ;  /* 0x00ff000018197812 */ /* 0x000fe400078ec0ff */
[----:B------:R-:W-:Y:S01]  /*1c90*/  LOP3.LUT R24, R5, 0xff0000, RZ, 0xc0, !PT ;  /* 0x00ff000005187812 */ /* 0x000fe200078ec0ff */
[----:B------:R-:W-:Y:S01]  /*1ca0*/  IMAD.SHL.U32 R5, R4, 0x8, RZ ;  /* 0x0000000804057824 */ /* 0x000fe200078e00ff */
[----:B------:R-:W-:Y:S01]  /*1cb0*/  SHF.R.U32.HI R4, RZ, 0x5, R4 ;  /* 0x00000005ff047819 */ /* 0x000fe20000011604 */
[----:B------:R-:W-:Y:S01]  /*1cc0*/  IMAD R10, R10, 0x1000000, R25 ;  /* 0x010000000a0a7824 */ /* 0x000fe200078e0219 */
[----:B---3--:R-:W-:Y:S01]  /*1cd0*/  PRMT R45, R12, 0x7771, RZ ;  /* 0x000077710c2d7816 */ /* 0x008fe200000000ff */
[----:B------:R-:W-:Y:S01]  /*1ce0*/  IMAD R26, R7, 0x1000000, R24 ;  /* 0x01000000071a7824 */ /* 0x000fe200078e0218 */
[----:B------:R-:W-:-:S02]  /*1cf0*/  PRMT R7, R9, 0x7772, RZ ;  /* 0x0000777209077816 */ /* 0x000fc400000000ff */
[----:B------:R-:W-:Y:S01]  /*1d00*/  LOP3.LUT R5, R5, 0xffff, RZ, 0xc0, !PT ;  /* 0x0000ffff05057812 */ /* 0x000fe200078ec0ff */
[----:B------:R-:W-:Y:S01]  /*1d10*/  IMAD.U32 R45, R45, 0x10000, RZ ;  /* 0x000100002d2d7824 */ /* 0x000fe200078e00ff */
[----:B------:R-:W-:Y:S01]  /*1d20*/  PRMT R24, R8, 0x7772, RZ ;  /* 0x0000777208187816 */ /* 0x000fe200000000ff */
[----:B------:R-:W-:Y:S01]  /*1d30*/  IMAD.SHL.U32 R27, R7, 0x100, RZ ;  /* 0x00000100071b7824 */ /* 0x000fe200078e00ff */
[----:B------:R-:W-:Y:S02]  /*1d40*/  LOP3.LUT R37, R5, 0xf8, RZ, 0xc0, !PT ;  /* 0x000000f805257812 */ /* 0x000fe400078ec0ff */
[----:B------:R-:W-:Y:S01]  /*1d50*/  PRMT R9, R4, 0x3340, R5 ;  /* 0x0000334004097816 */ /* 0x000fe20000000005 */
[----:B------:R-:W-:Y:S01]  /*1d60*/  IMAD.SHL.U32 R25, R24, 0x100, RZ ;  /* 0x0000010018197824 */ /* 0x000fe200078e00ff */
[----:B------:R-:W-:Y:S01]  /*1d70*/  LOP3.LUT R5, R36, R26, R27, 0xfe, !PT ;  /* 0x0000001a24057212 */ /* 0x000fe200078efe1b */
[----:B------:R-:W-:Y:S01]  /*1d80*/  IMAD R7, R4, 0x100, R37 ;  /* 0x0000010004077824 */ /* 0x000fe200078e0225 */
[----:B------:R-:W-:-:S02]  /*1d90*/  PRMT R26, R15, 0x7771, RZ ;  /* 0x000077710f1a7816 */ /* 0x000fc400000000ff */
[----:B------:R-:W-:Y:S02]  /*1da0*/  PRMT R8, R8, 0x7773, RZ ;  /* 0x0000777308087816 */ /* 0x000fe400000000ff */
[----:B------:R-:W-:Y:S01]  /*1db0*/  PRMT R36, R14, 0x7771, RZ ;  /* 0x000077710e247816 */ /* 0x000fe200000000ff */
[----:B------:R-:W-:Y:S01]  /*1dc0*/  IMAD.U32 R26, R26, 0x10000, RZ ;  /* 0x000100001a1a7824 */ /* 0x000fe200078e00ff */
[----:B------:R-:W-:Y:S02]  /*1dd0*/  LOP3.LUT R4, R8, R10, R25, 0xfe, !PT ;  /* 0x0000000a08047212 */ /* 0x000fe400078efe19 */
[----:B------:R-:W-:Y:S01]  /*1de0*/  PRMT R46, R12, 0x7770, RZ ;  /* 0x000077700c2e7816 */ /* 0x000fe200000000ff */
[----:B------:R-:W-:Y:S01]  /*1df0*/  IMAD.U32 R36, R36, 0x10000, RZ ;  /* 0x0001000024247824 */ /* 0x000fe200078e00ff */
[----:B------:R-:W-:Y:S02]  /*1e00*/  PRMT R25, R12, 0x7772, RZ ;  /* 0x000077720c197816 */ /* 0x000fe400000000ff */
[----:B------:R-:W-:-:S02]  /*1e10*/  LOP3.LUT R45, R45, 0xff0000, RZ, 0xc0, !PT ;  /* 0x00ff00002d2d7812 */ /* 0x000fc400078ec0ff */
[----:B------:R-:W-:Y:S01]  /*1e20*/  PRMT R38, R13, 0x7771, RZ ;  /* 0x000077710d267816 */ /* 0x000fe200000000ff */
[----:B------:R-:W-:Y:S01]  /*1e30*/  IMAD.SHL.U32 R25, R25, 0x100, RZ ;  /* 0x0000010019197824 */ /* 0x000fe200078e00ff */
[C---:B------:R-:W-:Y:S01]  /*1e40*/  PRMT R27, R15.reuse, 0x7770, RZ ;  /* 0x000077700f1b7816 */ /* 0x040fe200000000ff */
[----:B------:R-:W-:Y:S01]  /*1e50*/  IMAD R45, R46, 0x1000000, R45 ;  /* 0x010000002e2d7824 */ /* 0x000fe200078e022d */
[----:B------:R-:W-:Y:S01]  /*1e60*/  PRMT R8, R15, 0x7772, RZ ;  /* 0x000077720f087816 */ /* 0x000fe200000000ff */
[----:B------:R-:W-:Y:S01]  /*1e70*/  IMAD.U32 R38, R38, 0x10000, RZ ;  /* 0x0001000026267824 */ /* 0x000fe200078e00ff */
[----:B------:R-:W-:Y:S02]  /*1e80*/  LOP3.LUT R26, R26, 0xff0000, RZ, 0xc0, !PT ;  /* 0x00ff00001a1a7812 */ /* 0x000fe400078ec0ff */
[----:B------:R-:W-:Y:S01]  /*1e90*/  PRMT R12, R12, 0x7773, RZ ;  /* 0x000077730c0c7816 */ /* 0x000fe200000000ff */
[----:B------:R-:W-:Y:S01]  /*1ea0*/  IMAD.SHL.U32 R8, R8, 0x100, RZ ;  /* 0x0000010008087824 */ /* 0x000fe200078e00ff */
[----:B------:R-:W-:Y:S01]  /*1eb0*/  PRMT R37, R14, 0x7770, RZ ;  /* 0x000077700e257816 */ /* 0x000fe200000000ff */
[----:B------:R-:W-:Y:S01]  /*1ec0*/  IMAD R26, R27, 0x1000000, R26 ;  /* 0x010000001b1a7824 */ /* 0x000fe200078e021a */
[----:B------:R-:W-:-:S02]  /*1ed0*/  LOP3.LUT R36, R36, 0xff0000, RZ, 0xc0, !PT ;  /* 0x00ff000024247812 */ /* 0x000fc400078ec0ff */
[----:B------:R-:W-:Y:S02]  /*1ee0*/  PRMT R15, R15, 0x7773, RZ ;  /* 0x000077730f0f7816 */ /* 0x000fe400000000ff */
[----:B------:R-:W-:Y:S01]  /*1ef0*/  LOP3.LUT R12, R12, R45, R25, 0xfe, !PT ;  /* 0x0000002d0c0c7212 */ /* 0x000fe200078efe19 */
[----:B------:R-:W-:Y:S01]  /*1f00*/  IMAD R37, R37, 0x1000000, R36 ;  /* 0x0100000025257824 */ /* 0x000fe200078e0224 */
[C---:B------:R-:W-:Y:S02]  /*1f10*/  PRMT R39, R13.reuse, 0x7770, RZ ;  /* 0x000077700d277816 */ /* 0x040fe400000000ff */
[----:B------:R-:W-:Y:S02]  /*1f20*/  PRMT R10, R13, 0x7772, RZ ;  /* 0x000077720d0a7816 */ /* 0x000fe400000000ff */
[----:B------:R-:W-:Y:S02]  /*1f30*/  PRMT R24, R14, 0x7772, RZ ;  /* 0x000077720e187816 */ /* 0x000fe400000000ff */
[----:B------:R-:W-:Y:S01]  /*1f40*/  LOP3.LUT R38, R38, 0xff0000, RZ, 0xc0, !PT ;  /* 0x00ff000026267812 */ /* 0x000fe200078ec0ff */
[----:B------:R-:W-:Y:S01]  /*1f50*/  IMAD.SHL.U32 R10, R10, 0x100, RZ ;  /* 0x000001000a0a7824 */ /* 0x000fe200078e00ff */
[----:B------:R-:W-:Y:S01]  /*1f60*/  LOP3.LUT R15, R15, R26, R8, 0xfe, !PT ;  /* 0x0000001a0f0f7212 */ /* 0x000fe200078efe08 */
[----:B------:R-:W-:Y:S01]  /*1f70*/  IMAD.SHL.U32 R24, R24, 0x100, RZ ;  /* 0x0000010018187824 */ /* 0x000fe200078e00ff */
[----:B----4-:R-:W-:Y:S01]  /*1f80*/  PRMT R45, R16, 0x7771, RZ ;  /* 0x00007771102d7816 */ /* 0x010fe200000000ff */
[----:B------:R-:W-:Y:S01]  /*1f90*/  IMAD R38, R39, 0x1000000, R38 ;  /* 0x0100000027267824 */ /* 0x000fe200078e0226 */
[----:B------:R-:W-:-:S02]  /*1fa0*/  PRMT R36, R18, 0x7771, RZ ;  /* 0x0000777112247816 */ /* 0x000fc400000000ff */
[----:B------:R-:W-:Y:S01]  /*1fb0*/  PRMT R26, R19, 0x7771, RZ ;  /* 0x00007771131a7816 */ /* 0x000fe200000000ff */
[----:B------:R-:W-:Y:S01]  /*1fc0*/  IMAD.U32 R45, R45, 0x10000, RZ ;  /* 0x000100002d2d7824 */ /* 0x000fe200078e00ff */
[----:B------:R-:W-:Y:S01]  /*1fd0*/  PRMT R13, R13, 0x7773, RZ ;  /* 0x000077730d0d7816 */ /* 0x000fe200000000ff */
[----:B------:R-:W-:Y:S01]  /*1fe0*/  IMAD.U32 R36, R36, 0x10000, RZ ;  /* 0x0001000024247824 */ /* 0x000fe200078e00ff */
[----:B------:R-:W-:Y:S01]  /*1ff0*/  PRMT R14, R14, 0x7773, RZ ;  /* 0x000077730e0e7816 */ /* 0x000fe200000000ff */
[----:B------:R-:W-:Y:S01]  /*2000*/  IMAD.U32 R26, R26, 0x10000, RZ ;  /* 0x000100001a1a7824 */ /* 0x000fe200078e00ff */
[----:B------:R-:W-:Y:S02]  /*2010*/  LOP3.LUT R13, R13, R38, R10, 0xfe, !PT ;  /* 0x000000260d0d7212 */ /* 0x000fe400078efe0a */
[----:B------:R-:W-:Y:S02]  /*2020*/  LOP3.LUT R14, R14, R37, R24, 0xfe, !PT ;  /* 0x000000250e0e7212 */ /* 0x000fe400078efe18 */
[----:B------:R-:W-:-:S02]  /*2030*/  PRMT R46, R16, 0x7770, RZ ;  /* 0x00007770102e7816 */ /* 0x000fc400000000ff */
[----:B------:R-:W-:Y:S02]  /*2040*/  PRMT R25, R16, 0x7772, RZ ;  /* 0x0000777210197816 */ /* 0x000fe400000000ff */
[----:B------:R-:W-:Y:S02]  /*2050*/  LOP3.LUT R45, R45, 0xff0000, RZ, 0xc0, !PT ;  /* 0x00ff00002d2d7812 */ /* 0x000fe400078ec0ff */
[----:B------:R-:W-:Y:S01]  /*2060*/  PRMT R38, R17, 0x7771, RZ ;  /* 0x0000777111267816 */ /* 0x000fe200000000ff */
[----:B------:R-:W-:Y:S01]  /*2070*/  IMAD.SHL.U32 R25, R25, 0x100, RZ ;  /* 0x0000010019197824 */ /* 0x000fe200078e00ff */
[----:B------:R-:W-:Y:S01]  /*2080*/  PRMT R37, R18, 0x7770, RZ ;  /* 0x0000777012257816 */ /* 0x000fe200000000ff */
[----:B------:R-:W-:Y:S01]  /*2090*/  IMAD R45, R46, 0x1000000, R45 ;  /* 0x010000002e2d7824 */ /* 0x000fe200078e022d */
[----:B------:R-:W-:Y:S01]  /*20a0*/  PRMT R24, R18, 0x7772, RZ ;  /* 0x0000777212187816 */ /* 0x000fe200000000ff */
[----:B------:R-:W-:Y:S01]  /*20b0*/  IMAD.U32 R38, R38, 0x10000, RZ ;  /* 0x0001000026267824 */ /* 0x000fe200078e00ff */
[----:B------:R-:W-:-:S02]  /*20c0*/  PRMT R27, R19, 0x7770, RZ ;  /* 0x00007770131b7816 */ /* 0x000fc400000000ff */
[----:B------:R-:W-:Y:S01]  /*20d0*/  PRMT R8, R19, 0x7772, RZ ;  /* 0x0000777213087816 */ /* 0x000fe200000000ff */
[----:B------:R-:W-:Y:S01]  /*20e0*/  IMAD.SHL.U32 R24, R24, 0x100, RZ ;  /* 0x0000010018187824 */ /* 0x000fe200078e00ff */
[----:B------:R-:W-:Y:S02]  /*20f0*/  LOP3.LUT R36, R36, 0xff0000, RZ, 0xc0, !PT ;  /* 0x00ff000024247812 */ /* 0x000fe400078ec0ff */
[----:B------:R-:W-:Y:S01]  /*2100*/  LOP3.LUT R26, R26, 0xff0000, RZ, 0xc0, !PT ;  /* 0x00ff00001a1a7812 */ /* 0x000fe200078ec0ff */
[----:B------:R-:W-:Y:S01]  /*2110*/  IMAD.SHL.U32 R8, R8, 0x100, RZ ;  /* 0x0000010008087824 */ /* 0x000fe200078e00ff */
[----:B------:R-:W-:Y:S01]  /*2120*/  PRMT R16, R16, 0x7773, RZ ;  /* 0x0000777310107816 */ /* 0x000fe200000000ff */
[----:B------:R-:W-:Y:S01]  /*2130*/  IMAD R37, R37, 0x1000000, R36 ;  /* 0x0100000025257824 */ /* 0x000fe200078e0224 */
[----:B------:R-:W-:Y:S01]  /*2140*/  PRMT R18, R18, 0x7773, RZ ;  /* 0x0000777312127816 */ /* 0x000fe200000000ff */
[----:B------:R-:W-:Y:S01]  /*2150*/  IMAD R26, R27, 0x1000000, R26 ;  /* 0x010000001b1a7824 */ /* 0x000fe200078e021a */
[----:B------:R-:W-:-:S02]  /*2160*/  PRMT R19, R19, 0x7773, RZ ;  /* 0x0000777313137816 */ /* 0x000fc400000000ff */
[----:B------:R-:W-:Y:S02]  /*2170*/  LOP3.LUT R16, R16, R45, R25, 0xfe, !PT ;  /* 0x0000002d10107212 */ /* 0x000fe400078efe19 */
[C---:B------:R-:W-:Y:S02]  /*2180*/  PRMT R39, R17.reuse, 0x7770, RZ ;  /* 0x0000777011277816 */ /* 0x040fe400000000ff */
[----:B------:R-:W-:Y:S02]  /*2190*/  PRMT R10, R17, 0x7772, RZ ;  /* 0x00007772110a7816 */ /* 0x000fe400000000ff */
[----:B------:R-:W-:Y:S02]  /*21a0*/  LOP3.LUT R38, R38, 0xff0000, RZ, 0xc0, !PT ;  /* 0x00ff000026267812 */ /* 0x000fe400078ec0ff */
[----:B------:R-:W-:Y:S01]  /*21b0*/  LOP3.LUT R18, R18, R37, R24, 0xfe, !PT ;  /* 0x0000002512127212 */ /* 0x000fe200078efe18 */
[----:B------:R-:W-:Y:S01]  /*21c0*/  IMAD.SHL.U32 R10, R10, 0x100, RZ ;  /* 0x000001000a0a7824 */ /* 0x000fe200078e00ff */
[----:B------:R-:W-:Y:S01]  /*21d0*/  LOP3.LUT R19, R19, R26, R8, 0xfe, !PT ;  /* 0x0000001a13137212 */ /* 0x000fe200078efe08 */
[----:B------:R-:W-:Y:S01]  /*21e0*/  IMAD R38, R39, 0x1000000, R38 ;  /* 0x0100000027267824 */ /* 0x000fe200078e0226 */
[----:B-----5:R-:W-:-:S02]  /*21f0*/  PRMT R25, R23, 0x7771, RZ ;  /* 0x0000777117197816 */ /* 0x020fc400000000ff */
[----:B------:R-:W-:Y:S02]  /*2200*/  PRMT R26, R20, 0x7771, RZ ;  /* 0x00007771141a7816 */ /* 0x000fe400000000ff */
[----:B------:R-:W-:Y:S01]  /*2210*/  PRMT R37, R21, 0x7771, RZ ;  /* 0x0000777115257816 */ /* 0x000fe200000000ff */
[----:B------:R-:W-:Y:S01]  /*2220*/  IMAD.U32 R25, R25, 0x10000, RZ ;  /* 0x0001000019197824 */ /* 0x000fe200078e00ff */
[----:B------:R-:W-:Y:S01]  /*2230*/  PRMT R27, R22, 0x7771, RZ ;  /* 0x00007771161b7816 */ /* 0x000fe200000000ff */
[----:B------:R-:W-:Y:S01]  /*2240*/  IMAD.U32 R46, R26, 0x10000, RZ ;  /* 0x000100001a2e7824 */ /* 0x000fe200078e00ff */
[----:B------:R-:W-:Y:S01]  /*2250*/  PRMT R17, R17, 0x7773, RZ ;  /* 0x0000777311117816 */ /* 0x000fe200000000ff */
[----:B------:R-:W-:Y:S01]  /*2260*/  IMAD.U32 R37, R37, 0x10000, RZ ;  /* 0x0001000025257824 */ /* 0x000fe200078e00ff */
[----:B------:R-:W-:Y:S01]  /*2270*/  PRMT R45, R20, 0x7770, RZ ;  /* 0x00007770142d7816 */ /* 0x000fe200000000ff */
[----:B------:R-:W-:Y:S01]  /*2280*/  IMAD.U32 R27, R27, 0x10000, RZ ;  /* 0x000100001b1b7824 */ /* 0x000fe200078e00ff */
[----:B------:R-:W-:-:S02]  /*2290*/  LOP3.LUT R17, R17, R38, R10, 0xfe, !PT ;  /* 0x0000002611117212 */ /* 0x000fc400078efe0a */
[C---:B------:R-:W-:Y:S02]  /*22a0*/  PRMT R39, R20.reuse, 0x7772, RZ ;  /* 0x0000777214277816 */ /* 0x040fe400000000ff */
[----:B------:R-:W-:Y:S02]  /*22b0*/  PRMT R24, R20, 0x7773, RZ ;  /* 0x0000777314187816 */ /* 0x000fe400000000ff */
[----:B------:R-:W-:Y:S01]  /*22c0*/  PRMT R26, R23, 0x7770, RZ ;  /* 0x00007770171a7816 */ /* 0x000fe200000000ff */
[----:B------:R-:W-:Y:S01]  /*22d0*/  IMAD.SHL.U32 R39, R39, 0x100, RZ ;  /* 0x0000010027277824 */ /* 0x000fe200078e00ff */
[----:B------:R-:W-:Y:S02]  /*22e0*/  LOP3.LUT R25, R25, 0xff0000, RZ, 0xc0, !PT ;  /* 0x00ff000019197812 */ /* 0x000fe400078ec0ff */
[C---:B------:R-:W-:Y:S02]  /*22f0*/  PRMT R38, R21.reuse, 0x7770, RZ ;  /* 0x0000777015267816 */ /* 0x040fe400000000ff */
[----:B------:R-:W-:Y:S01]  /*2300*/  PRMT R8, R21, 0x7772, RZ ;  /* 0x0000777215087816 */ /* 0x000fe200000000ff */
[----:B------:R-:W-:Y:S01]  /*2310*/  IMAD R26, R26, 0x1000000, R25 ;  /* 0x010000001a1a7824 */ /* 0x000fe200078e0219 */
[----:B------:R-:W-:-:S02]  /*2320*/  PRMT R36, R22, 0x7770, RZ ;  /* 0x0000777016247816 */ /* 0x000fc400000000ff */
[----:B------:R-:W-:Y:S01]  /*2330*/  PRMT R10, R22, 0x7772, RZ ;  /* 0x00007772160a7816 */ /* 0x000fe200000000ff */
[----:B------:R-:W-:Y:S01]  /*2340*/  IMAD.SHL.U32 R25, R8, 0x100, RZ ;  /* 0x0000010008197824 */ /* 0x000fe200078e00ff */
[----:B------:R-:W-:Y:S02]  /*2350*/  PRMT R20, R23, 0x7772, RZ ;  /* 0x0000777217147816 */ /* 0x000fe400000000ff */
[----:B------:R-:W-:Y:S01]  /*2360*/  LOP3.LUT R46, R46, 0xff0000, RZ, 0xc0, !PT ;  /* 0x00ff00002e2e7812 */ /* 0x000fe200078ec0ff */
[----:B------:R-:W-:Y:S01]  /*2370*/  IMAD.SHL.U32 R10, R10, 0x100, RZ ;  /* 0x000001000a0a7824 */ /* 0x000fe200078e00ff */
[----:B------:R-:W-:Y:S01]  /*2380*/  LOP3.LUT R37, R37, 0xff0000, RZ, 0xc0, !PT ;  /* 0x00ff000025257812 */ /* 0x000fe200078ec0ff */
[----:B------:R-:W-:Y:S01]  /*2390*/  IMAD.SHL.U32 R20, R20, 0x100, RZ ;  /* 0x0000010014147824 */ /* 0x000fe200078e00ff */
[----:B------:R-:W-:Y:S01]  /*23a0*/  LOP3.LUT R27, R27, 0xff0000, RZ, 0xc0, !PT ;  /* 0x00ff00001b1b7812 */ /* 0x000fe200078ec0ff */
[----:B------:R-:W-:Y:S01]  /*23b0*/  IMAD R45, R45, 0x1000000, R46 ;  /* 0x010000002d2d7824 */ /* 0x000fe200078e022e */
[----:B------:R-:W-:Y:S01]  /*23c0*/  PRMT R21, R21, 0x7773, RZ ;  /* 0x0000777315157816 */ /* 0x000fe200000000ff */
[----:B------:R-:W-:Y:S01]  /*23d0*/  IMAD R38, R38, 0x1000000, R37 ;  /* 0x0100000026267824 */ /* 0x000fe200078e0225 */
[----:B------:R-:W-:Y:S01]  /*23e0*/  PRMT R22, R22, 0x7773, RZ ;  /* 0x0000777316167816 */ /* 0x000fe200000000ff */
[----:B------:R-:W-:Y:S01]  /*23f0*/  IMAD R27, R36, 0x1000000, R27 ;  /* 0x01000000241b7824 */ /* 0x000fe200078e021b */
[----:B------:R-:W-:-:S02]  /*2400*/  PRMT R23, R23, 0x7773, RZ ;  /* 0x0000777317177816 */ /* 0x000fc400000000ff */
[----:B------:R-:W-:Y:S02]  /*2410*/  PRMT R8, RZ, 0x3340, RZ ;  /* 0x00003340ff087816 */ /* 0x000fe400000000ff */
[----:B------:R-:W-:Y:S02]  /*2420*/  LOP3.LUT R24, R24, R45, R39, 0xfe, !PT ;  /* 0x0000002d18187212 */ /* 0x000fe400078efe27 */
[----:B------:R-:W-:Y:S02]  /*2430*/  LOP3.LUT R21, R21, R38, R25, 0xfe, !PT ;  /* 0x0000002615157212 */ /* 0x000fe400078efe19 */
[----:B------:R-:W-:Y:S02]  /*2440*/  LOP3.LUT R22, R22, R27, R10, 0xfe, !PT ;  /* 0x0000001b16167212 */ /* 0x000fe400078efe0a */
[----:B------:R-:W-:Y:S02]  /*2450*/  LOP3.LUT R23, R23, R26, R20, 0xfe, !PT ;  /* 0x0000001a17177212 */ /* 0x000fe400078efe14 */
[----:B------:R-:W-:Y:S01]  /*2460*/  PRMT R9, R8, 0x5410, R9 ;  /* 0x0000541008097816 */ /* 0x000fe20000000009 */
[----:B------:R-:W-:Y:S01]  /*2470*/  IMAD.MOV.U32 R8, RZ, RZ, RZ ;  /* 0x000000ffff087224 */ /* 0x000fe200078e00ff */
[----:B------:R-:W-:-:S02]  /*2480*/  PRMT R7, R7, 0x123, RZ ;  /* 0x0000012307077816 */ /* 0x000fc400000000ff */
[----:B------:R-:W-:Y:S02]  /*2490*/  PRMT R4, R4, 0x123, RZ ;  /* 0x0000012304047816 */ /* 0x000fe400000000ff */
[----:B------:R-:W-:Y:S01]  /*24a0*/  PRMT R5, R5, 0x123, RZ ;  /* 0x0000012305057816 */ /* 0x000fe200000000ff */
[----:B------:R0:W-:Y:S01]  /*24b0*/  STL.64 [R1+0x78], R8 ;  /* 0x0000780801007387 */ /* 0x0001e20000100a00 */
[----:B------:R-:W-:Y:S02]  /*24c0*/  PRMT R12, R12, 0x123, RZ ;  /* 0x000001230c0c7816 */ /* 0x000fe400000000ff */
[----:B------:R-:W-:Y:S01]  /*24d0*/  PRMT R13, R13, 0x123, RZ ;  /* 0x000001230d0d7816 */ /* 0x000fe200000000ff */
[----:B------:R0:W-:Y:S01]  /*24e0*/  STL.128 [R1+0x130], R4 ;  /* 0x0001300401007387 */ /* 0x0001e20000100c00 */
[----:B------:R-:W-:Y:S02]  /*24f0*/  PRMT R14, R14, 0x123, RZ ;  /* 0x000001230e0e7816 */ /* 0x000fe400000000ff */
[----:B------:R-:W-:-:S02]  /*2500*/  PRMT R15, R15, 0x123, RZ ;  /* 0x000001230f0f7816 */ /* 0x000fc400000000ff */
[----:B------:R-:W-:Y:S02]  /*2510*/  PRMT R16, R16, 0x123, RZ ;  /* 0x0000012310107816 */ /* 0x000fe400000000ff */
[----:B------:R-:W-:Y:S01]  /*2520*/  PRMT R17, R17, 0x123, RZ ;  /* 0x0000012311117816 */ /* 0x000fe200000000ff */
[----:B------:R0:W-:Y:S01]  /*2530*/  STL.128 [R1+0x100], R12 ;  /* 0x0001000c01007387 */ /* 0x0001e20000100c00 */
[----:B------:R-:W-:Y:S02]  /*2540*/  PRMT R18, R18, 0x123, RZ ;  /* 0x0000012312127816 */ /* 0x000fe400000000ff */
[----:B------:R-:W-:Y:S02]  /*2550*/  PRMT R19, R19, 0x123, RZ ;  /* 0x0000012313137816 */ /* 0x000fe400000000ff */
[----:B------:R-:W-:Y:S02]  /*2560*/  PRMT R20, R24, 0x123, RZ ;  /* 0x0000012318147816 */ /* 0x000fe400000000ff */
[----:B------:R-:W-:Y:S01]  /*2570*/  PRMT R21, R21, 0x123, RZ ;  /* 0x0000012315157816 */ /* 0x000fe200000000ff */
[----:B------:R0:W-:Y:S01]  /*2580*/  STL.128 [R1+0x110], R16 ;  /* 0x0001101001007387 */ /* 0x0001e20000100c00 */
[----:B------:R-:W-:-:S02]  /*2590*/  PRMT R22, R22, 0x123, RZ ;  /* 0x0000012316167816 */ /* 0x000fc400000000ff */
[----:B------:R-:W-:-:S05]  /*25a0*/  PRMT R23, R23, 0x123, RZ ;  /* 0x0000012317177816 */ /* 0x000fca00000000ff */
[----:B------:R0:W-:Y:S02]  /*25b0*/  STL.128 [R1+0x120], R20 ;  /* 0x0001201401007387 */ /* 0x0001e40000100c00 */
[----:B0-----:R-:W-:Y:S05]  /*25c0*/  CALL.REL.NOINC `($double_sha256_persistent_kernel$_Z16sha256_transformPjPKj) ;  /* 0x0000004000247944 */ /* 0x001fea0003c00000 */
[----:B------:R-:W-:Y:S05]  /*25d0*/  BRA `(.L_x_33) ;  /* 0x0000000800e87947 */ /* 0x000fea0003800000 */
.L_x_32:
[----:B------:R-:W4:Y:S04]  /*25e0*/  LDL.128 R24, [R1+0x40] ;  /* 0x0000400001187983 */ /* 0x000f280000100c00 */
[----:B01-3--:R-:W3:Y:S04]  /*25f0*/  LDL.128 R12, [R1+0x50] ;  /* 0x00005000010c7983 */ /* 0x00bee80000100c00 */
[----:B------:R-:W5:Y:S04]  /*2600*/  LDL.128 R16, [R1+0x60] ;  /* 0x0000600001107983 */ /* 0x000f680000100c00 */
[----:B------:R-:W5:Y:S01]  /*2610*/  LDL.128 R20, [R1+0x70] ;  /* 0x0000700001147983 */ /* 0x000f620000100c00 */
[----:B----4-:R-:W-:-:S02]  /*2620*/  PRMT R10, R25, 0x7771, RZ ;  /* 0x00007771190a7816 */ /* 0x010fc400000000ff */
[----:B------:R-:W-:Y:S02]  /*2630*/  PRMT R37, R24, 0x7771, RZ ;  /* 0x0000777118257816 */ /* 0x000fe400000000ff */
[----:B------:R-:W-:Y:S01]  /*2640*/  PRMT R8, R26, 0x7771, RZ ;  /* 0x000077711a087816 */ /* 0x000fe200000000ff */
[----:B------:R-:W-:Y:S01]  /*2650*/  IMAD.U32 R10, R10, 0x10000, RZ ;  /* 0x000100000a0a7824 */ /* 0x000fe200078e00ff */
[----:B------:R-:W-:Y:S01]  /*2660*/  PRMT R46, R27, 0x7771, RZ ;  /* 0x000077711b2e7816 */ /* 0x000fe200000000ff */
[----:B------:R-:W-:Y:S01]  /*2670*/  IMAD.U32 R37, R37, 0x10000, RZ ;  /* 0x0001000025257824 */ /* 0x000fe200078e00ff */
[C---:B------:R-:W-:Y:S01]  /*2680*/  PRMT R36, R25.reuse, 0x7770, RZ ;  /* 0x0000777019247816 */ /* 0x040fe200000000ff */
[----:B------:R-:W-:Y:S01]  /*2690*/  IMAD.U32 R8, R8, 0x10000, RZ ;  /* 0x0001000008087824 */ /* 0x000fe200078e00ff */
[----:B--2---:R-:W-:Y:S01]  /*26a0*/  PRMT R5, R25, 0x7772, RZ ;  /* 0x0000777219057816 */ /* 0x004fe200000000ff */
[----:B------:R-:W-:Y:S01]  /*26b0*/  IMAD.U32 R46, R46, 0x10000, RZ ;  /* 0x000100002e2e7824 */ /* 0x000fe200078e00ff */
[----:B------:R-:W-:-:S02]  /*26c0*/  LOP3.LUT R49, R10, 0xff0000, RZ, 0xc0, !PT ;  /* 0x00ff00000a317812 */ /* 0x000fc400078ec0ff */
[C---:B------:R-:W-:Y:S01]  /*26d0*/  PRMT R38, R24.reuse, 0x7770, RZ ;  /* 0x0000777018267816 */ /* 0x040fe200000000ff */
[----:B------:R-:W-:Y:S01]  /*26e0*/  IMAD.SHL.U32 R5, R5, 0x100, RZ ;  /* 0x0000010005057824 */ /* 0x000fe200078e00ff */
[----:B------:R-:W-:Y:S01]  /*26f0*/  PRMT R7, R24, 0x7772, RZ ;  /* 0x0000777218077816 */ /* 0x000fe200000000ff */
[----:B------:R-:W-:Y:S01]  /*2700*/  IMAD R36, R36, 0x1000000, R49 ;  /* 0x0100000024247824 */ /* 0x000fe200078e0231 */
[C---:B------:R-:W-:Y:S01]  /*2710*/  PRMT R9, R26.reuse, 0x7770, RZ ;  /* 0x000077701a097816 */ /* 0x040fe200000000ff */
[----:B------:R-:W-:Y:S01]  /*2720*/  IMAD.MOV.U32 R49, RZ, RZ, R2 ;  /* 0x000000ffff317224 */ /* 0x000fe200078e0002 */
[----:B------:R-:W-:Y:S01]  /*2730*/  PRMT R39, R26, 0x7772, RZ ;  /* 0x000077721a277816 */ /* 0x000fe200000000ff */
[----:B------:R-:W-:Y:S01]  /*2740*/  IMAD.SHL.U32 R7, R7, 0x100, RZ ;  /* 0x0000010007077824 */ /* 0x000fe200078e00ff */
[----:B------:R-:W-:Y:S02]  /*2750*/  LOP3.LUT R37, R37, 0xff0000, RZ, 0xc0, !PT ;  /* 0x00ff000025257812 */ /* 0x000fe400078ec0ff */
[----:B------:R-:W-:Y:S01]  /*2760*/  LOP3.LUT R8, R8, 0xff0000, RZ, 0xc0, !PT ;  /* 0x00ff000008087812 */ /* 0x000fe200078ec0ff */
[----:B------:R-:W-:Y:S01]  /*2770*/  IMAD.SHL.U32 R39, R39, 0x100, RZ ;  /* 0x0000010027277824 */ /* 0x000fe200078e00ff */
[C---:B------:R-:W-:Y:S01]  /*2780*/  PRMT R47, R27.reuse, 0x7770, RZ ;  /* 0x000077701b2f7816 */ /* 0x040fe200000000ff */
[----:B------:R-:W-:Y:S01]  /*2790*/  IMAD R37, R38, 0x1000000, R37 ;  /* 0x0100000026257824 */ /* 0x000fe200078e0225 */
[----:B------:R-:W-:Y:S01]  /*27a0*/  PRMT R45, R27, 0x7772, RZ ;  /* 0x000077721b2d7816 */ /* 0x000fe200000000ff */
[----:B------:R-:W-:Y:S01]  /*27b0*/  IMAD R9, R9, 0x1000000, R8 ;  /* 0x0100000009097824 */ /* 0x000fe200078e0208 */
[----:B------:R-:W-:-:S02]  /*27c0*/  LOP3.LUT R46, R46, 0xff0000, RZ, 0xc0, !PT ;  /* 0x00ff00002e2e7812 */ /* 0x000fc400078ec0ff */
[----:B------:R-:W-:Y:S01]  /*27d0*/  PRMT R25, R25, 0x7773, RZ ;  /* 0x0000777319197816 */ /* 0x000fe200000000ff */
[----:B------:R-:W-:Y:S01]  /*27e0*/  IMAD.SHL.U32 R45, R45, 0x100, RZ ;  /* 0x000001002d2d7824 */ /* 0x000fe200078e00ff */
[----:B------:R-:W-:Y:S01]  /*27f0*/  PRMT R24, R24, 0x7773, RZ ;  /* 0x0000777318187816 */ /* 0x000fe200000000ff */
[----:B------:R-:W-:Y:S01]  /*2800*/  IMAD R46, R47, 0x1000000, R46 ;  /* 0x010000002f2e7824 */ /* 0x000fe200078e022e */
[----:B------:R-:W-:Y:S02]  /*2810*/  PRMT R26, R26, 0x7773, RZ ;  /* 0x000077731a1a7816 */ /* 0x000fe400000000ff */
[----:B------:R-:W-:Y:S02]  /*2820*/  PRMT R27, R27, 0x7773, RZ ;  /* 0x000077731b1b7816 */ /* 0x000fe400000000ff */
[----:B------:R-:W-:Y:S02]  /*2830*/  LOP3.LUT R25, R25, R36, R5, 0xfe, !PT ;  /* 0x0000002419197212 */ /* 0x000fe400078efe05 */
[----:B------:R-:W-:-:S02]  /*2840*/  LOP3.LUT R24, R24, R37, R7, 0xfe, !PT ;  /* 0x0000002518187212 */ /* 0x000fc400078efe07 */
[----:B------:R-:W-:Y:S02]  /*2850*/  LOP3.LUT R5, R26, R9, R39, 0xfe, !PT ;  /* 0x000000091a057212 */ /* 0x000fe400078efe27 */
[C---:B---3--:R-:W-:Y:S02]  /*2860*/  PRMT R47, R12.reuse, 0x7771, RZ ;  /* 0x000077710c2f7816 */ /* 0x048fe400000000ff */
[C---:B------:R-:W-:Y:S02]  /*2870*/  PRMT R48, R12.reuse, 0x7770, RZ ;  /* 0x000077700c307816 */ /* 0x040fe400000000ff */
[C---:B------:R-:W-:Y:S01]  /*2880*/  PRMT R36, R12.reuse, 0x7772, RZ ;  /* 0x000077720c247816 */ /* 0x040fe200000000ff */
[----:B------:R-:W-:Y:S01]  /*2890*/  IMAD.U32 R47, R47, 0x10000, RZ ;  /* 0x000100002f2f7824 */ /* 0x000fe200078e00ff */
[----:B------:R-:W-:Y:S02]  /*28a0*/  PRMT R8, R12, 0x7773, RZ ;  /* 0x000077730c087816 */ /* 0x000fe400000000ff */
[----:B------:R-:W-:Y:S01]  /*28b0*/  LOP3.LUT R7, R27, R46, R45, 0xfe, !PT ;  /* 0x0000002e1b077212 */ /* 0x000fe200078efe2d */
[----:B------:R-:W-:Y:S01]  /*28c0*/  IMAD.SHL.U32 R36, R36, 0x100, RZ ;  /* 0x0000010024247824 */ /* 0x000fe200078e00ff */
[----:B------:R-:W-:-:S02]  /*28d0*/  PRMT R38, R14, 0x7771, RZ ;  /* 0x000077710e267816 */ /* 0x000fc400000000ff */
[C---:B------:R-:W-:Y:S02]  /*28e0*/  PRMT R39, R14.reuse, 0x7770, RZ ;  /* 0x000077700e277816 */ /* 0x040fe400000000ff */
[----:B------:R-:W-:Y:S01]  /*28f0*/  PRMT R12, R14, 0x7772, RZ ;  /* 0x000077720e0c7816 */ /* 0x000fe200000000ff */
[----:B------:R-:W-:Y:S01]  /*2900*/  IMAD.U32 R38, R38, 0x10000, RZ ;  /* 0x0001000026267824 */ /* 0x000fe200078e00ff */
[----:B------:R-:W-:Y:S02]  /*2910*/  PRMT R10, R14, 0x7773, RZ ;  /* 0x000077730e0a7816 */ /* 0x000fe400000000ff */
[----:B------:R-:W-:Y:S01]  /*2920*/  PRMT R45, R13, 0x7771, RZ ;  /* 0x000077710d2d7816 */ /* 0x000fe200000000ff */
[----:B------:R-:W-:Y:S01]  /*2930*/  IMAD.SHL.U32 R12, R12, 0x100, RZ ;  /* 0x000001000c0c7824 */ /* 0x000fe200078e00ff */
[----:B------:R-:W-:Y:S02]  /*2940*/  PRMT R14, R15, 0x7771, RZ ;  /* 0x000077710f0e7816 */ /* 0x000fe400000000ff */
[----:B------:R-:W-:Y:S01]  /*2950*/  PRMT R46, R13, 0x7770, RZ ;  /* 0x000077700d2e7816 */ /* 0x000fe200000000ff */
[----:B------:R-:W-:Y:S01]  /*2960*/  IMAD.U32 R45, R45, 0x10000, RZ ;  /* 0x000100002d2d7824 */ /* 0x000fe200078e00ff */
[C---:B------:R-:W-:Y:S01]  /*2970*/  PRMT R27, R13.reuse, 0x7772, RZ ;  /* 0x000077720d1b7816 */ /* 0x040fe200000000ff */
[----:B------:R-:W-:Y:S01]  /*2980*/  IMAD.U32 R14, R14, 0x10000, RZ ;  /* 0x000100000e0e7824 */ /* 0x000fe200078e00ff */
[----:B------:R-:W-:-:S02]  /*2990*/  PRMT R9, R13, 0x7773, RZ ;  /* 0x000077730d097816 */ /* 0x000fc400000000ff */
[----:B------:R-:W-:Y:S01]  /*29a0*/  PRMT R37, R15, 0x7770, RZ ;  /* 0x000077700f257816 */ /* 0x000fe200000000ff */
[----:B------:R-:W-:Y:S01]  /*29b0*/  IMAD.SHL.U32 R27, R27, 0x100, RZ ;  /* 0x000001001b1b7824 */ /* 0x000fe200078e00ff */
[----:B------:R-:W-:Y:S02]  /*29c0*/  PRMT R13, R15, 0x7772, RZ ;  /* 0x000077720f0d7816 */ /* 0x000fe400000000ff */
[----:B------:R-:W-:Y:S02]  /*29d0*/  LOP3.LUT R45, R45, 0xff0000, RZ, 0xc0, !PT ;  /* 0x00ff00002d2d7812 */ /* 0x000fe400078ec0ff */
[----:B------:R-:W-:Y:S01]  /*29e0*/  LOP3.LUT R14, R14, 0xff0000, RZ, 0xc0, !PT ;  /* 0x00ff00000e0e7812 */ /* 0x000fe200078ec0ff */
[----:B------:R-:W-:Y:S01]  /*29f0*/  IMAD.SHL.U32 R13, R13, 0x100, RZ ;  /* 0x000001000d0d7824 */ /* 0x000fe200078e00ff */
[----:B------:R-:W-:Y:S01]  /*2a00*/  LOP3.LUT R38, R38, 0xff0000, RZ, 0xc0, !PT ;  /* 0x00ff000026267812 */ /* 0x000fe200078ec0ff */
[----:B------:R-:W-:Y:S01]  /*2a10*/  IMAD R46, R46, 0x1000000, R45 ;  /* 0x010000002e2e7824 */ /* 0x000fe200078e022d */
[----:B------:R-:W-:Y:S01]  /*2a20*/  PRMT R26, R15, 0x7773, RZ ;  /* 0x000077730f1a7816 */ /* 0x000fe200000000ff */
[----:B------:R-:W-:Y:S01]  /*2a30*/  IMAD R37, R37, 0x1000000, R14 ;  /* 0x0100000025257824 */ /* 0x000fe200078e020e */
[----:B------:R-:W-:Y:S01]  /*2a40*/  LOP3.LUT R47, R47, 0xff0000, RZ, 0xc0, !PT ;  /* 0x00ff00002f2f7812 */ /* 0x000fe200078ec0ff */
[----:B------:R-:W-:Y:S01]  /*2a50*/  IMAD R39, R39, 0x1000000, R38 ;  /* 0x0100000027277824 */ /* 0x000fe200078e0226 */
[----:B------:R-:W-:-:S02]  /*2a60*/  LOP3.LUT R9, R9, R46, R27, 0xfe, !PT ;  /* 0x0000002e09097212 */ /* 0x000fc400078efe1b */
[----:B------:R-:W-:Y:S01]  /*2a70*/  LOP3.LUT R26, R26, R37, R13, 0xfe, !PT ;  /* 0x000000251a1a7212 */ /* 0x000fe200078efe0d */
[----:B------:R-:W-:Y:S01]  /*2a80*/  IMAD R47, R48, 0x1000000, R47 ;  /* 0x01000000302f7824 */ /* 0x000fe200078e022f */
[----:B-----5:R-:W-:Y:S02]  /*2a90*/  PRMT R46, R16, 0x7771, RZ ;  /* 0x00007771102e7816 */ /* 0x020fe400000000ff */
[----:B------:R-:W-:Y:S02]  /*2aa0*/  PRMT R37, R18, 0x7771, RZ ;  /* 0x0000777112257816 */ /* 0x000fe400000000ff */
[----:B------:R-:W-:Y:S01]  /*2ab0*/  LOP3.LUT R10, R10, R39, R12, 0xfe, !PT ;  /* 0x000000270a0a7212 */ /* 0x000fe200078efe0c */
[----:B------:R-:W-:Y:S01]  /*2ac0*/  IMAD.U32 R46, R46, 0x10000, RZ ;  /* 0x000100002e2e7824 */ /* 0x000fe200078e00ff */
[----:B------:R-:W-:Y:S01]  /*2ad0*/  PRMT R39, R17, 0x7771, RZ ;  /* 0x0000777111277816 */ /* 0x000fe200000000ff */
[----:B------:R-:W-:Y:S01]  /*2ae0*/  IMAD.U32 R37, R37, 0x10000, RZ ;  /* 0x0001000025257824 */ /* 0x000fe200078e00ff */
[----:B------:R-:W-:-:S02]  /*2af0*/  PRMT R27, R19, 0x7771, RZ ;  /* 0x00007771131b7816 */ /* 0x000fc400000000ff */
[----:B------:R-:W-:Y:S01]  /*2b00*/  LOP3.LUT R8, R8, R47, R36, 0xfe, !PT ;  /* 0x0000002f08087212 */ /* 0x000fe200078efe24 */
[----:B------:R-:W-:Y:S01]  /*2b10*/  IMAD.U32 R39, R39, 0x10000, RZ ;  /* 0x0001000027277824 */ /* 0x000fe200078e00ff */
[C---:B------:R-:W-:Y:S01]  /*2b20*/  PRMT R47, R16.reuse, 0x7770, RZ ;  /* 0x00007770102f7816 */ /* 0x040fe200000000ff */
[----:B------:R-:W-:Y:S01]  /*2b30*/  IMAD.U32 R27, R27, 0x10000, RZ ;  /* 0x000100001b1b7824 */ /* 0x000fe200078e00ff */
[----:B------:R-:W-:Y:S02]  /*2b40*/  PRMT R15, R16, 0x7772, RZ ;  /* 0x00007772100f7816 */ /* 0x000fe400000000ff */
[C---:B------:R-:W-:Y:S02]  /*2b50*/  PRMT R38, R18.reuse, 0x7770, RZ ;  /* 0x0000777012267816 */ /* 0x040fe400000000ff */
[----:B------:R-:W-:Y:S01]  /*2b60*/  PRMT R14, R18, 0x7772, RZ ;  /* 0x00007772120e7816 */ /* 0x000fe200000000ff */
[----:B------:R-:W-:Y:S01]  /*2b70*/  IMAD.SHL.U32 R15, R15, 0x100, RZ ;  /* 0x000001000f0f7824 */ /* 0x000fe200078e00ff */
[----:B------:R-:W-:-:S02]  /*2b80*/  LOP3.LUT R46, R46, 0xff0000, RZ, 0xc0, !PT ;  /* 0x00ff00002e2e7812 */ /* 0x000fc400078ec0ff */
[----:B------:R-:W-:Y:S01]  /*2b90*/  LOP3.LUT R37, R37, 0xff0000, RZ, 0xc0, !PT ;  /* 0x00ff000025257812 */ /* 0x000fe200078ec0ff */
[----:B------:R-:W-:Y:S01]  /*2ba0*/  IMAD.SHL.U32 R14, R14, 0x100, RZ ;  /* 0x000001000e0e7824 */ /* 0x000fe200078e00ff */
[----:B------:R-:W-:Y:S02]  /*2bb0*/  LOP3.LUT R48, R39, 0xff0000, RZ, 0xc0, !PT ;  /* 0x00ff000027307812 */ /* 0x000fe400078ec0ff */
[----:B------:R-:W-:Y:S01]  /*2bc0*/  LOP3.LUT R39, R27, 0xff0000, RZ, 0xc0, !PT ;  /* 0x00ff00001b277812 */ /* 0x000fe200078ec0ff */
[----:B------:R-:W-:Y:S01]  /*2bd0*/  IMAD R27, R47, 0x1000000, R46 ;  /* 0x010000002f1b7824 */ /* 0x000fe200078e022e */
[C---:B------:R-:W-:Y:S01]  /*2be0*/  PRMT R45, R17.reuse, 0x7770, RZ ;  /* 0x00007770112d7816 */ /* 0x040fe200000000ff */
[----:B------:R-:W-:Y:S01]  /*2bf0*/  IMAD R37, R38, 0x1000000, R37 ;  /* 0x0100000026257824 */ /* 0x000fe200078e0225 */
[----:B------:R-:W-:Y:S02]  /*2c00*/  PRMT R13, R17, 0x7772, RZ ;  /* 0x00007772110d7816 */ /* 0x000fe400000000ff */
[----:B------:R-:W-:Y:S01]  /*2c10*/  PRMT R36, R19, 0x7770, RZ ;  /* 0x0000777013247816 */ /* 0x000fe200000000ff */
[----:B------:R-:W-:Y:S01]  /*2c20*/  IMAD R48, R45, 0x1000000, R48 ;  /* 0x010000002d307824 */ /* 0x000fe200078e0230 */
[----:B------:R-:W-:Y:S01]  /*2c30*/  PRMT R16, R16, 0x7773, RZ ;  /* 0x0000777310107816 */ /* 0x000fe200000000ff */
[----:B------:R-:W-:Y:S01]  /*2c40*/  IMAD.SHL.U32 R13, R13, 0x100, RZ ;  /* 0x000001000d0d7824 */ /* 0x000fe200078e00ff */
[----:B------:R-:W-:Y:S01]  /*2c50*/  PRMT R18, R18, 0x7773, RZ ;  /* 0x0000777312127816 */ /* 0x000fe200000000ff */
[----:B------:R-:W-:Y:S01]  /*2c60*/  IMAD R38, R36, 0x1000000, R39 ;  /* 0x0100000024267824 */ /* 0x000fe200078e0227 */
[----:B------:R-:W-:-:S02]  /*2c70*/  PRMT R12, R19, 0x7772, RZ ;  /* 0x00007772130c7816 */ /* 0x000fc400000000ff */
[----:B------:R-:W-:Y:S02]  /*2c80*/  LOP3.LUT R27, R16, R27, R15, 0xfe, !PT ;  /* 0x0000001b101b7212 */ /* 0x000fe400078efe0f */
[----:B------:R-:W-:Y:S01]  /*2c90*/  LOP3.LUT R37, R18, R37, R14, 0xfe, !PT ;  /* 0x0000002512257212 */ /* 0x000fe200078efe0e */
[----:B------:R-:W-:Y:S01]  /*2ca0*/  IMAD.SHL.U32 R12, R12, 0x100, RZ ;  /* 0x000001000c0c7824 */ /* 0x000fe200078e00ff */
[----:B------:R-:W-:Y:S02]  /*2cb0*/  PRMT R17, R17, 0x7773, RZ ;  /* 0x0000777311117816 */ /* 0x000fe400000000ff */
[----:B------:R-:W-:Y:S02]  /*2cc0*/  PRMT R46, R20, 0x7771, RZ ;  /* 0x00007771142e7816 */ /* 0x000fe400000000ff */
[----:B------:R-:W-:Y:S02]  /*2cd0*/  PRMT R39, R21, 0x7771, RZ ;  /* 0x0000777115277816 */ /* 0x000fe400000000ff */
[----:B------:R-:W-:Y:S01]  /*2ce0*/  PRMT R18, R22, 0x7771, RZ ;  /* 0x0000777116127816 */ /* 0x000fe200000000ff */
[----:B------:R-:W-:Y:S01]  /*2cf0*/  IMAD.U32 R46, R46, 0x10000, RZ ;  /* 0x000100002e2e7824 */ /* 0x000fe200078e00ff */
[----:B------:R-:W-:Y:S01]  /*2d00*/  PRMT R16, R23, 0x7771, RZ ;  /* 0x0000777117107816 */ /* 0x000fe200000000ff */
[----:B------:R-:W-:Y:S01]  /*2d10*/  IMAD.U32 R39, R39, 0x10000, RZ ;  /* 0x0001000027277824 */ /* 0x000fe200078e00ff */
[----:B------:R-:W-:Y:S01]  /*2d20*/  LOP3.LUT R36, R17, R48, R13, 0xfe, !PT ;  /* 0x0000003011247212 */ /* 0x000fe200078efe0d */
[----:B------:R-:W-:Y:S01]  /*2d30*/  IMAD.U32 R18, R18, 0x10000, RZ ;  /* 0x0001000012127824 */ /* 0x000fe200078e00ff */
[----:B------:R-:W-:Y:S01]  /*2d40*/  PRMT R19, R19, 0x7773, RZ ;  /* 0x0000777313137816 */ /* 0x000fe200000000ff */
[----:B------:R-:W-:Y:S01]  /*2d50*/  IMAD.U32 R48, R16, 0x10000, RZ ;  /* 0x0001000010307824 */ /* 0x000fe200078e00ff */
[----:B------:R-:W-:-:S02]  /*2d60*/  PRMT R47, R20, 0x7770, RZ ;  /* 0x00007770142f7816 */ /* 0x000fc400000000ff */
[----:B------:R-:W-:Y:S02]  /*2d70*/  LOP3.LUT R38, R19, R38, R12, 0xfe, !PT ;  /* 0x0000002613267212 */ /* 0x000fe400078efe0c */
[----:B------:R-:W-:Y:S02]  /*2d80*/  PRMT R15, R20, 0x7772, RZ ;  /* 0x00007772140f7816 */ /* 0x000fe400000000ff */
[C---:B------:R-:W-:Y:S02]  /*2d90*/  PRMT R45, R21.reuse, 0x7770, RZ ;  /* 0x00007770152d7816 */ /* 0x040fe400000000ff */
[----:B------:R-:W-:Y:S01]  /*2da0*/  PRMT R13, R21, 0x7772, RZ ;  /* 0x00007772150d7816 */ /* 0x000fe200000000ff */
[----:B------:R-:W-:Y:S01]  /*2db0*/  IMAD.SHL.U32 R15, R15, 0x100, RZ ;  /* 0x000001000f0f7824 */ /* 0x000fe200078e00ff */
[C---:B------:R-:W-:Y:S02]  /*2dc0*/  PRMT R19, R22.reuse, 0x7770, RZ ;  /* 0x0000777016137816 */ /* 0x040fe400000000ff */
[----:B------:R-:W-:Y:S01]  /*2dd0*/  PRMT R14, R22, 0x7772, RZ ;  /* 0x00007772160e7816 */ /* 0x000fe200000000ff */
[----:B------:R-:W-:Y:S01]  /*2de0*/  IMAD.SHL.U32 R13, R13, 0x100, RZ ;  /* 0x000001000d0d7824 */ /* 0x000fe200078e00ff */
[----:B------:R-:W-:-:S02]  /*2df0*/  PRMT R17, R23, 0x7770, RZ ;  /* 0x0000777017117816 */ /* 0x000fc400000000ff */
[----:B------:R-:W-:Y:S01]  /*2e00*/  PRMT R12, R23, 0x7772, RZ ;  /* 0x00007772170c7816 */ /* 0x000fe200000000ff */
[----:B------:R-:W-:Y:S01]  /*2e10*/  IMAD.SHL.U32 R14, R14, 0x100, RZ ;  /* 0x000001000e0e7824 */ /* 0x000fe200078e00ff */
[----:B------:R-:W-:Y:S02]  /*2e20*/  LOP3.LUT R46, R46, 0xff0000, RZ, 0xc0, !PT ;  /* 0x00ff00002e2e7812 */ /* 0x000fe400078ec0ff */
[----:B------:R-:W-:Y:S01]  /*2e30*/  LOP3.LUT R16, R39, 0xff0000, RZ, 0xc0, !PT ;  /* 0x00ff000027107812 */ /* 0x000fe200078ec0ff */
[----:B------:R-:W-:Y:S01]  /*2e40*/  IMAD.SHL.U32 R12, R12, 0x100, RZ ;  /* 0x000001000c0c7824 */ /* 0x000fe200078e00ff */
[----:B------:R-:W-:Y:S01]  /*2e50*/  LOP3.LUT R18, R18, 0xff0000, RZ, 0xc0, !PT ;  /* 0x00ff000012127812 */ /* 0x000fe200078ec0ff */
[----:B------:R-:W-:Y:S01]  /*2e60*/  IMAD R47, R47, 0x1000000, R46 ;  /* 0x010000002f2f7824 */ /* 0x000fe200078e022e */
[----:B------:R-:W-:Y:S01]  /*2e70*/  LOP3.LUT R48, R48, 0xff0000, RZ, 0xc0, !PT ;  /* 0x00ff000030307812 */ /* 0x000fe200078ec0ff */
[----:B------:R-:W-:Y:S01]  /*2e80*/  IMAD R16, R45, 0x1000000, R16 ;  /* 0x010000002d107824 */ /* 0x000fe200078e0210 */
[----:B------:R-:W-:Y:S01]  /*2e90*/  PRMT R20, R20, 0x7773, RZ ;  /* 0x0000777314147816 */ /* 0x000fe200000000ff */
[----:B------:R-:W-:Y:S01]  /*2ea0*/  IMAD R19, R19, 0x1000000, R18 ;  /* 0x0100000013137824 */ /* 0x000fe200078e0212 */
[----:B------:R-:W-:Y:S01]  /*2eb0*/  PRMT R21, R21, 0x7773, RZ ;  /* 0x0000777315157816 */ /* 0x000fe200000000ff */
[----:B------:R-:W-:Y:S01]  /*2ec0*/  IMAD R48, R17, 0x1000000, R48 ;  /* 0x0100000011307824 */ /* 0x000fe200078e0230 */
[----:B------:R-:W-:-:S02]  /*2ed0*/  PRMT R22, R22, 0x7773, RZ ;  /* 0x0000777316167816 */ /* 0x000fc400000000ff */
[----:B------:R-:W-:Y:S02]  /*2ee0*/  PRMT R23, R23, 0x7773, RZ ;  /* 0x0000777317177816 */ /* 0x000fe400000000ff */
[----:B------:R-:W-:Y:S02]  /*2ef0*/  LOP3.LUT R47, R20, R47, R15, 0xfe, !PT ;  /* 0x0000002f142f7212 */ /* 0x000fe400078efe0f */
[----:B------:R-:W-:Y:S02]  /*2f00*/  LOP3.LUT R39, R21, R16, R13, 0xfe, !PT ;  /* 0x0000001015277212 */ /* 0x000fe400078efe0d */
[----:B------:R-:W-:Y:S02]  /*2f10*/  LOP3.LUT R45, R22, R19, R14, 0xfe, !PT ;  /* 0x00000013162d7212 */ /* 0x000fe400078efe0e */
[----:B------:R-:W-:Y:S02]  /*2f20*/  LOP3.LUT R48, R23, R48, R12, 0xfe, !PT ;  /* 0x0000003017307212 */ /* 0x000fe400078efe0c */
[----:B------:R-:W-:-:S02]  /*2f30*/  PRMT R12, R24, 0x123, RZ ;  /* 0x00000123180c7816 */ /* 0x000fc400000000ff */
[----:B------:R-:W-:Y:S02]  /*2f40*/  PRMT R13, R25, 0x123, RZ ;  /* 0x00000123190d7816 */ /* 0x000fe400000000ff */
[----:B------:R-:W-:Y:S02]  /*2f50*/  PRMT R19, R26, 0x123, RZ ;  /* 0x000001231a137816 */ /* 0x000fe400000000ff */
[----:B------:R-:W-:Y:S02]  /*2f60*/  PRMT R20, R27, 0x123, RZ ;  /* 0x000001231b147816 */ /* 0x000fe400000000ff */
[----:B------:R-:W-:Y:S02]  /*2f70*/  PRMT R14, R5, 0x123, RZ ;  /* 0x00000123050e7816 */ /* 0x000fe400000000ff */
[----:B------:R-:W-:Y:S02]  /*2f80*/  PRMT R15, R7, 0x123, RZ ;  /* 0x00000123070f7816 */ /* 0x000fe400000000ff */
[----:B------:R-:W-:-:S02]  /*2f90*/  PRMT R16, R8, 0x123, RZ ;  /* 0x0000012308107816 */ /* 0x000fc400000000ff */
[----:B------:R-:W-:Y:S01]  /*2fa0*/  PRMT R17, R9, 0x123, RZ ;  /* 0x0000012309117816 */ /* 0x000fe200000000ff */
[----:B------:R0:W-:Y:S01]  /*2fb0*/  STL.128 [R1+0x140], R12 ;  /* 0x0001400c01007387 */ /* 0x0001e20000100c00 */
[----:B------:R-:W-:Y:S02]  /*2fc0*/  PRMT R18, R10, 0x123, RZ ;  /* 0x000001230a127816 */ /* 0x000fe400000000ff */
[----:B------:R-:W-:Y:S02]  /*2fd0*/  PRMT R21, R36, 0x123, RZ ;  /* 0x0000012324157816 */ /* 0x000fe400000000ff */
[----:B------:R-:W-:Y:S01]  /*2fe0*/  PRMT R22, R37, 0x123, RZ ;  /* 0x0000012325167816 */ /* 0x000fe200000000ff */
[----:B------:R0:W-:Y:S01]  /*2ff0*/  STL.128 [R1+0x150], R16 ;  /* 0x0001501001007387 */ /* 0x0001e20000100c00 */
[----:B------:R-:W-:Y:S02]  /*3000*/  PRMT R23, R38, 0x123, RZ ;  /* 0x0000012326177816 */ /* 0x000fe400000000ff */
[----:B------:R-:W-:-:S02]  /*3010*/  PRMT R24, R47, 0x123, RZ ;  /* 0x000001232f187816 */ /* 0x000fc400000000ff */
[----:B------:R-:W-:Y:S01]  /*3020*/  PRMT R25, R39, 0x123, RZ ;  /* 0x0000012327197816 */ /* 0x000fe200000000ff */
[----:B------:R0:W-:Y:S01]  /*3030*/  STL.128 [R1+0x160], R20 ;  /* 0x0001601401007387 */ /* 0x0001e20000100c00 */
[----:B------:R-:W-:Y:S01]  /*3040*/  PRMT R26, R45, 0x123, RZ ;  /* 0x000001232d1a7816 */ /* 0x000fe200000000ff */
[----:B------:R-:W-:Y:S01]  /*3050*/  VIADD R45, R0, 0x140 ;  /* 0x00000140002d7836 */ /* 0x000fe20000000000 */
[----:B------:R-:W-:Y:S02]  /*3060*/  PRMT R27, R48, 0x123, RZ ;  /* 0x00000123301b7816 */ /* 0x000fe400000000ff */
[----:B------:R-:W-:Y:S01]  /*3070*/  MOV R48, 0x30b0 ;  /* 0x000030b000307802 */ /* 0x000fe20000000f00 */
[----:B------:R-:W-:Y:S02]  /*3080*/  IMAD.MOV.U32 R50, RZ, RZ, R45 ;  /* 0x000000ffff327224 */ /* 0x000fe400078e002d */
[----:B------:R0:W-:Y:S05]  /*3090*/  STL.128 [R1+0x170], R24 ;  /* 0x0001701801007387 */ /* 0x0001ea0000100c00 */
[----:B0-----:R-:W-:Y:S05]  /*30a0*/  CALL.REL.NOINC `($double_sha256_persistent_kernel$_Z16sha256_transformPjPKj) ;  /* 0x00000034006c7944 */ /* 0x001fea0003c00000 */
[----:B------:R-:W-:Y:S01]  /*30b0*/  IMAD.SHL.U32 R15, R4, 0x8, RZ ;  /* 0x00000008040f7824 */ /* 0x000fe200078e00ff */
[----:B------:R-:W-:Y:S02]  /*30c0*/  SHF.R.U32.HI R14, RZ, 0x1d, R4 ;  /* 0x0000001dff0e7819 */ /* 0x000fe40000011604 */
[----:B------:R-:W-:Y:S01]  /*30d0*/  CS2R R12, SRZ ;  /* 0x00000000000c7805 */ /* 0x000fe2000001ff00 */
[----:B------:R0:W-:Y:S01]  /*30e0*/  STL.128 [R1+0x140], RZ ;  /* 0x000140ff01007387 */ /* 0x0001e20000100c00 */
[----:B------:R-:W-:Y:S01]  /*30f0*/  IMAD.MOV.U32 R50, RZ, RZ, R45 ;  /* 0x000000ffff327224 */ /* 0x000fe200078e002d */
[----:B------:R-:W-:Y:S01]  /*3100*/  PRMT R14, R14, 0x123, RZ ;  /* 0x000001230e0e7816 */ /* 0x000fe200000000ff */
[----:B------:R-:W-:Y:S01]  /*3110*/  IMAD.MOV.U32 R49, RZ, RZ, R2 ;  /* 0x000000ffff317224 */ /* 0x000fe200078e0002 */
[----:B------:R-:W-:Y:S01]  /*3120*/  PRMT R15, R15, 0x123, RZ ;  /* 0x000001230f0f7816 */ /* 0x000fe200000000ff */
[----:B------:R0:W-:Y:S01]  /*3130*/  STL.128 [R1+0x150], RZ ;  /* 0x000150ff01007387 */ /* 0x0001e20000100c00 */
[----:B------:R-:W-:-:S03]  /*3140*/  MOV R48, 0x3180 ;  /* 0x0000318000307802 */ /* 0x000fc60000000f00 */
[----:B------:R0:W-:Y:S04]  /*3150*/  STL.128 [R1+0x170], R12 ;  /* 0x0001700c01007387 */ /* 0x0001e80000100c00 */
[----:B------:R0:W-:Y:S02]  /*3160*/  STL.128 [R1+0x160], RZ ;  /* 0x000160ff01007387 */ /* 0x0001e40000100c00 */
[----:B0-----:R-:W-:Y:S05]  /*3170*/  CALL.REL.NOINC `($double_sha256_persistent_kernel$_Z16sha256_transformPjPKj) ;  /* 0x0000003400387944 */ /* 0x001fea0003c00000 */
.L_x_33:
[----:B------:R-:W-:Y:S05]  /*3180*/  BSYNC.RECONVERGENT B0 ;  /* 0x0000000000007941 */ /* 0x000fea0003800200 */
.L_x_31:
[----:B------:R-:W2:Y:S04]  /*3190*/  LDL.128 R12, [R1+0x20] ;  /* 0x00002000010c7983 */ /* 0x000ea80000100c00 */
[----:B------:R-:W3:Y:S01]  /*31a0*/  LDL.128 R24, [R1+0x30] ;  /* 0x0000300001187983 */ /* 0x000ee20000100c00 */
[----:B------:R-:W-:Y:S01]  /*31b0*/  IMAD.MOV.U32 R36, RZ, RZ, 0x6a09e667 ;  /* 0x6a09e667ff247424 */ /* 0x000fe200078e00ff */
[----:B------:R-:W-:Y:S01]  /*31c0*/  CS2R R18, SRZ ;  /* 0x0000000000127805 */ /* 0x000fe2000001ff00 */
[----:B------:R-:W-:Y:S01]  /*31d0*/  IMAD.MOV.U32 R37, RZ, RZ, -0x4498517b ;  /* 0xbb67ae85ff257424 */ /* 0x000fe200078e00ff */
[----:B------:R-:W-:Y:S01]  /*31e0*/  CS2R R8, SRZ ;  /* 0x0000000000087805 */ /* 0x000fe2000001ff00 */
[----:B------:R-:W-:Y:S01]  /*31f0*/  IMAD.MOV.U32 R38, RZ, RZ, 0x3c6ef372 ;  /* 0x3c6ef372ff267424 */ /* 0x000fe200078e00ff */
[----:B------:R-:W-:Y:S01]  /*3200*/  MOV R48, 0x33c0 ;  /* 0x000033c000307802 */ /* 0x000fe20000000f00 */
[----:B------:R-:W-:-:S02]  /*3210*/  IMAD.MOV.U32 R39, RZ, RZ, -0x5ab00ac6 ;  /* 0xa54ff53aff277424 */ /* 0x000fc400078e00ff */
[----:B------:R-:W-:Y:S02]  /*3220*/  IMAD.MOV.U32 R20, RZ, RZ, 0x510e527f ;  /* 0x510e527fff147424 */ /* 0x000fe400078e00ff */
[----:B------:R-:W-:Y:S01]  /*3230*/  IMAD.MOV.U32 R21, RZ, RZ, -0x64fa9774 ;  /* 0x9b05688cff157424 */ /* 0x000fe200078e00ff */
[----:B------:R0:W-:Y:S01]  /*3240*/  STL.128 [R1+0xa0], R36 ;  /* 0x0000a02401007387 */ /* 0x0001e20000100c00 */
[----:B------:R-:W-:Y:S02]  /*3250*/  IMAD.MOV.U32 R22, RZ, RZ, 0x1f83d9ab ;  /* 0x1f83d9abff167424 */ /* 0x000fe400078e00ff */
[----:B------:R-:W-:Y:S02]  /*3260*/  IMAD.MOV.U32 R23, RZ, RZ, 0x5be0cd19 ;  /* 0x5be0cd19ff177424 */ /* 0x000fe400078e00ff */
[----:B------:R-:W-:Y:S02]  /*3270*/  IMAD.MOV.U32 R16, RZ, RZ, -0x80000000 ;  /* 0x80000000ff107424 */ /* 0x000fe400078e00ff */
[----:B------:R-:W-:Y:S01]  /*3280*/  IMAD.MOV.U32 R17, RZ, RZ, RZ ;  /* 0x000000ffff117224 */ /* 0x000fe200078e00ff */
[----:B------:R0:W-:Y:S01]  /*3290*/  STL.128 [R1+0xb0], R20 ;  /* 0x0000b01401007387 */ /* 0x0001e20000100c00 */
[----:B------:R-:W-:-:S02]  /*32a0*/  IMAD.MOV.U32 R10, RZ, RZ, RZ ;  /* 0x000000ffff0a7224 */ /* 0x000fc400078e00ff */
[----:B------:R-:W-:Y:S01]  /*32b0*/  VIADD R47, R0, 0xc0 ;  /* 0x000000c0002f7836 */ /* 0x000fe20000000000 */
[----:B------:R0:W-:Y:S01]  /*32c0*/  STL.128 [R1+0xe0], R16 ;  /* 0x0000e01001007387 */ /* 0x0001e20000100c00 */
[----:B------:R-:W-:Y:S02]  /*32d0*/  IMAD.MOV.U32 R49, RZ, RZ, R3 ;  /* 0x000000ffff317224 */ /* 0x000fe400078e0003 */
[----:B------:R-:W-:Y:S01]  /*32e0*/  IMAD.MOV.U32 R4, RZ, RZ, RZ ;  /* 0x000000ffff047224 */ /* 0x000fe200078e00ff */
[----:B------:R0:W-:Y:S01]  /*32f0*/  STL.128 [R1+0xf0], R8 ;  /* 0x0000f00801007387 */ /* 0x0001e20000100c00 */
[----:B------:R-:W-:Y:S01]  /*3300*/  IMAD.MOV.U32 R50, RZ, RZ, R47 ;  /* 0x000000ffff327224 */ /* 0x000fe200078e002f */
[----:B--2---:R-:W-:Y:S02]  /*3310*/  PRMT R12, R12, 0x123, RZ ;  /* 0x000001230c0c7816 */ /* 0x004fe400000000ff */
[----:B------:R-:W-:Y:S02]  /*3320*/  PRMT R13, R13, 0x123, RZ ;  /* 0x000001230d0d7816 */ /* 0x000fe400000000ff */
[----:B------:R-:W-:-:S02]  /*3330*/  PRMT R14, R14, 0x123, RZ ;  /* 0x000001230e0e7816 */ /* 0x000fc400000000ff */
[----:B------:R-:W-:Y:S02]  /*3340*/  PRMT R15, R15, 0x123, RZ ;  /* 0x000001230f0f7816 */ /* 0x000fe400000000ff */
[----:B---3--:R-:W-:Y:S02]  /*3350*/  PRMT R24, R24, 0x123, RZ ;  /* 0x0000012318187816 */ /* 0x008fe400000000ff */
[----:B------:R-:W-:Y:S01]  /*3360*/  PRMT R25, R25, 0x123, RZ ;  /* 0x0000012319197816 */ /* 0x000fe200000000ff */
[----:B------:R0:W-:Y:S01]  /*3370*/  STL.128 [R1+0xc0], R12 ;  /* 0x0000c00c01007387 */ /* 0x0001e20000100c00 */
[----:B------:R-:W-:Y:S02]  /*3380*/  PRMT R26, R26, 0x123, RZ ;  /* 0x000001231a1a7816 */ /* 0x000fe400000000ff */
[----:B------:R-:W-:-:S05]  /*3390*/  PRMT R27, R27, 0x123, RZ ;  /* 0x000001231b1b7816 */ /* 0x000fca00000000ff */
[----:B------:R0:W-:Y:S02]  /*33a0*/  STL.128 [R1+0xd0], R24 ;  /* 0x0000d01801007387 */ /* 0x0001e40000100c00 */
[----:B0-----:R-:W-:Y:S05]  /*33b0*/  CALL.REL.NOINC `($double_sha256_persistent_kernel$_Z16sha256_transformPjPKj) ;  /* 0x0000003000a87944 */ /* 0x001fea0003c00000 */
[----:B------:R-:W2:Y:S01]  /*33c0*/  LDL.128 R12, [R1+0xa0] ;  /* 0x0000a000010c7983 */ /* 0x000ea20000100c00 */
[----:B------:R-:W-:Y:S01]  /*33d0*/  BSSY.RECONVERGENT B0, `(.L_x_34) ;  /* 0x0000024000007945 */ /* 0x000fe20003800200 */
[----:B--2---:R-:W-:-:S04]  /*33e0*/  PRMT R12, R12, 0x123, RZ ;  /* 0x000001230c0c7816 */ /* 0x004fc800000000ff */
[----:B------:R-:W-:-:S13]  /*33f0*/  ISETP.NE.AND P0, PT, R12, RZ, PT ;  /* 0x000000ff0c00720c */ /* 0x000fda0003f05270 */
[----:B------:R-:W-:Y:S05]  /*3400*/  @P0 BRA `(.L_x_35) ;  /* 0x0000000000780947 */ /* 0x000fea0003800000 */
[----:B------:R-:W-:Y:S01]  /*3410*/  PRMT R12, R13, 0x123, RZ ;  /* 0x000001230d0c7816 */ /* 0x000fe200000000ff */
[----:B------:R-:W-:-:S03]  /*3420*/  IMAD.MOV.U32 R4, RZ, RZ, 0x20 ;  /* 0x00000020ff047424 */ /* 0x000fc600078e00ff */
        /* <DEDUP_REMOVED lines=10> */
[----:B------:R-:W2:Y:S01]  /*34d0*/  LDL.128 R12, [R1+0xb0] ;  /* 0x0000b000010c7983 */ /* 0x000ea20000100c00 */
[----:B------:R-:W-:Y:S01]  /*34e0*/  IMAD.MOV.U32 R4, RZ, RZ, 0x80 ;  /* 0x00000080ff047424 */ /* 0x000fe200078e00ff */
        /* <DEDUP_REMOVED lines=14> */
[----:B------:R-:W-:Y:S05]  /*35d0*/  @!P0 BRA `(.L_x_36) ;  /* 0x00000000000c8947 */ /* 0x000fea0003800000 */
[----:B------:R-:W-:-:S07]  /*35e0*/  IMAD.MOV.U32 R4, RZ, RZ, 0xe0 ;  /* 0x000000e0ff047424 */ /* 0x000fce00078e00ff */
.L_x_35:
[----:B------:R-:W0:Y:S02]  /*35f0*/  FLO.U32 R5, R12 ;  /* 0x0000000c00057300 */ /* 0x000e2400000e0000 */
[----:B0-----:R-:W-:-:S07]  /*3600*/  IADD3 R5, PT, PT, R4, 0x1f, -R5 ;  /* 0x0000001f04057810 */ /* 0x001fce0007ffe805 */
.L_x_36:
[----:B------:R-:W-:Y:S05]  /*3610*/  BSYNC.RECONVERGENT B0 ;  /* 0x0000000000007941 */ /* 0x000fea0003800200 */
.L_x_34:
[----:B------:R-:W-:-:S04]  /*3620*/  IADD3 R45, P2, PT, R44, 0x1, RZ ;  /* 0x000000012c2d7810 */ /* 0x000fc80007f5e0ff */
[----:B------:R-:W-:Y:S01]  /*3630*/  ISETP.GE.U32.AND P0, PT, R45, R31, PT ;  /* 0x0000001f2d00720c */ /* 0x000fe20003f06070 */
[----:B------:R-:W-:Y:S01]  /*3640*/  IMAD.X R46, RZ, RZ, R42, P2 ;  /* 0x000000ffff2e7224 */ /* 0x000fe200010e062a */
[----:B------:R-:W-:Y:S02]  /*3650*/  ISETP.GT.U32.AND P2, PT, R5, R40, PT ;  /* 0x000000280500720c */ /* 0x000fe40003f44070 */
[----:B------:R-:W-:Y:S02]  /*3660*/  VIMNMX.U32 R40, PT, PT, R40, R5, !PT ;  /* 0x0000000528287248 */ /* 0x000fe40007fe0000 */
[----:B------:R-:W-:Y:S02]  /*3670*/  ISETP.GE.U32.AND.EX P0, PT, R46, R33, PT, P0 ;  /* 0x000000212e00720c */ /* 0x000fe40003f06100 */
[----:B------:R-:W-:Y:S02]  /*3680*/  SEL R28, R44, R28, P2 ;  /* 0x0000001c2c1c7207 */ /* 0x000fe40001000000 */
[----:B------:R-:W-:-:S09]  /*3690*/  SEL R29, R42, R29, P2 ;  /* 0x0000001d2a1d7207 */ /* 0x000fd20001000000 */
        /* <DEDUP_REMOVED lines=94> */
.L_x_41:
        /* <DEDUP_REMOVED lines=16> */
.L_x_40:
        /* <DEDUP_REMOVED lines=15> */
.L_x_42:
[----:B------:R-:W-:-:S13]  /*3e70*/  ISETP.NE.OR P0, PT, R8, R34, P0 ;  /* 0x000000220800720c */ /* 0x000fda0000705670 */
[----:B------:R-:W-:Y:S05]  /*3e80*/  @!P0 BRA `(.L_x_38) ;  /* 0x0000000000288947 */ /* 0x000fea0003800000 */
.L_x_39:
[----:B------:R-:W2:Y:S01]  /*3e90*/  S2UR UR5, SR_CgaCtaId ;  /* 0x00000000000579c3 */ /* 0x000ea20000008800 */
[----:B------:R-:W-:Y:S02]  /*3ea0*/  UMOV UR4, 0x400 ;  /* 0x0000040000047882 */ /* 0x000fe40000000000 */
[----:B--2---:R-:W-:-:S12]  /*3eb0*/  ULEA UR4, UR5, UR4, 0x18 ;  /* 0x0000000405047291 */ /* 0x004fd8000f8ec0ff */
.L_x_43:
[----:B--2---:R2:W3:Y:S01]  /*3ec0*/  LDS R4, [R8+UR4] ;  /* 0x0000000408047984 */ /* 0x0044e20008000800 */
[----:B0-----:R-:W-:Y:S02]  /*3ed0*/  IMAD.IADD R5, R1, 0x1, R8 ;  /* 0x0000000101057824 */ /* 0x001fe400078e0208 */
[----:B--2---:R-:W-:-:S05]  /*3ee0*/  VIADD R8, R8, 0x4 ;  /* 0x0000000408087836 */ /* 0x004fca0000000000 */
[----:B------:R-:W-:Y:S01]  /*3ef0*/  ISETP.NE.AND P0, PT, R8, R34, PT ;  /* 0x000000220800720c */ /* 0x000fe20003f05270 */
[----:B---3--:R2:W-:-:S12]  /*3f00*/  STL [R5+0x40], R4 ;  /* 0x0000400405007387 */ /* 0x0085d80000100800 */
[----:B------:R-:W-:Y:S05]  /*3f10*/  @P0 BRA `(.L_x_43) ;  /* 0xfffffffc00e80947 */ /* 0x000fea000383ffff */
[----:B--2---:R-:W-:-:S07]  /*3f20*/  IMAD.MOV.U32 R4, RZ, RZ, R34 ;  /* 0x000000ffff047224 */ /* 0x004fce00078e0022 */
.L_x_38:
        /* <DEDUP_REMOVED lines=20> */
.L_x_37:
[----:B------:R-:W-:Y:S01]  /*4070*/  ISETP.GE.U32.AND P0, PT, R44, 0x63, PT ;  /* 0x000000632c00780c */ /* 0x000fe20003f06070 */
[----:B------:R-:W-:Y:S01]  /*4080*/  BSSY.RECONVERGENT B0, `(.L_x_44) ;  /* 0x0000023000007945 */ /* 0x000fe20003800200 */
[----:B------:R-:W-:Y:S02]  /*4090*/  IMAD.MOV.U32 R4, RZ, RZ, RZ ;  /* 0x000000ffff047224 */ /* 0x000fe400078e00ff */
[----:B------:R-:W-:Y:S01]  /*40a0*/  ISETP.GE.U32.AND.EX P0, PT, R42, RZ, PT, P0 ;  /* 0x000000ff2a00720c */ /* 0x000fe20003f06100 */
[----:B-1----:R-:W-:Y:S02]  /*40b0*/  IMAD.MOV.U32 R13, RZ, RZ, R45 ;  /* 0x000000ffff0d7224 */ /* 0x002fe400078e002d */
[----:B------:R-:W-:-:S10]  /*40c0*/  IMAD.MOV.U32 R9, RZ, RZ, R46 ;  /* 0x000000ffff097224 */ /* 0x000fd400078e002e */
[----:B------:R-:W-:Y:S05]  /*40d0*/  @!P0 BRA `(.L_x_45) ;  /* 0x0000000000748947 */ /* 0x000fea0003800000 */
[----:B------:R-:W-:Y:S01]  /*40e0*/  BSSY.RECONVERGENT B4, `(.L_x_45) ;  /* 0x000001c000047945 */ /* 0x000fe20003800200 */
[----:B------:R-:W-:Y:S02]  /*40f0*/  IMAD.MOV.U32 R4, RZ, RZ, RZ ;  /* 0x000000ffff047224 */ /* 0x000fe400078e00ff */
[----:B------:R-:W-:Y:S02]  /*4100*/  IMAD.MOV.U32 R16, RZ, RZ, R45 ;  /* 0x000000ffff107224 */ /* 0x000fe400078e002d */
[----:B------:R-:W-:-:S07]  /*4110*/  IMAD.MOV.U32 R19, RZ, RZ, R46 ;  /* 0x000000ffff137224 */ /* 0x000fce00078e002e */
.L_x_46:
[--C-:B------:R-:W-:Y:S01]  /*4120*/  SHF.R.U32.HI R17, RZ, 0x2, R19.reuse ;  /* 0x00000002ff117819 */ /* 0x100fe20000011613 */
[----:B0-23--:R-:W-:Y:S01]  /*4130*/  IMAD.IADD R10, R1, 0x1, R4 ;  /* 0x00000001010a7824 */ /* 0x00dfe200078e0204 */
        /* <DEDUP_REMOVED lines=23> */
.L_x_45:
[----:B------:R-:W-:Y:S05]  /*42b0*/  BSYNC.RECONVERGENT B0 ;  /* 0x0000000000007941 */ /* 0x000fea0003800200 */
.L_x_44:
[----:B------:R-:W-:Y:S01]  /*42c0*/  ISETP.GT.U32.AND P0, PT, R13, 0x9, PT ;  /* 0x000000090d00780c */ /* 0x000fe20003f04070 */
[----:B------:R-:W-:Y:S01]  /*42d0*/  IMAD.IADD R14, R1, 0x1, R4 ;  /* 0x00000001010e7824 */ /* 0x000fe200078e0204 */
[----:B------:R-:W-:Y:S02]  /*42e0*/  BSSY.RECONVERGENT B0, `(.L_x_47) ;  /* 0x0000035000007945 */ /* 0x000fe40003800200 */
[----:B------:R-:W-:-:S13]  /*42f0*/  ISETP.GT.U32.AND.EX P0, PT, R9, RZ, PT, P0 ;  /* 0x000000ff0900720c */ /* 0x000fda0003f04100 */
[C---:B------:R-:W-:Y:S02]  /*4300*/  @P0 IMAD.SHL.U32 R12, R13.reuse, 0x2, RZ ;  /* 0x000000020d0c0824 */ /* 0x040fe400078e00ff */
[----:B0-23--:R-:W-:Y:S02]  /*4310*/  @!P0 VIADD R7, R13, 0x30 ;  /* 0x000000300d078836 */ /* 0x00dfe40000000000 */
[----:B------:R-:W0:Y:S01]  /*4320*/  @P0 LDC.U8 R9, c[0x3][R12+0x101] ;  /* 0x00c040400c090b82 */ /* 0x000e220000000000 */
[C---:B------:R-:W-:Y:S02]  /*4330*/  @!P0 VIADD R8, R4.reuse, 0x1 ;  /* 0x0000000104088836 */ /* 0x040fe40000000000 */
[----:B------:R-:W-:Y:S01]  /*4340*/  @P0 VIADD R8, R4, 0x2 ;  /* 0x0000000204080836 */ /* 0x000fe20000000000 */
[----:B------:R1:W-:Y:S04]  /*4350*/  @!P0 STL.U8 [R14], R7 ;  /* 0x000000070e008387 */ /* 0x0003e80000100000 */
[----:B------:R-:W2:Y:S01]  /*4360*/  @P0 LDC.U8 R10, c[0x3][R12+0x100] ;  /* 0x00c040000c0a0b82 */ /* 0x000ea20000000000 */
[----:B0-----:R1:W-:Y:S04]  /*4370*/  @P0 STL.U8 [R14], R9 ;  /* 0x000000090e000387 */ /* 0x0013e80000100000 */
[----:B--2---:R1:W-:Y:S01]  /*4380*/  @P0 STL.U8 [R14+0x1], R10 ;  /* 0x0000010a0e000387 */ /* 0x0043e20000100000 */
[----:B------:R-:W-:-:S13]  /*4390*/  ISETP.GE.AND P0, PT, R8, 0x1, PT ;  /* 0x000000010800780c */ /* 0x000fda0003f06270 */
[----:B-1----:R-:W-:Y:S05]  /*43a0*/  @!P0 BRA `(.L_x_48) ;  /* 0x0000000000a08947 */ /* 0x002fea0003800000 */
[C---:B------:R-:W-:Y:S01]  /*43b0*/  ISETP.GE.U32.AND P0, PT, R8.reuse, 0x4, PT ;  /* 0x000000040800780c */ /* 0x040fe20003f06070 */
[----:B------:R-:W-:Y:S01]  /*43c0*/  BSSY.RECONVERGENT B4, `(.L_x_49) ;  /* 0x0000017000047945 */ /* 0x000fe20003800200 */
[----:B------:R-:W-:Y:S01]  /*43d0*/  LOP3.LUT R16, R8, 0x3, RZ, 0xc0, !PT ;  /* 0x0000000308107812 */ /* 0x000fe200078ec0ff */
[----:B------:R-:W-:-:S10]  /*43e0*/  IMAD.MOV.U32 R4, RZ, RZ, RZ ;  /* 0x000000ffff047224 */ /* 0x000fd400078e00ff */
[----:B------:R-:W-:Y:S05]  /*43f0*/  @!P0 BRA `(.L_x_50) ;  /* 0x00000000004c8947 */ /* 0x000fea0003800000 */
[----:B------:R-:W-:Y:S01]  /*4400*/  BSSY.RECONVERGENT B5, `(.L_x_51) ;  /* 0x0000011000057945 */ /* 0x000fe20003800200 */
[----:B------:R-:W-:Y:S01]  /*4410*/  IMAD.MOV.U32 R4, RZ, RZ, RZ ;  /* 0x000000ffff047224 */ /* 0x000fe200078e00ff */
[----:B------:R-:W-:-:S07]  /*4420*/  LOP3.LUT R15, R8, 0x7ffffffc, RZ, 0xc0, !PT ;  /* 0x7ffffffc080f7812 */ /* 0x000fce00078ec0ff */
.L_x_52:
        /* <DEDUP_REMOVED lines=14> */
[----:B------:R-:W-:Y:S05]  /*4510*/  BSYNC.RECONVERGENT B5 ;  /* 0x0000000000057941 */ /* 0x000fea0003800200 */
.L_x_51:
[----:B------:R-:W-:-:S07]  /*4520*/  IMAD.MOV.U32 R4, RZ, RZ, R15 ;  /* 0x000000ffff047224 */ /* 0x000fce00078e000f */
.L_x_50:
[----:B------:R-:W-:Y:S05]  /*4530*/  BSYNC.RECONVERGENT B4 ;  /* 0x0000000000047941 */ /* 0x000fea0003800200 */
.L_x_49:
[----:B------:R-:W-:-:S13]  /*4540*/  ISETP.NE.AND P0, PT, R16, RZ, PT ;  /* 0x000000ff1000720c */ /* 0x000fda0003f05270 */
[----:B------:R-:W-:Y:S05]  /*4550*/  @!P0 BRA `(.L_x_48) ;  /* 0x0000000000348947 */ /* 0x000fea0003800000 */
[----:B0-----:R-:W-:-:S04]  /*4560*/  LOP3.LUT R7, RZ, R4, RZ, 0x33, !PT ;  /* 0x00000004ff077212 */ /* 0x001fc800078e33ff */
[----:B------:R-:W-:-:S05]  /*4570*/  IADD3 R9, PT, PT, R1, R7, R8 ;  /* 0x0000000701097210 */ /* 0x000fca0007ffe008 */
        /* <DEDUP_REMOVED lines=9> */
[----:B--2---:R-:W2:Y:S04]  /*4610*/  LDL.U8 R4, [R9+-0x2] ;  /* 0xfffffe0009047983 */ /* 0x004ea80000100000 */
[----:B--2---:R3:W-:Y:S02]  /*4620*/  STL.U8 [R13+0x82], R4 ;  /* 0x000082040d007387 */ /* 0x0047e40000100000 */
.L_x_48:
[----:B------:R-:W-:Y:S05]  /*4630*/  BSYNC.RECONVERGENT B0 ;  /* 0x0000000000007941 */ /* 0x000fea0003800200 */
.L_x_47:
[----:B------:R-:W-:Y:S01]  /*4640*/  ISETP.GT.U32.AND P0, PT, R5, 0x3f, PT ;  /* 0x0000003f0500780c */ /* 0x000fe20003f04070 */
[----:B------:R-:W-:Y:S01]  /*4650*/  BSSY.RECONVERGENT B0, `(.L_x_53) ;  /* 0x0000010000007945 */ /* 0x000fe20003800200 */
[----:B0-----:R-:W-:Y:S02]  /*4660*/  IMAD.MOV.U32 R9, RZ, RZ, 0x80 ;  /* 0x00000080ff097424 */ /* 0x001fe400078e00ff */
[----:B------:R-:W-:Y:S01]  /*4670*/  ISETP.LT.OR P0, PT, R8, 0x1, P0 ;  /* 0x000000010800780c */ /* 0x000fe20000701670 */
[----:B--23--:R-:W-:-:S12]  /*4680*/  IMAD.MOV.U32 R4, RZ, RZ, R5 ;  /* 0x000000ffff047224 */ /* 0x00cfd800078e0005 */
[----:B------:R-:W-:Y:S05]  /*4690*/  @P0 BRA `(.L_x_54) ;  /* 0x00000000002c0947 */ /* 0x000fea0003800000 */
[----:B------:R-:W-:-:S07]  /*46a0*/  IMAD.MOV.U32 R10, RZ, RZ, RZ ;  /* 0x000000ffff0a7224 */ /* 0x000fce00078e00ff */
.L_x_55:
[----:B01----:R-:W-:-:S06]  /*46b0*/  IMAD.IADD R7, R1, 0x1, R10 ;  /* 0x0000000101077824 */ /* 0x003fcc00078e020a */
[----:B------:R-:W2:Y:S01]  /*46c0*/  LDL.U8 R7, [R7+0x80] ;  /* 0x0000800007077983 */ /* 0x000ea20000100000 */
[C-C-:B------:R-:W-:Y:S02]  /*46d0*/  IMAD.IADD R4, R10.reuse, 0x1, R5.reuse ;  /* 0x000000010a047824 */ /* 0x140fe400078e0205 */
[----:B------:R-:W-:Y:S02]  /*46e0*/  VIADD R10, R10, 0x1 ;  /* 0x000000010a0a7836 */ /* 0x000fe40000000000 */
[----:B------:R-:W-:Y:S01]  /*46f0*/  IMAD.IADD R12, R1, 0x1, R4 ;  /* 0x00000001010c7824 */ /* 0x000fe200078e0204 */
[----:B------:R-:W-:Y:S01]  /*4700*/  ISETP.LT.U32.AND P2, PT, R4, 0x3f, PT ;  /* 0x0000003f0400780c */ /* 0x000fe20003f41070 */
[C---:B------:R-:W-:Y:S01]  /*4710*/  IMAD.IADD R4, R10.reuse, 0x1, R5 ;  /* 0x000000010a047824 */ /* 0x040fe200078e0205 */
[----:B------:R-:W-:Y:S02]  /*4720*/  ISETP.GE.AND P0, PT, R10, R8, PT ;  /* 0x000000080a00720c */ /* 0x000fe40003f06270 */
[----:B--2---:R0:W-:Y:S11]  /*4730*/  STL.U8 [R12+0x40], R7 ;  /* 0x000040070c007387 */ /* 0x0041f60000100000 */
[----:B------:R-:W-:Y:S05]  /*4740*/  @!P0 BRA P2, `(.L_x_55) ;  /* 0xfffffffc00d88947 */ /* 0x000fea000103ffff */
.L_x_54:
[----:B------:R-:W-:Y:S05]  /*4750*/  BSYNC.RECONVERGENT B0 ;  /* 0x0000000000007941 */ /* 0x000fea0003800200 */
.L_x_53:
[----:B------:R-:W-:Y:S01]  /*4760*/  IMAD.IADD R5, R1, 0x1, R4 ;  /* 0x0000000101057824 */ /* 0x000fe200078e0204 */
[----:B------:R-:W-:Y:S01]  /*4770*/  ISETP.GE.U32.AND P0, PT, R4, 0x38, PT ;  /* 0x000000380400780c */ /* 0x000fe20003f06070 */
[----:B------:R-:W-:Y:S03]  /*4780*/  BSSY.RECONVERGENT B0, `(.L_x_56) ;  /* 0x0000161000007945 */ /* 0x000fe60003800200 */
[----:B------:R2:W-:Y:S09]  /*4790*/  STL.U8 [R5+0x40], R9 ;  /* 0x0000400905007387 */ /* 0x0005f20000100000 */
[----:B------:R-:W-:Y:S05]  /*47a0*/  @!P0 BRA `(.L_x_57) ;  /* 0x0000000800ec8947 */ /* 0x000fea0003800000 */
[----:B------:R-:W3:Y:S04]  /*47b0*/  LDL.128 R24, [R1+0x40] ;  /* 0x0000400001187983 */ /* 0x000ee80000100c00 */
[----:B01----:R-:W4:Y:S04]  /*47c0*/  LDL.128 R12, [R1+0x50] ;  /* 0x00005000010c7983 */ /* 0x003f280000100c00 */
[----:B------:R-:W5:Y:S04]  /*47d0*/  LDL.128 R16, [R1+0x60] ;  /* 0x0000600001107983 */ /* 0x000f680000100c00 */
[----:B------:R-:W5:Y:S01]  /*47e0*/  LDL.128 R20, [R1+0x70] ;  /* 0x0000700001147983 */ /* 0x000f620000100c00 */
[----:B---3--:R-:W-:-:S02]  /*47f0*/  PRMT R37, R24, 0x7771, RZ ;  /* 0x0000777118257816 */ /* 0x008fc400000000ff */
        /* <DEDUP_REMOVED lines=9> */
[----:B------:R-:W-:-:S02]  /*4890*/  LOP3.LUT R37, R37, 0xff0000, RZ, 0xc0, !PT ;  /* 0x00ff000025257812 */ /* 0x000fc400078ec0ff */
[----:B------:R-:W-:Y:S01]  /*48a0*/  PRMT R36, R25, 0x7770, RZ ;  /* 0x0000777019247816 */ /* 0x000fe200000000ff */
[----:B------:R-:W-:Y:S01]  /*48b0*/  IMAD.SHL.U32 R7, R7, 0x100, RZ ;  /* 0x0000010007077824 */ /* 0x000fe200078e00ff */
[----:B--2---:R-:W-:Y:S01]  /*48c0*/  PRMT R5, R25, 0x7772, RZ ;  /* 0x0000777219057816 */ /* 0x004fe200000000ff */
[----:B------:R-:W-:Y:S01]  /*48d0*/  IMAD R37, R38, 0x1000000, R37 ;  /* 0x0100000026257824 */ /* 0x000fe200078e0225 */
[C---:B------:R-:W-:Y:S02]  /*48e0*/  PRMT R48, R27.reuse, 0x7770, RZ ;  /* 0x000077701b307816 */ /* 0x040fe400000000ff */
        /* <DEDUP_REMOVED lines=19> */
[----:B------:R-:W-:Y:S02]  /*4a20*/  LOP3.LUT R5, R26, R9, R39, 0xfe, !PT ;  /* 0x000000091a057212 */ /* 0x000fe400078efe27 */
[C---:B----4-:R-:W-:Y:S02]  /*4a30*/  PRMT R48, R12.reuse, 0x7771, RZ ;  /* 0x000077710c307816 */ /* 0x050fe400000000ff */
[C---:B------:R-:W-:Y:S02]  /*4a40*/  PRMT R49, R12.reuse, 0x7770, RZ ;  /* 0x000077700c317816 */ /* 0x040fe400000000ff */
[----:B------:R-:W-:Y:S01]  /*4a50*/  PRMT R36, R12, 0x7772, RZ ;  /* 0x000077720c247816 */ /* 0x000fe200000000ff */
[----:B------:R-:W-:Y:S01]  /*4a60*/  IMAD.U32 R48, R48, 0x10000, RZ ;  /* 0x0001000030307824 */ /* 0x000fe200078e00ff */
[----:B------:R-:W-:-:S02]  /*4a70*/  PRMT R8, R12, 0x7773, RZ ;  /* 0x000077730c087816 */ /* 0x000fc400000000ff */
[----:B------:R-:W-:Y:S01]  /*4a80*/  PRMT R38, R14, 0x7771, RZ ;  /* 0x000077710e267816 */ /* 0x000fe200000000ff */
[----:B------:R-:W-:Y:S01]  /*4a90*/  IMAD.SHL.U32 R36, R36, 0x100, RZ ;  /* 0x0000010024247824 */ /* 0x000fe200078e00ff */
[C---:B------:R-:W-:Y:S02]  /*4aa0*/  PRMT R39, R14.reuse, 0x7770, RZ ;  /* 0x000077700e277816 */ /* 0x040fe400000000ff */
[----:B------:R-:W-:Y:S01]  /*4ab0*/  PRMT R12, R14, 0x7772, RZ ;  /* 0x000077720e0c7816 */ /* 0x000fe200000000ff */
[----:B------:R-:W-:Y:S01]  /*4ac0*/  IMAD.U32 R38, R38, 0x10000, RZ ;  /* 0x0001000026267824 */ /* 0x000fe200078e00ff */
[----:B------:R-:W-:Y:S02]  /*4ad0*/  PRMT R10, R14, 0x7773, RZ ;  /* 0x000077730e0a7816 */ /* 0x000fe400000000ff */
[----:B------:R-:W-:Y:S01]  /*4ae0*/  PRMT R42, R13, 0x7771, RZ ;  /* 0x000077710d2a7816 */ /* 0x000fe200000000ff */
[----:B------:R-:W-:Y:S01]  /*4af0*/  IMAD.SHL.U32 R12, R12, 0x100, RZ ;  /* 0x000001000c0c7824 */ /* 0x000fe200078e00ff */
[----:B------:R-:W-:-:S02]  /*4b00*/  PRMT R14, R15, 0x7771, RZ ;  /* 0x000077710f0e7816 */ /* 0x000fc400000000ff */
[C---:B------:R-:W-:Y:S01]  /*4b10*/  PRMT R44, R13.reuse, 0x7770, RZ ;  /* 0x000077700d2c7816 */ /* 0x040fe200000000ff */
[----:B------:R-:W-:Y:S01]  /*4b20*/  IMAD.U32 R42, R42, 0x10000, RZ ;  /* 0x000100002a2a7824 */ /* 0x000fe200078e00ff */
[C---:B------:R-:W-:Y:S01]  /*4b30*/  PRMT R27, R13.reuse, 0x7772, RZ ;  /* 0x000077720d1b7816 */ /* 0x040fe200000000ff */
[----:B------:R-:W-:Y:S01]  /*4b40*/  IMAD.U32 R14, R14, 0x10000, RZ ;  /* 0x000100000e0e7824 */ /* 0x000fe200078e00ff */
[----:B------:R-:W-:Y:S02]  /*4b50*/  PRMT R9, R13, 0x7773, RZ ;  /* 0x000077730d097816 */ /* 0x000fe400000000ff */
[----:B------:R-:W-:Y:S01]  /*4b60*/  PRMT R37, R15, 0x7770, RZ ;  /* 0x000077700f257816 */ /* 0x000fe200000000ff */
[----:B------:R-:W-:Y:S01]  /*4b70*/  IMAD.SHL.U32 R27, R27, 0x100, RZ ;  /* 0x000001001b1b7824 */ /* 0x000fe200078e00ff */
[C---:B------:R-:W-:Y:S02]  /*4b80*/  PRMT R13, R15.reuse, 0x7772, RZ ;  /* 0x000077720f0d7816 */ /* 0x040fe400000000ff */
[----:B------:R-:W-:-:S02]  /*4b90*/  PRMT R26, R15, 0x7773, RZ ;  /* 0x000077730f1a7816 */ /* 0x000fc400000000ff */
[----:B------:R-:W-:Y:S01]  /*4ba0*/  LOP3.LUT R15, R42, 0xff0000, RZ, 0xc0, !PT ;  /* 0x00ff00002a0f7812 */ /* 0x000fe200078ec0ff */
[----:B------:R-:W-:Y:S01]  /*4bb0*/  IMAD.SHL.U32 R13, R13, 0x100, RZ ;  /* 0x000001000d0d7824 */ /* 0x000fe200078e00ff */
[----:B------:R-:W-:Y:S02]  /*4bc0*/  LOP3.LUT R14, R14, 0xff0000, RZ, 0xc0, !PT ;  /* 0x00ff00000e0e7812 */ /* 0x000fe400078ec0ff */
[----:B------:R-:W-:Y:S01]  /*4bd0*/  LOP3.LUT R38, R38, 0xff0000, RZ, 0xc0, !PT ;  /* 0x00ff000026267812 */ /* 0x000fe200078ec0ff */
[----:B------:R-:W-:Y:S01]  /*4be0*/  IMAD R44, R44, 0x1000000, R15 ;  /* 0x010000002c2c7824 */ /* 0x000fe200078e020f */
[----:B------:R-:W-:Y:S01]  /*4bf0*/  LOP3.LUT R48, R48, 0xff0000, RZ, 0xc0, !PT ;  /* 0x00ff000030307812 */ /* 0x000fe200078ec0ff */
[----:B------:R-:W-:Y:S01]  /*4c00*/  IMAD R37, R37, 0x1000000, R14 ;  /* 0x0100000025257824 */ /* 0x000fe200078e020e */
[----:B-----5:R-:W-:Y:S01]  /*4c10*/  PRMT R15, R16, 0x7772, RZ ;  /* 0x00007772100f7816 */ /* 0x020fe200000000ff */
[----:B------:R-:W-:Y:S01]  /*4c20*/  IMAD R39, R39, 0x1000000, R38 ;  /* 0x0100000027277824 */ /* 0x000fe200078e0226 */
[----:B------:R-:W-:Y:S01]  /*4c30*/  LOP3.LUT R9, R9, R44, R27, 0xfe, !PT ;  /* 0x0000002c09097212 */ /* 0x000fe200078efe1b */
[----:B------:R-:W-:Y:S01]  /*4c40*/  IMAD R49, R49, 0x1000000, R48 ;  /* 0x0100000031317824 */ /* 0x000fe200078e0230 */
[----:B------:R-:W-:Y:S01]  /*4c50*/  LOP3.LUT R26, R26, R37, R13, 0xfe, !PT ;  /* 0x000000251a1a7212 */ /* 0x000fe200078efe0d */
[----:B------:R-:W-:Y:S01]  /*4c60*/  IMAD.SHL.U32 R15, R15, 0x100, RZ ;  /* 0x000001000f0f7824 */ /* 0x000fe200078e00ff */
[----:B------:R-:W-:-:S02]  /*4c70*/  PRMT R44, R16, 0x7771, RZ ;  /* 0x00007771102c7816 */ /* 0x000fc400000000ff */
[----:B------:R-:W-:Y:S02]  /*4c80*/  PRMT R37, R18, 0x7771, RZ ;  /* 0x0000777112257816 */ /* 0x000fe400000000ff */
[----:B------:R-:W-:Y:S01]  /*4c90*/  LOP3.LUT R10, R10, R39, R12, 0xfe, !PT ;  /* 0x000000270a0a7212 */ /* 0x000fe200078efe0c */
[----:B------:R-:W-:Y:S01]  /*4ca0*/  IMAD.U32 R44, R44, 0x10000, RZ ;  /* 0x000100002c2c7824 */ /* 0x000fe200078e00ff */
[----:B------:R-:W-:Y:S01]  /*4cb0*/  PRMT R27, R19, 0x7771, RZ ;  /* 0x00007771131b7816 */ /* 0x000fe200000000ff */
[----:B------:R-:W-:Y:S01]  /*4cc0*/  IMAD.U32 R37, R37, 0x10000, RZ ;  /* 0x0001000025257824 */ /* 0x000fe200078e00ff */
[----:B------:R-:W-:Y:S02]  /*4cd0*/  PRMT R39, R17, 0x7771, RZ ;  /* 0x0000777111277816 */ /* 0x000fe400000000ff */
[----:B------:R-:W-:Y:S01]  /*4ce0*/  LOP3.LUT R8, R8, R49, R36, 0xfe, !PT ;  /* 0x0000003108087212 */ /* 0x000fe200078efe24 */
[----:B------:R-:W-:Y:S01]  /*4cf0*/  IMAD.U32 R49, R27, 0x10000, RZ ;  /* 0x000100001b317824 */ /* 0x000fe200078e00ff */
[----:B------:R-:W-:Y:S01]  /*4d00*/  PRMT R48, R16, 0x7770, RZ ;  /* 0x0000777010307816 */ /* 0x000fe200000000ff */
[----:B------:R-:W-:Y:S01]  /*4d10*/  IMAD.U32 R39, R39, 0x10000, RZ ;  /* 0x0001000027277824 */ /* 0x000fe200078e00ff */
[----:B------:R-:W-:-:S02]  /*4d20*/  PRMT R38, R18, 0x7770, RZ ;  /* 0x0000777012267816 */ /* 0x000fc400000000ff */
[----:B------:R-:W-:Y:S02]  /*4d30*/  PRMT R14, R18, 0x7772, RZ ;  /* 0x00007772120e7816 */ /* 0x000fe400000000ff */
[----:B------:R-:W-:Y:S02]  /*4d40*/  LOP3.LUT R27, R44, 0xff0000, RZ, 0xc0, !PT ;  /* 0x00ff00002c1b7812 */ /* 0x000fe400078ec0ff */
[----:B------:R-:W-:Y:S01]  /*4d50*/  LOP3.LUT R37, R37, 0xff0000, RZ, 0xc0, !PT ;  /* 0x00ff000025257812 */ /* 0x000fe200078ec0ff */
[----:B------:R-:W-:Y:S01]  /*4d60*/  IMAD.SHL.U32 R14, R14, 0x100, RZ ;  /* 0x000001000e0e7824 */ /* 0x000fe200078e00ff */
[----:B------:R-:W-:Y:S01]  /*4d70*/  PRMT R42, R17, 0x7770, RZ ;  /* 0x00007770112a7816 */ /* 0x000fe200000000ff */
[----:B------:R-:W-:Y:S01]  /*4d80*/  IMAD R27, R48, 0x1000000, R27 ;  /* 0x01000000301b7824 */ /* 0x000fe200078e021b */
[----:B------:R-:W-:Y:S01]  /*4d90*/  LOP3.LUT R39, R39, 0xff0000, RZ, 0xc0, !PT ;  /* 0x00ff000027277812 */ /* 0x000fe200078ec0ff */
[----:B------:R-:W-:Y:S01]  /*4da0*/  IMAD R37, R38, 0x1000000, R37 ;  /* 0x0100000026257824 */ /* 0x000fe200078e0225 */
[----:B------:R-:W-:-:S02]  /*4db0*/  PRMT R16, R16, 0x7773, RZ ;  /* 0x0000777310107816 */ /* 0x000fc400000000ff */
[----:B------:R-:W-:Y:S01]  /*4dc0*/  PRMT R18, R18, 0x7773, RZ ;  /* 0x0000777312127816 */ /* 0x000fe200000000ff */
[----:B------:R-:W-:Y:S01]  /*4dd0*/  IMAD R42, R42, 0x1000000, R39 ;  /* 0x010000002a2a7824 */ /* 0x000fe200078e0227 */
[----:B------:R-:W-:Y:S02]  /*4de0*/  PRMT R13, R17, 0x7772, RZ ;  /* 0x00007772110d7816 */ /* 0x000fe400000000ff */
[C---:B------:R-:W-:Y:S02]  /*4df0*/  PRMT R36, R19.reuse, 0x7770, RZ ;  /* 0x0000777013247816 */ /* 0x040fe400000000ff */
[----:B------:R-:W-:Y:S01]  /*4e00*/  PRMT R12, R19, 0x7772, RZ ;  /* 0x00007772130c7816 */ /* 0x000fe200000000ff */
[----:B------:R-:W-:Y:S01]  /*4e10*/  IMAD.SHL.U32 R13, R13, 0x100, RZ ;  /* 0x000001000d0d7824 */ /* 0x000fe200078e00ff */
[----:B------:R-:W-:Y:S02]  /*4e20*/  LOP3.LUT R49, R49, 0xff0000, RZ, 0xc0, !PT ;  /* 0x00ff000031317812 */ /* 0x000fe400078ec0ff */
[----:B------:R-:W-:Y:S01]  /*4e30*/  LOP3.LUT R27, R16, R27, R15, 0xfe, !PT ;  /* 0x0000001b101b7212 */ /* 0x000fe200078efe0f */
[----:B------:R-:W-:Y:S01]  /*4e40*/  IMAD.SHL.U32 R12, R12, 0x100, RZ ;  /* 0x000001000c0c7824 */ /* 0x000fe200078e00ff */
[----:B------:R-:W-:Y:S01]  /*4e50*/  LOP3.LUT R37, R18, R37, R14, 0xfe, !PT ;  /* 0x0000002512257212 */ /* 0x000fe200078efe0e */
[----:B------:R-:W-:Y:S01]  /*4e60*/  IMAD R38, R36, 0x1000000, R49 ;  /* 0x0100000024267824 */ /* 0x000fe200078e0231 */
[----:B------:R-:W-:-:S02]  /*4e70*/  PRMT R44, R20, 0x7771, RZ ;  /* 0x00007771142c7816 */ /* 0x000fc400000000ff */
        /* <DEDUP_REMOVED lines=10> */
[----:B------:R-:W-:Y:S02]  /*4f20*/  LOP3.LUT R38, R19, R38, R12, 0xfe, !PT ;  /* 0x0000002613267212 */ /* 0x000fe400078efe0c */
[C---:B------:R-:W-:Y:S02]  /*4f30*/  PRMT R48, R20.reuse, 0x7770, RZ ;  /* 0x0000777014307816 */ /* 0x040fe400000000ff */
[----:B------:R-:W-:Y:S02]  /*4f40*/  PRMT R15, R20, 0x7772, RZ ;  /* 0x00007772140f7816 */ /* 0x000fe400000000ff */
[C---:B------:R-:W-:Y:S02]  /*4f50*/  PRMT R42, R21.reuse, 0x7770, RZ ;  /* 0x00007770152a7816 */ /* 0x040fe400000000ff */
[----:B------:R-:W-:Y:S01]  /*4f60*/  PRMT R13, R21, 0x7772, RZ ;  /* 0x00007772150d7816 */ /* 0x000fe200000000ff */
[----:B------:R-:W-:Y:S01]  /*4f70*/  IMAD.SHL.U32 R15, R15, 0x100, RZ ;  /* 0x000001000f0f7824 */ /* 0x000fe200078e00ff */
[----:B------:R-:W-:-:S02]  /*4f80*/  PRMT R19, R22, 0x7770, RZ ;  /* 0x0000777016137816 */ /* 0x000fc400000000ff */
[----:B------:R-:W-:Y:S01]  /*4f90*/  PRMT R14, R22, 0x7772, RZ ;  /* 0x00007772160e7816 */ /* 0x000fe200000000ff */
[----:B------:R-:W-:Y:S01]  /*4fa0*/  IMAD.SHL.U32 R13, R13, 0x100, RZ ;  /* 0x000001000d0d7824 */ /* 0x000fe200078e00ff */
[C---:B------:R-:W-:Y:S02]  /*4fb0*/  PRMT R17, R23.reuse, 0x7770, RZ ;  /* 0x0000777017117816 */ /* 0x040fe400000000ff */
        /* <DEDUP_REMOVED lines=13> */
[----:B------:R-:W-:Y:S01]  /*5090*/  PRMT R22, R22, 0x7773, RZ ;  /* 0x0000777316167816 */ /* 0x000fe200000000ff */
[----:B------:R-:W-:Y:S01]  /*50a0*/  IMAD.MOV.U32 R49, RZ, RZ, R2 ;  /* 0x000000ffff317224 */ /* 0x000fe200078e0002 */
[----:B------:R-:W-:-:S02]  /*50b0*/  PRMT R23, R23, 0x7773, RZ ;  /* 0x0000777317177816 */ /* 0x000fc400000000ff */
[----:B------:R-:W-:Y:S02]  /*50c0*/  LOP3.LUT R39, R20, R39, R15, 0xfe, !PT ;  /* 0x0000002714277212 */ /* 0x000fe400078efe0f */
[----:B------:R-:W-:Y:S02]  /*50d0*/  LOP3.LUT R42, R21, R42, R13, 0xfe, !PT ;  /* 0x0000002a152a7212 */ /* 0x000fe400078efe0d */
[----:B------:R-:W-:Y:S02]  /*50e0*/  LOP3.LUT R44, R22, R19, R14, 0xfe, !PT ;  /* 0x00000013162c7212 */ /* 0x000fe400078efe0e */
[----:B------:R-:W-:Y:S02]  /*50f0*/  LOP3.LUT R48, R23, R16, R12, 0xfe, !PT ;  /* 0x0000001017307212 */ /* 0x000fe400078efe0c */
[----:B------:R-:W-:Y:S02]  /*5100*/  PRMT R12, R24, 0x123, RZ ;  /* 0x00000123180c7816 */ /* 0x000fe400000000ff */
[----:B------:R-:W-:-:S02]  /*5110*/  PRMT R13, R25, 0x123, RZ ;  /* 0x00000123190d7816 */ /* 0x000fc400000000ff */
[----:B------:R-:W-:Y:S02]  /*5120*/  PRMT R19, R26, 0x123, RZ ;  /* 0x000001231a137816 */ /* 0x000fe400000000ff */
[----:B------:R-:W-:Y:S02]  /*5130*/  PRMT R20, R27, 0x123, RZ ;  /* 0x000001231b147816 */ /* 0x000fe400000000ff */
[----:B------:R-:W-:Y:S02]  /*5140*/  PRMT R14, R5, 0x123, RZ ;  /* 0x00000123050e7816 */ /* 0x000fe400000000ff */
[----:B------:R-:W-:Y:S02]  /*5150*/  PRMT R15, R7, 0x123, RZ ;  /* 0x00000123070f7816 */ /* 0x000fe400000000ff */
[----:B------:R-:W-:Y:S02]  /*5160*/  PRMT R16, R8, 0x123, RZ ;  /* 0x0000012308107816 */ /* 0x000fe400000000ff */
[----:B------:R-:W-:Y:S01]  /*5170*/  PRMT R17, R9, 0x123, RZ ;  /* 0x0000012309117816 */ /* 0x000fe200000000ff */
[----:B------:R0:W-:Y:S01]  /*5180*/  STL.128 [R1+0x140], R12 ;  /* 0x0001400c01007387 */ /* 0x0001e20000100c00 */
[----:B------:R-:W-:-:S02]  /*5190*/  PRMT R18, R10, 0x123, RZ ;  /* 0x000001230a127816 */ /* 0x000fc400000000ff */
[----:B------:R-:W-:Y:S02]  /*51a0*/  PRMT R21, R36, 0x123, RZ ;  /* 0x0000012324157816 */ /* 0x000fe400000000ff */
[----:B------:R-:W-:Y:S01]  /*51b0*/  PRMT R22, R37, 0x123, RZ ;  /* 0x0000012325167816 */ /* 0x000fe200000000ff */
[----:B------:R0:W-:Y:S01]  /*51c0*/  STL.128 [R1+0x150], R16 ;  /* 0x0001501001007387 */ /* 0x0001e20000100c00 */
[----:B------:R-:W-:Y:S02]  /*51d0*/  PRMT R23, R38, 0x123, RZ ;  /* 0x0000012326177816 */ /* 0x000fe400000000ff */
[----:B------:R-:W-:Y:S02]  /*51e0*/  PRMT R24, R39, 0x123, RZ ;  /* 0x0000012327187816 */ /* 0x000fe400000000ff */
[----:B------:R-:W-:Y:S01]  /*51f0*/  PRMT R25, R42, 0x123, RZ ;  /* 0x000001232a197816 */ /* 0x000fe200000000ff */
[----:B------:R0:W-:Y:S01]  /*5200*/  STL.128 [R1+0x160], R20 ;  /* 0x0001601401007387 */ /* 0x0001e20000100c00 */
[----:B------:R-:W-:Y:S01]  /*5210*/  PRMT R26, R44, 0x123, RZ ;  /* 0x000001232c1a7816 */ /* 0x000fe200000000ff */
[----:B------:R-:W-:Y:S01]  /*5220*/  VIADD R42, R0, 0x140 ;  /* 0x00000140002a7836 */ /* 0x000fe20000000000 */
[----:B------:R-:W-:-:S02]  /*5230*/  PRMT R27, R48, 0x123, RZ ;  /* 0x00000123301b7816 */ /* 0x000fc400000000ff */
        /* <DEDUP_REMOVED lines=17> */
[----:B------:R-:W-:Y:S05]  /*5350*/  BRA `(.L_x_58) ;  /* 0x00000008008c7947 */ /* 0x000fea0003800000 */
.L_x_57:
[----:B--2---:R-:W2:Y:S04]  /*5360*/  LDL.64 R8, [R1+0x70] ;  /* 0x0000700001087983 */ /* 0x004ea80000100a00 */
[----:B01----:R-:W3:Y:S04]  /*5370*/  LDL.128 R12, [R1+0x40] ;  /* 0x00004000010c7983 */ /* 0x003ee80000100c00 */
[----:B------:R-:W4:Y:S04]  /*5380*/  LDL.128 R16, [R1+0x50] ;  /* 0x0000500001107983 */ /* 0x000f280000100c00 */
[----:B------:R-:W5:Y:S01]  /*5390*/  LDL.128 R20, [R1+0x60] ;  /* 0x0000600001147983 */ /* 0x000f620000100c00 */
[----:B------:R-:W-:Y:S01]  /*53a0*/  IMAD.SHL.U32 R25, R4, 0x8, RZ ;  /* 0x0000000804197824 */ /* 0x000fe200078e00ff */
[----:B------:R-:W-:Y:S01]  /*53b0*/  SHF.R.U32.HI R4, RZ, 0x5, R4 ;  /* 0x00000005ff047819 */ /* 0x000fe20000011604 */
[----:B------:R-:W-:Y:S01]  /*53c0*/  VIADD R50, R0, 0x100 ;  /* 0x0000010000327836 */ /* 0x000fe20000000000 */
[----:B------:R-:W-:-:S02]  /*53d0*/  MOV R48, 0x5d90 ;  /* 0x00005d9000307802 */ /* 0x000fc40000000f00 */
[----:B------:R-:W-:-:S04]  /*53e0*/  LOP3.LUT R25, R25, 0xffff, RZ, 0xc0, !PT ;  /* 0x0000ffff19197812 */ /* 0x000fc800078ec0ff */
[----:B------:R-:W-:Y:S02]  /*53f0*/  LOP3.LUT R37, R25, 0xf8, RZ, 0xc0, !PT ;  /* 0x000000f819257812 */ /* 0x000fe400078ec0ff */
[C---:B--2---:R-:W-:Y:S02]  /*5400*/  PRMT R5, R9.reuse, 0x7771, RZ ;  /* 0x0000777109057816 */ /* 0x044fe400000000ff */
[C---:B------:R-:W-:Y:S02]  /*5410*/  PRMT R7, R8.reuse, 0x7771, RZ ;  /* 0x0000777108077816 */ /* 0x040fe400000000ff */
[----:B------:R-:W-:Y:S01]  /*5420*/  PRMT R27, R9, 0x7773, RZ ;  /* 0x00007773091b7816 */ /* 0x000fe200000000ff */
[----:B------:R-:W-:Y:S01]  /*5430*/  IMAD.U32 R24, R5, 0x10000, RZ ;  /* 0x0001000005187824 */ /* 0x000fe200078e00ff */
[----:B------:R-:W-:Y:S01]  /*5440*/  PRMT R5, R9, 0x7770, RZ ;  /* 0x0000777009057816 */ /* 0x000fe200000000ff */
[----:B------:R-:W-:Y:S01]  /*5450*/  IMAD.U32 R10, R7, 0x10000, RZ ;  /* 0x00010000070a7824 */ /* 0x000fe200078e00ff */
[----:B------:R-:W-:-:S02]  /*5460*/  PRMT R7, R8, 0x7770, RZ ;  /* 0x0000777008077816 */ /* 0x000fc400000000ff */
[----:B------:R-:W-:Y:S02]  /*5470*/  LOP3.LUT R24, R24, 0xff0000, RZ, 0xc0, !PT ;  /* 0x00ff000018187812 */ /* 0x000fe400078ec0ff */
[----:B------:R-:W-:Y:S02]  /*5480*/  LOP3.LUT R10, R10, 0xff0000, RZ, 0xc0, !PT ;  /* 0x00ff00000a0a7812 */ /* 0x000fe400078ec0ff */
[----:B---3--:R-:W-:Y:S01]  /*5490*/  PRMT R36, R14, 0x7771, RZ ;  /* 0x000077710e247816 */ /* 0x008fe200000000ff */
[----:B------:R-:W-:Y:S01]  /*54a0*/  IMAD R26, R5, 0x1000000, R24 ;  /* 0x01000000051a7824 */ /* 0x000fe200078e0218 */
[----:B------:R-:W-:Y:S01]  /*54b0*/  PRMT R5, R9, 0x7772, RZ ;  /* 0x0000777209057816 */ /* 0x000fe200000000ff */
[----:B------:R-:W-:Y:S01]  /*54c0*/  IMAD R7, R7, 0x1000000, R10 ;  /* 0x0100000007077824 */ /* 0x000fe200078e020a */
[----:B------:R-:W-:Y:S01]  /*54d0*/  PRMT R10, R8, 0x7772, RZ ;  /* 0x00007772080a7816 */ /* 0x000fe200000000ff */
[----:B------:R-:W-:Y:S01]  /*54e0*/  IMAD.U32 R36, R36, 0x10000, RZ ;  /* 0x0001000024247824 */ /* 0x000fe200078e00ff */
[----:B------:R-:W-:Y:S01]  /*54f0*/  PRMT R24, R8, 0x7773, RZ ;  /* 0x0000777308187816 */ /* 0x000fe200000000ff */
[----:B------:R-:W-:Y:S01]  /*5500*/  IMAD.SHL.U32 R5, R5, 0x100, RZ ;  /* 0x0000010005057824 */ /* 0x000fe200078e00ff */
[----:B------:R-:W-:Y:S01]  /*5510*/  PRMT R9, R4, 0x3340, R25 ;  /* 0x0000334004097816 */ /* 0x000fe20000000019 */
[----:B------:R-:W-:Y:S01]  /*5520*/  IMAD.SHL.U32 R8, R10, 0x100, RZ ;  /* 0x000001000a087824 */ /* 0x000fe200078e00ff */
[----:B------:R-:W-:Y:S01]  /*5530*/  PRMT R42, R12, 0x7771, RZ ;  /* 0x000077710c2a7816 */ /* 0x000fe200000000ff */
[----:B------:R-:W-:Y:S01]  /*5540*/  IMAD R10, R4, 0x100, R37 ;  /* 0x00000100040a7824 */ /* 0x000fe200078e0225 */
[----:B------:R-:W-:-:S02]  /*5550*/  LOP3.LUT R5, R27, R26, R5, 0xfe, !PT ;  /* 0x0000001a1b057212 */ /* 0x000fc400078efe05 */
[----:B------:R-:W-:Y:S01]  /*5560*/  PRMT R26, R15, 0x7771, RZ ;  /* 0x000077710f1a7816 */ /* 0x000fe200000000ff */
[----:B------:R-:W-:Y:S01]  /*5570*/  IMAD.U32 R42, R42, 0x10000, RZ ;  /* 0x000100002a2a7824 */ /* 0x000fe200078e00ff */
[----:B------:R-:W-:Y:S02]  /*5580*/  LOP3.LUT R4, R24, R7, R8, 0xfe, !PT ;  /* 0x0000000718047212 */ /* 0x000fe400078efe08 */
[----:B------:R-:W-:Y:S01]  /*5590*/  PRMT R38, R13, 0x7771, RZ ;  /* 0x000077710d267816 */ /* 0x000fe200000000ff */
[----:B------:R-:W-:Y:S01]  /*55a0*/  IMAD.U32 R26, R26, 0x10000, RZ ;  /* 0x000100001a1a7824 */ /* 0x000fe200078e00ff */
[C---:B------:R-:W-:Y:S02]  /*55b0*/  PRMT R27, R15.reuse, 0x7770, RZ ;  /* 0x000077700f1b7816 */ /* 0x040fe400000000ff */
[----:B------:R-:W-:Y:S01]  /*55c0*/  PRMT R7, R15, 0x7772, RZ ;  /* 0x000077720f077816 */ /* 0x000fe200000000ff */
[----:B------:R-:W-:Y:S01]  /*55d0*/  IMAD.U32 R38, R38, 0x10000, RZ ;  /* 0x0001000026267824 */ /* 0x000fe200078e00ff */
[----:B------:R-:W-:-:S02]  /*55e0*/  LOP3.LUT R26, R26, 0xff0000, RZ, 0xc0, !PT ;  /* 0x00ff00001a1a7812 */ /* 0x000fc400078ec0ff */
[----:B------:R-:W-:Y:S01]  /*55f0*/  PRMT R37, R14, 0x7770, RZ ;  /* 0x000077700e257816 */ /* 0x000fe200000000ff */
[----:B------:R-:W-:Y:S01]  /*5600*/  IMAD.SHL.U32 R7, R7, 0x100, RZ ;  /* 0x0000010007077824 */ /* 0x000fe200078e00ff */
[----:B------:R-:W-:Y:S01]  /*5610*/  LOP3.LUT R36, R36, 0xff0000, RZ, 0xc0, !PT ;  /* 0x00ff000024247812 */ /* 0x000fe200078ec0ff */
[----:B------:R-:W-:Y:S01]  /*5620*/  IMAD R26, R27, 0x1000000, R26 ;  /* 0x010000001b1a7824 */ /* 0x000fe200078e021a */
[----:B------:R-:W-:Y:S02]  /*5630*/  PRMT R15, R15, 0x7773, RZ ;  /* 0x000077730f0f7816 */ /* 0x000fe400000000ff */
[C---:B------:R-:W-:Y:S01]  /*5640*/  PRMT R44, R12.reuse, 0x7770, RZ ;  /* 0x000077700c2c7816 */ /* 0x040fe200000000ff */
[----:B------:R-:W-:Y:S01]  /*5650*/  IMAD R37, R37, 0x1000000, R36 ;  /* 0x0100000025257824 */ /* 0x000fe200078e0224 */
[----:B------:R-:W-:Y:S02]  /*5660*/  PRMT R25, R12, 0x7772, RZ ;  /* 0x000077720c197816 */ /* 0x000fe400000000ff */
        /* <DEDUP_REMOVED lines=8> */
[----:B------:R-:W-:Y:S01]  /*56f0*/  LOP3.LUT R15, R15, R26, R7, 0xfe, !PT ;  /* 0x0000001a0f0f7212 */ /* 0x000fe200078efe07 */
[----:B------:R-:W-:Y:S01]  /*5700*/  IMAD R49, R44, 0x1000000, R49 ;  /* 0x010000002c317824 */ /* 0x000fe200078e0231 */
        /* <DEDUP_REMOVED lines=9> */
[----:B------:R-:W-:Y:S02]  /*57a0*/  PRMT R14, R14, 0x7773, RZ ;  /* 0x000077730e0e7816 */ /* 0x000fe400000000ff */
[----:B------:R-:W-:Y:S02]  /*57b0*/  LOP3.LUT R12, R12, R49, R25, 0xfe, !PT ;  /* 0x000000310c0c7212 */ /* 0x000fe400078efe19 */
[----:B------:R-:W-:-:S02]  /*57c0*/  LOP3.LUT R13, R13, R38, R8, 0xfe, !PT ;  /* 0x000000260d0d7212 */ /* 0x000fc400078efe08 */
[----:B------:R-:W-:Y:S02]  /*57d0*/  LOP3.LUT R14, R14, R37, R24, 0xfe, !PT ;  /* 0x000000250e0e7212 */ /* 0x000fe400078efe18 */
[C---:B------:R-:W-:Y:S02]  /*57e0*/  PRMT R44, R16.reuse, 0x7770, RZ ;  /* 0x00007770102c7816 */ /* 0x040fe400000000ff */
[----:B------:R-:W-:Y:S02]  /*57f0*/  PRMT R25, R16, 0x7772, RZ ;  /* 0x0000777210197816 */ /* 0x000fe400000000ff */
[----:B------:R-:W-:Y:S02]  /*5800*/  PRMT R38, R17, 0x7771, RZ ;  /* 0x0000777111267816 */ /* 0x000fe400000000ff */
[C---:B------:R-:W-:Y:S01]  /*5810*/  PRMT R37, R18.reuse, 0x7770, RZ ;  /* 0x0000777012257816 */ /* 0x040fe200000000ff */
[----:B------:R-:W-:Y:S01]  /*5820*/  IMAD.SHL.U32 R25, R25, 0x100, RZ ;  /* 0x0000010019197824 */ /* 0x000fe200078e00ff */
        /* <DEDUP_REMOVED lines=15> */
[C---:B------:R-:W-:Y:S02]  /*5920*/  PRMT R39, R17.reuse, 0x7770, RZ ;  /* 0x0000777011277816 */ /* 0x040fe400000000ff */
[----:B------:R-:W-:Y:S02]  /*5930*/  PRMT R8, R17, 0x7772, RZ ;  /* 0x0000777211087816 */ /* 0x000fe400000000ff */
[----:B------:R-:W-:Y:S02]  /*5940*/  LOP3.LUT R38, R38, 0xff0000, RZ, 0xc0, !PT ;  /* 0x00ff000026267812 */ /* 0x000fe400078ec0ff */
[----:B------:R-:W-:Y:S01]  /*5950*/  LOP3.LUT R16, R16, R49, R25, 0xfe, !PT ;  /* 0x0000003110107212 */ /* 0x000fe200078efe19 */
[----:B------:R-:W-:Y:S01]  /*5960*/  IMAD.SHL.U32 R8, R8, 0x100, RZ ;  /* 0x0000010008087824 */ /* 0x000fe200078e00ff */
[----:B------:R-:W-:Y:S01]  /*5970*/  LOP3.LUT R18, R18, R37, R24, 0xfe, !PT ;  /* 0x0000002512127212 */ /* 0x000fe200078efe18 */
[----:B------:R-:W-:Y:S01]  /*5980*/  IMAD R38, R39, 0x1000000, R38 ;  /* 0x0100000027267824 */ /* 0x000fe200078e0226 */
[----:B------:R-:W-:-:S02]  /*5990*/  LOP3.LUT R19, R19, R26, R7, 0xfe, !PT ;  /* 0x0000001a13137212 */ /* 0x000fc400078efe07 */
[----:B-----5:R-:W-:Y:S02]  /*59a0*/  PRMT R26, R20, 0x7771, RZ ;  /* 0x00007771141a7816 */ /* 0x020fe400000000ff */
        /* <DEDUP_REMOVED lines=14> */
[----:B------:R-:W-:Y:S02]  /*5a90*/  PRMT R7, R21, 0x7772, RZ ;  /* 0x0000777215077816 */ /* 0x000fe400000000ff */
        /* <DEDUP_REMOVED lines=18> */
[----:B------:R-:W-:Y:S01]  /*5bc0*/  LOP3.LUT R24, R24, R49, R39, 0xfe, !PT ;  /* 0x0000003118187212 */ /* 0x000fe200078efe27 */
[----:B------:R-:W-:Y:S01]  /*5bd0*/  IMAD.MOV.U32 R49, RZ, RZ, R2 ;  /* 0x000000ffff317224 */ /* 0x000fe200078e0002 */
[----:B------:R-:W-:Y:S02]  /*5be0*/  PRMT R36, RZ, 0x3340, RZ ;  /* 0x00003340ff247816 */ /* 0x000fe400000000ff */
[----:B------:R-:W-:Y:S02]  /*5bf0*/  LOP3.LUT R21, R21, R38, R7, 0xfe, !PT ;  /* 0x0000002615157212 */ /* 0x000fe400078efe07 */
[----:B------:R-:W-:Y:S01]  /*5c00*/  LOP3.LUT R22, R22, R27, R8, 0xfe, !PT ;  /* 0x0000001b16167212 */ /* 0x000fe200078efe08 */
[----:B------:R-:W-:Y:S01]  /*5c10*/  IMAD.MOV.U32 R8, RZ, RZ, RZ ;  /* 0x000000ffff087224 */ /* 0x000fe200078e00ff */
[----:B------:R-:W-:Y:S02]  /*5c20*/  LOP3.LUT R23, R23, R26, R20, 0xfe, !PT ;  /* 0x0000001a17177212 */ /* 0x000fe400078efe14 */
[----:B------:R-:W-:-:S02]  /*5c30*/  PRMT R9, R36, 0x5410, R9 ;  /* 0x0000541024097816 */ /* 0x000fc40000000009 */
[----:B------:R-:W-:Y:S02]  /*5c40*/  PRMT R7, R10, 0x123, RZ ;  /* 0x000001230a077816 */ /* 0x000fe400000000ff */
[----:B------:R-:W-:Y:S01]  /*5c50*/  PRMT R4, R4, 0x123, RZ ;  /* 0x0000012304047816 */ /* 0x000fe200000000ff */
[----:B------:R0:W-:Y:S01]  /*5c60*/  STL.64 [R1+0x78], R8 ;  /* 0x0000780801007387 */ /* 0x0001e20000100a00 */
[----:B------:R-:W-:Y:S02]  /*5c70*/  PRMT R5, R5, 0x123, RZ ;  /* 0x0000012305057816 */ /* 0x000fe400000000ff */
[----:B------:R-:W-:Y:S02]  /*5c80*/  PRMT R12, R12, 0x123, RZ ;  /* 0x000001230c0c7816 */ /* 0x000fe400000000ff */
[----:B------:R-:W-:Y:S01]  /*5c90*/  PRMT R13, R13, 0x123, RZ ;  /* 0x000001230d0d7816 */ /* 0x000fe200000000ff */
[----:B------:R0:W-:Y:S01]  /*5ca0*/  STL.128 [R1+0x130], R4 ;  /* 0x0001300401007387 */ /* 0x0001e20000100c00 */
[----:B------:R-:W-:-:S02]  /*5cb0*/  PRMT R14, R14, 0x123, RZ ;  /* 0x000001230e0e7816 */ /* 0x000fc400000000ff */
[----:B------:R-:W-:Y:S02]  /*5cc0*/  PRMT R15, R15, 0x123, RZ ;  /* 0x000001230f0f7816 */ /* 0x000fe400000000ff */
[----:B------:R-:W-:Y:S02]  /*5cd0*/  PRMT R16, R16, 0x123, RZ ;  /* 0x0000012310107816 */ /* 0x000fe400000000ff */
[----:B------:R-:W-:Y:S01]  /*5ce0*/  PRMT R17, R17, 0x123, RZ ;  /* 0x0000012311117816 */ /* 0x000fe200000000ff */
[----:B------:R0:W-:Y:S01]  /*5cf0*/  STL.128 [R1+0x100], R12 ;  /* 0x0001000c01007387 */ /* 0x0001e20000100c00 */
[----:B------:R-:W-:Y:S02]  /*5d00*/  PRMT R18, R18, 0x123, RZ ;  /* 0x0000012312127816 */ /* 0x000fe400000000ff */
[----:B------:R-:W-:Y:S02]  /*5d10*/  PRMT R19, R19, 0x123, RZ ;  /* 0x0000012313137816 */ /* 0x000fe400000000ff */
[----:B------:R-:W-:-:S02]  /*5d20*/  PRMT R20, R24, 0x123, RZ ;  /* 0x0000012318147816 */ /* 0x000fc400000000ff */
[----:B------:R-:W-:Y:S01]  /*5d30*/  PRMT R21, R21, 0x123, RZ ;  /* 0x0000012315157816 */ /* 0x000fe200000000ff */
[----:B------:R0:W-:Y:S01]  /*5d40*/  STL.128 [R1+0x110], R16 ;  /* 0x0001101001007387 */ /* 0x0001e20000100c00 */
[----:B------:R-:W-:Y:S02]  /*5d50*/  PRMT R22, R22, 0x123, RZ ;  /* 0x0000012316167816 */ /* 0x000fe400000000ff */
[----:B------:R-:W-:-:S05]  /*5d60*/  PRMT R23, R23, 0x123, RZ ;  /* 0x0000012317177816 */ /* 0x000fca00000000ff */
[----:B------:R0:W-:Y:S02]  /*5d70*/  STL.128 [R1+0x120], R20 ;  /* 0x0001201401007387 */ /* 0x0001e40000100c00 */
[----:B0-----:R-:W-:Y:S05]  /*5d80*/  CALL.REL.NOINC `($double_sha256_persistent_kernel$_Z16sha256_transformPjPKj) ;  /* 0x0000000800347944 */ /* 0x001fea0003c00000 */
.L_x_58:
[----:B------:R-:W-:Y:S05]  /*5d90*/  BSYNC.RECONVERGENT B0 ;  /* 0x0000000000007941 */ /* 0x000fea0003800200 */
.L_x_56:
[----:B------:R-:W2:Y:S01]  /*5da0*/  LDL.128 R24, [R1+0x20] ;  /* 0x0000200001187983 */ /* 0x000ea20000100c00 */
[----:B------:R-:W0:Y:S01]  /*5db0*/  LDCU UR4, c[0x0][0x2f8] ;  /* 0x00005f00ff0477ac */ /* 0x000e220008000800 */
[----:B------:R-:W-:Y:S02]  /*5dc0*/  IMAD.MOV.U32 R16, RZ, RZ, 0x6a09e667 ;  /* 0x6a09e667ff107424 */ /* 0x000fe400078e00ff */
[----:B------:R-:W-:Y:S02]  /*5dd0*/  IMAD.MOV.U32 R17, RZ, RZ, -0x4498517b ;  /* 0xbb67ae85ff117424 */ /* 0x000fe400078e00ff */
[----:B------:R-:W-:Y:S02]  /*5de0*/  IMAD.MOV.U32 R18, RZ, RZ, 0x3c6ef372 ;  /* 0x3c6ef372ff127424 */ /* 0x000fe400078e00ff */
[----:B------:R-:W-:Y:S02]  /*5df0*/  IMAD.MOV.U32 R19, RZ, RZ, -0x5ab00ac6 ;  /* 0xa54ff53aff137424 */ /* 0x000fe400078e00ff */
[----:B------:R-:W-:-:S02]  /*5e00*/  IMAD.MOV.U32 R20, RZ, RZ, 0x510e527f ;  /* 0x510e527fff147424 */ /* 0x000fc400078e00ff */
[----:B------:R-:W-:Y:S01]  /*5e10*/  IMAD.MOV.U32 R21, RZ, RZ, -0x64fa9774 ;  /* 0x9b05688cff157424 */ /* 0x000fe200078e00ff */
[----:B------:R1:W-:Y:S01]  /*5e20*/  STL.128 [R1+0xa0], R16 ;  /* 0x0000a01001007387 */ /* 0x0003e20000100c00 */
[----:B------:R-:W-:Y:S02]  /*5e30*/  IMAD.MOV.U32 R22, RZ, RZ, 0x1f83d9ab ;  /* 0x1f83d9abff167424 */ /* 0x000fe400078e00ff */
[----:B------:R-:W-:Y:S02]  /*5e40*/  IMAD.MOV.U32 R23, RZ, RZ, 0x5be0cd19 ;  /* 0x5be0cd19ff177424 */ /* 0x000fe400078e00ff */
[----:B0-----:R-:W-:-:S03]  /*5e50*/  VIADD R5, R47, -UR4 ;  /* 0x800000042f057c36 */ /* 0x001fc60008000000 */
[----:B------:R1:W-:Y:S01]  /*5e60*/  STL.128 [R1+0xb0], R20 ;  /* 0x0000b01401007387 */ /* 0x0003e20000100c00 */
[----:B--2---:R-:W-:Y:S02]  /*5e70*/  PRMT R24, R24, 0x123, RZ ;  /* 0x0000012318187816 */ /* 0x004fe400000000ff */
[----:B------:R-:W-:Y:S02]  /*5e80*/  PRMT R25, R25, 0x123, RZ ;  /* 0x0000012319197816 */ /* 0x000fe400000000ff */
[----:B------:R-:W-:Y:S02]  /*5e90*/  PRMT R26, R26, 0x123, RZ ;  /* 0x000001231a1a7816 */ /* 0x000fe400000000ff */
[----:B------:R-:W-:-:S05]  /*5ea0*/  PRMT R27, R27, 0x123, RZ ;  /* 0x000001231b1b7816 */ /* 0x000fca00000000ff */
[----:B------:R1:W-:Y:S04]  /*5eb0*/  STL.128 [R5], R24 ;  /* 0x0000001805007387 */ /* 0x0003e80000100c00 */
[----:B------:R-:W2:Y:S01]  /*5ec0*/  LDL.128 R36, [R1+0x30] ;  /* 0x0000300001247983 */ /* 0x000ea20000100c00 */
[----:B------:R-:W-:Y:S01]  /*5ed0*/  IMAD.MOV.U32 R12, RZ, RZ, -0x80000000 ;  /* 0x80000000ff0c7424 */ /* 0x000fe200078e00ff */
[----:B------:R-:W-:Y:S01]  /*5ee0*/  CS2R R14, SRZ ;  /* 0x00000000000e7805 */ /* 0x000fe2000001ff00 */
[----:B------:R-:W-:Y:S01]  /*5ef0*/  IMAD.MOV.U32 R13, RZ, RZ, RZ ;  /* 0x000000ffff0d7224 */ /* 0x000fe200078e00ff */
[----:B------:R-:W-:Y:S01]  /*5f00*/  CS2R R8, SRZ ;  /* 0x0000000000087805 */ /* 0x000fe2000001ff00 */
[----:B------:R-:W-:Y:S01]  /*5f10*/  IMAD.MOV.U32 R10, RZ, RZ, RZ ;  /* 0x000000ffff0a7224 */ /* 0x000fe200078e00ff */
[----:B------:R-:W-:Y:S01]  /*5f20*/  MOV R48, 0x5fe0 ;  /* 0x00005fe000307802 */ /* 0x000fe20000000f00 */
[----:B------:R-:W-:Y:S01]  /*5f30*/  IMAD.MOV.U32 R50, RZ, RZ, R47 ;  /* 0x000000ffff327224 */ /* 0x000fe200078e002f */
[----:B------:R1:W-:Y:S01]  /*5f40*/  STL.128 [R5+0x20], R12 ;  /* 0x0000200c05007387 */ /* 0x0003e20000100c00 */
[----:B------:R-:W-:-:S02]  /*5f50*/  IMAD.MOV.U32 R49, RZ, RZ, R3 ;  /* 0x000000ffff317224 */ /* 0x000fc400078e0003 */
[----:B------:R-:W-:Y:S01]  /*5f60*/  IMAD.MOV.U32 R4, RZ, RZ, RZ ;  /* 0x000000ffff047224 */ /* 0x000fe200078e00ff */
[----:B------:R1:W-:Y:S01]  /*5f70*/  STL.128 [R5+0x30], R8 ;  /* 0x0000300805007387 */ /* 0x0003e20000100c00 */
[----:B--2---:R-:W-:Y:S02]  /*5f80*/  PRMT R36, R36, 0x123, RZ ;  /* 0x0000012324247816 */ /* 0x004fe400000000ff */
[----:B------:R-:W-:Y:S02]  /*5f90*/  PRMT R37, R37, 0x123, RZ ;  /* 0x0000012325257816 */ /* 0x000fe400000000ff */
[----:B------:R-:W-:Y:S02]  /*5fa0*/  PRMT R38, R38, 0x123, RZ ;  /* 0x0000012326267816 */ /* 0x000fe400000000ff */
[----:B------:R-:W-:-:S05]  /*5fb0*/  PRMT R39, R39, 0x123, RZ ;  /* 0x0000012327277816 */ /* 0x000fca00000000ff */
[----:B------:R1:W-:Y:S02]  /*5fc0*/  STL.128 [R5+0x10], R36 ;  /* 0x0000102405007387 */ /* 0x0003e40000100c00 */
[----:B-1----:R-:W-:Y:S05]  /*5fd0*/  CALL.REL.NOINC `($double_sha256_persistent_kernel$_Z16sha256_transformPjPKj) ;  /* 0x0000000400a07944 */ /* 0x002fea0003c00000 */
        /* <DEDUP_REMOVED lines=35> */
.L_x_60:
[----:B------:R-:W0:Y:S02]  /*6210*/  FLO.U32 R5, R12 ;  /* 0x0000000c00057300 */ /* 0x000e2400000e0000 */
[----:B0-----:R-:W-:-:S07]  /*6220*/  IADD3 R5, PT, PT, R4, 0x1f, -R5 ;  /* 0x0000001f04057810 */ /* 0x001fce0007ffe805 */
.L_x_61:
[----:B------:R-:W-:Y:S05]  /*6230*/  BSYNC.RECONVERGENT B0 ;  /* 0x0000000000007941 */ /* 0x000fea0003800200 */
.L_x_59:
[----:B------:R-:W-:Y:S02]  /*6240*/  ISETP.GT.U32.AND P0, PT, R5, R40, PT ;  /* 0x000000280500720c */ /* 0x000fe40003f04070 */
[----:B------:R-:W-:Y:S02]  /*6250*/  VIMNMX.U32 R40, PT, PT, R40, R5, !PT ;  /* 0x0000000528287248 */ /* 0x000fe40007fe0000 */
[----:B------:R-:W-:Y:S02]  /*6260*/  SEL R28, R45, R28, P0 ;  /* 0x0000001c2d1c7207 */ /* 0x000fe40000000000 */
[----:B------:R-:W-:-:S07]  /*6270*/  SEL R29, R46, R29, P0 ;  /* 0x0000001d2e1d7207 */ /* 0x000fce0000000000 */
.L_x_11:
[----:B------:R-:W-:Y:S05]  /*6280*/  BSYNC.RECONVERGENT B1 ;  /* 0x0000000000017941 */ /* 0x000fea0003800200 */
.L_x_10:
[----:B------:R-:W-:-:S05]  /*6290*/  LEA R32, P0, R41, R32, 0x1 ;  /* 0x0000002029207211 */ /* 0x000fca00078008ff */
[----:B------:R-:W-:Y:S01]  /*62a0*/  IMAD.X R30, RZ, RZ, R30, P0 ;  /* 0x000000ffff1e7224 */ /* 0x000fe200000e061e */
[----:B------:R-:W-:-:S04]  /*62b0*/  ISETP.GE.U32.AND P0, PT, R32, R31, PT ;  /* 0x0000001f2000720c */ /* 0x000fc80003f06070 */
[----:B------:R-:W-:-:S13]  /*62c0*/  ISETP.GE.U32.AND.EX P0, PT, R30, R33, PT, P0 ;  /* 0x000000211e00720c */ /* 0x000fda0003f06100 */
[----:B------:R-:W-:Y:S05]  /*62d0*/  @!P0 BRA `(.L_x_62) ;  /* 0xffffffa400c88947 */ /* 0x000fea000383ffff */
.L_x_9:
[----:B------:R-:W-:Y:S05]  /*62e0*/  BSYNC.RECONVERGENT B2 ;  /* 0x0000000000027941 */ /* 0x000fea0003800200 */
.L_x_8:
[----:B------:R-:W-:Y:S04]  /*62f0*/  BSSY.RECONVERGENT B0, `(.L_x_63) ;  /* 0x000000b000007945 */ /* 0x000fe80003800200 */
[----:B------:R-:W-:Y:S05]  /*6300*/  @!P1 BRA `(.L_x_64) ;  /* 0x0000000000249947 */ /* 0x000fea0003800000 */
[----:B------:R-:W0:Y:S01]  /*6310*/  S2R R8, SR_LANEID ;  /* 0x0000000000087919 */ /* 0x000e220000000000 */
[----:B------:R-:W1:Y:S01]  /*6320*/  LDC R7, c[0x0][0x3b8] ;  /* 0x0000ee00ff077b82 */ /* 0x000e620000000800 */
[----:B------:R-:W-:Y:S02]  /*6330*/  VOTEU.ANY UR4, UPT, PT ;  /* 0x0000000000047886 */ /* 0x000fe400038e0100 */
[----:B------:R-:W-:Y:S02]  /*6340*/  UFLO.U32 UR5, UR4 ;  /* 0x00000004000572bd */ /* 0x000fe400080e0000 */
[----:B------:R-:W-:-:S03]  /*6350*/  UPOPC UR4, UR4 ;  /* 0x00000004000472bf */ /* 0x000fc60008000000 */
[----:B------:R-:W2:Y:S03]  /*6360*/  LDC.64 R4, c[0x0][0x3c0] ;  /* 0x0000f000ff047b82 */ /* 0x000ea60000000a00 */
[----:B-1----:R-:W-:Y:S01]  /*6370*/  IMAD R7, R7, UR4, RZ ;  /* 0x0000000407077c24 */ /* 0x002fe2000f8e02ff */
[----:B0-----:R-:W-:-:S13]  /*6380*/  ISETP.EQ.U32.AND P0, PT, R8, UR5, PT ;  /* 0x0000000508007c0c */ /* 0x001fda000bf02070 */
[----:B--2---:R0:W-:Y:S02]  /*6390*/  @P0 REDG.E.ADD.STRONG.GPU desc[UR8][R4.64], R7 ;  /* 0x000000070400098e */ /* 0x0041e4000c12e108 */
.L_x_64:
[----:B------:R-:W-:Y:S05]  /*63a0*/  BSYNC.RECONVERGENT B0 ;  /* 0x0000000000007941 */ /* 0x000fea0003800200 */
.L_x_63:
[----:B0-----:R-:W0:Y:S01]  /*63b0*/  S2R R4, SR_LANEID ;  /* 0x0000000000047919 */ /* 0x001e220000000000 */
[----:B------:R-:W1:Y:S01]  /*63c0*/  LDCU UR10, c[0x0][0x3b8] ;  /* 0x00007700ff0a77ac */ /* 0x000e620008000800 */
[----:B------:R-:W2:Y:S01]  /*63d0*/  LDC.64 R8, c[0x0][0x390] ;  /* 0x0000e400ff087b82 */ /* 0x000ea20000000a00 */
[----:B------:R-:W-:Y:S01]  /*63e0*/  VOTEU.ANY UR5, UPT, PT ;  /* 0x0000000000057886 */ /* 0x000fe200038e0100 */
[----:B------:R-:W-:Y:S01]  /*63f0*/  UMOV UR4, URZ ;  /* 0x000000ff00047c82 */ /* 0x000fe20008000000 */
[----:B------:R-:W0:Y:S01]  /*6400*/  FLO.U32 R7, UR5 ;  /* 0x0000000500077d00 */ /* 0x000e2200080e0000 */
[----:B------:R-:W-:-:S04]  /*6410*/  UPOPC UR6, UR5 ;  /* 0x00000005000672bf */ /* 0x000fc80008000000 */
[----:B-1----:R-:W-:-:S04]  /*6420*/  UIMAD.WIDE.U32 UR6, UR6, UR10, URZ ;  /* 0x0000000a060672a5 */ /* 0x002fc8000f8e00ff */
[----:B------:R-:W-:Y:S02]  /*6430*/  UIADD3 UR4, UPT, UPT, UR4, UR7, URZ ;  /* 0x0000000704047290 */ /* 0x000fe4000fffe0ff */
[----:B------:R-:W-:-:S04]  /*6440*/  IMAD.U32 R5, RZ, RZ, UR7 ;  /* 0x00000007ff057e24 */ /* 0x000fc8000f8e00ff */
[----:B------:R-:W-:Y:S01]  /*6450*/  IMAD.U32 R5, RZ, RZ, UR4 ;  /* 0x00000004ff057e24 */ /* 0x000fe2000f8e00ff */
[----:B0-----:R-:W-:Y:S01]  /*6460*/  ISETP.EQ.U32.AND P0, PT, R7, R4, PT ;  /* 0x000000040700720c */ /* 0x001fe20003f02070 */
[----:B------:R-:W-:Y:S01]  /*6470*/  IMAD.U32 R4, RZ, RZ, UR6 ;  /* 0x00000006ff047e24 */ /* 0x000fe2000f8e00ff */
[----:B------:R-:W0:Y:S01]  /*6480*/  S2R R10, SR_LTMASK ;  /* 0x00000000000a7919 */ /* 0x000e220000003900 */
[----:B------:R-:W1:Y:S10]  /*6490*/  LDCU.64 UR6, c[0x0][0x398] ;  /* 0x00007300ff0677ac */ /* 0x000e740008000a00 */
[----:B--2---:R-:W2:Y:S01]  /*64a0*/  @P0 ATOMG.E.ADD.64.STRONG.GPU PT, R4, desc[UR8][R8.64], R4 ;  /* 0x80000004080409a8 */ /* 0x004ea200081ef508 */
[----:B------:R-:W-:Y:S01]  /*64b0*/  UMOV UR4, URZ ;  /* 0x000000ff00047c82 */ /* 0x000fe20008000000 */
[----:B0-----:R-:W-:-:S04]  /*64c0*/  LOP3.LUT R10, R10, UR5, RZ, 0xc0, !PT ;  /* 0x000000050a0a7c12 */ /* 0x001fc8000f8ec0ff */
[----:B------:R-:W0:Y:S01]  /*64d0*/  POPC R13, R10 ;  /* 0x0000000a000d7309 */ /* 0x000e220000000000 */
[----:B--2---:R-:W-:Y:S04]  /*64e0*/  SHFL.IDX PT, R32, R4, R7, 0x1f ;  /* 0x00001f0704207589 */ /* 0x004fe800000e0000 */
[----:B------:R-:W0:Y:S02]  /*64f0*/  SHFL.IDX PT, R33, R5, R7, 0x1f ;  /* 0x00001f0705217589 */ /* 0x000e2400000e0000 */
[----:B0-----:R-:W-:-:S04]  /*6500*/  IMAD.WIDE.U32 R32, R13, UR10, R32 ;  /* 0x0000000a0d207c25 */ /* 0x001fc8000f8e0020 */
[----:B------:R-:W-:Y:S01]  /*6510*/  VIADD R30, R33, UR4 ;  /* 0x00000004211e7c36 */ /* 0x000fe20008000000 */
[----:B-1----:R-:W-:-:S04]  /*6520*/  ISETP.GE.U32.AND P0, PT, R32, UR6, PT ;  /* 0x0000000620007c0c */ /* 0x002fc8000bf06070 */
[----:B------:R-:W-:-:S13]  /*6530*/  ISETP.GE.U32.AND.EX P0, PT, R30, UR7, PT, P0 ;  /* 0x000000071e007c0c */ /* 0x000fda000bf06100 */
[----:B------:R-:W-:Y:S05]  /*6540*/  @!P0 BRA `(.L_x_65) ;  /* 0xffffffa000f88947 */ /* 0x000fea000383ffff */
.L_x_7:
[----:B------:R-:W-:Y:S05]  /*6550*/  BSYNC B3 ;  /* 0x0000000000037941 */ /* 0x000fea0003800000 */
.L_x_6:
[----:B------:R-:W-:-:S13]  /*6560*/  ISETP.NE.AND P0, PT, R40, RZ, PT ;  /* 0x000000ff2800720c */ /* 0x000fda0003f05270 */
[----:B------:R-:W-:Y:S05]  /*6570*/  @!P0 EXIT ;  /* 0x000000000000894d */ /* 0x000fea0003800000 */
[----:B------:R-:W0:Y:S01]  /*6580*/  S2R R0, SR_LANEID ;  /* 0x0000000000007919 */ /* 0x000e220000000000 */
[----:B------:R-:W1:Y:S01]  /*6590*/  LDC.64 R2, c[0x0][0x3a8] ;  /* 0x0000ea00ff027b82 */ /* 0x000e620000000a00 */
[----:B------:R-:W-:Y:S01]  /*65a0*/  VOTEU.ANY UR4, UPT, PT ;  /* 0x0000000000047886 */ /* 0x000fe200038e0100 */
[----:B------:R-:W-:Y:S01]  /*65b0*/  CREDUX.MAX UR5, R40 ;  /* 0x00000000280572cc */ /* 0x000fe20000000000 */
[----:B------:R-:W-:-:S12]  /*65c0*/  UFLO.U32 UR4, UR4 ;  /* 0x00000004000472bd */ /* 0x000fd800080e0000 */
[----:B------:R-:W-:Y:S01]  /*65d0*/  IMAD.U32 R7, RZ, RZ, UR5 ;  /* 0x00000005ff077e24 */ /* 0x000fe2000f8e00ff */
[----:B0-----:R-:W-:-:S13]  /*65e0*/  ISETP.EQ.U32.AND P0, PT, R0, UR4, PT ;  /* 0x0000000400007c0c */ /* 0x001fda000bf02070 */
[----:B-1----:R0:W-:Y:S04]  /*65f0*/  @P0 REDG.E.MAX.STRONG.GPU desc[UR8][R2.64], R7 ;  /* 0x000000070200098e */ /* 0x0021e8000d12e108 */
[----:B------:R-:W2:Y:S02]  /*6600*/  LDG.E R5, desc[UR8][R2.64] ;  /* 0x0000000802057981 */ /* 0x000ea4000c1e1900 */
[----:B--2---:R-:W-:-:S13]  /*6610*/  ISETP.NE.AND P0, PT, R40, R5, PT ;  /* 0x000000052800720c */ /* 0x004fda0003f05270 */
[----:B0-----:R-:W-:Y:S05]  /*6620*/  @P0 EXIT ;  /* 0x000000000000094d */ /* 0x001fea0003800000 */
[----:B------:R-:W0:Y:S02]  /*6630*/  LDC.64 R2, c[0x0][0x3b0] ;  /* 0x0000ec00ff027b82 */ /* 0x000e240000000a00 */
[----:B0-----:R-:W-:Y:S01]  /*6640*/  ATOMG.E.EXCH.64.STRONG.GPU PT, RZ, desc[UR8][R2.64], R28 ;  /* 0x8000001c02ff79a8 */ /* 0x001fe2000c1ef508 */
[----:B------:R-:W-:Y:S05]  /*6650*/  EXIT ;  /* 0x000000000000794d */ /* 0x000fea0003800000 */
        .type           $double_sha256_persistent_kernel$_Z16sha256_transformPjPKj,@function
        .size           $double_sha256_persistent_kernel$_Z16sha256_transformPjPKj,(.L_x_67 - $double_sha256_persistent_kernel$_Z16sha256_transformPjPKj)
$double_sha256_persistent_kernel$_Z16sha256_transformPjPKj:
[----:B------:R-:W0:Y:S02]  /*6660*/  LDCU UR4, c[0x0][0x2f8] ;  /* 0x00005f00ff0477ac */ /* 0x000e240008000800 */
[----:B0-----:R-:W-:Y:S02]  /*6670*/  VIADD R5, R49, -UR4 ;  /* 0x8000000431057c36 */ /* 0x001fe40008000000 */
[----:B------:R-:W-:Y:S01]  /*6680*/  VIADD R53, R50, -UR4 ;  /* 0x8000000432357c36 */ /* 0x000fe20008000000 */
[----:B------:R-:W0:Y:S02]  /*6690*/  LDCU.128 UR4, c[0x3][URZ] ;  /* 0x00c00000ff0477ac */ /* 0x000e240008000c00 */
[----:B------:R-:W2:Y:S04]  /*66a0*/  LDL R10, [R5+0x10] ;  /* 0x00001000050a7983 */ /* 0x000ea80000100800 */
[----:B------:R-:W3:Y:S04]  /*66b0*/  LDL R15, [R5+0x14] ;  /* 0x00001400050f7983 */ /* 0x000ee80000100800 */
[----:B------:R-:W3:Y:S04]  /*66c0*/  LDL R13, [R5+0x18] ;  /* 0x00001800050d7983 */ /* 0x000ee80000100800 */
[----:B------:R-:W4:Y:S04]  /*66d0*/  LDL R9, [R5+0x1c] ;  /* 0x00001c0005097983 */ /* 0x000f280000100800 */
[----:B------:R-:W4:Y:S04]  /*66e0*/  LDL R36, [R53] ;  /* 0x0000000035247983 */ /* 0x000f280000100800 */
[----:B------:R-:W5:Y:S04]  /*66f0*/  LDL R38, [R5+0xc] ;  /* 0x00000c0005267983 */ /* 0x000f680000100800 */
[----:B------:R-:W5:Y:S04]  /*6700*/  LDL R60, [R5] ;  /* 0x00000000053c7983 */ /* 0x000f680000100800 */
[----:B------:R-:W5:Y:S04]  /*6710*/  LDL R24, [R53+0x4] ;  /* 0x0000040035187983 */ /* 0x000f680000100800 */
        /* <DEDUP_REMOVED lines=14> */
[----:B------:R-:W5:Y:S01]  /*6800*/  LDL R27, [R53+0x38] ;  /* 0x00003800351b7983 */ /* 0x000f620000100800 */
[----:B--2---:R-:W-:-:S02]  /*6810*/  SHF.R.W.U32 R17, R10, 0x6, R10 ;  /* 0x000000060a117819 */ /* 0x004fc40000001e0a */
[C-C-:B------:R-:W-:Y:S02]  /*6820*/  SHF.R.W.U32 R20, R10.reuse, 0xb, R10.reuse ;  /* 0x0000000b0a147819 */ /* 0x140fe40000001e0a */
[----:B------:R-:W-:Y:S02]  /*6830*/  SHF.R.W.U32 R19, R10, 0x19, R10 ;  /* 0x000000190a137819 */ /* 0x000fe40000001e0a */
[----:B---3--:R-:W-:Y:S02]  /*6840*/  LOP3.LUT R23, R13, R10, R15, 0xb8, !PT ;  /* 0x0000000a0d177212 */ /* 0x008fe400078eb80f */
[----:B------:R-:W-:Y:S02]  /*6850*/  LOP3.LUT R17, R19, R20, R17, 0x96, !PT ;  /* 0x0000001413117212 */ /* 0x000fe400078e9611 */
[----:B----4-:R-:W-:-:S04]  /*6860*/  IADD3 R20, PT, PT, R36, R23, R9 ;  /* 0x0000001724147210 */ /* 0x010fc80007ffe009 */
[----:B0-----:R-:W-:Y:S02]  /*6870*/  IADD3 R17, PT, PT, R20, UR4, R17 ;  /* 0x0000000414117c10 */ /* 0x001fe4000fffe011 */
[----:B------:R0:W2:Y:S01]  /*6880*/  LDL R20, [R53+0x3c] ;  /* 0x00003c0035147983 */ /* 0x0000a20000100800 */
[--C-:B-----5:R-:W-:Y:S02]  /*6890*/  SHF.R.W.U32 R23, R60, 0x2, R60.reuse ;  /* 0x000000023c177819 */ /* 0x120fe40000001e3c */
[----:B------:R-:W-:Y:S01]  /*68a0*/  IMAD.IADD R9, R38, 0x1, R17 ;  /* 0x0000000126097824 */ /* 0x000fe200078e0211 */
[C-C-:B------:R-:W-:Y:S02]  /*68b0*/  SHF.R.W.U32 R38, R60.reuse, 0xd, R60.reuse ;  /* 0x0000000d3c267819 */ /* 0x140fe40000001e3c */
[----:B------:R-:W-:Y:S02]  /*68c0*/  SHF.R.W.U32 R19, R60, 0x16, R60 ;  /* 0x000000163c137819 */ /* 0x000fe40000001e3c */
[----:B------:R-:W-:-:S02]  /*68d0*/  SHF.R.W.U32 R25, R9, 0x6, R9 ;  /* 0x0000000609197819 */ /* 0x000fc40000001e09 */
[C-C-:B------:R-:W-:Y:S02]  /*68e0*/  SHF.R.W.U32 R50, R9.reuse, 0xb, R9.reuse ;  /* 0x0000000b09327819 */ /* 0x140fe40000001e09 */
[----:B------:R-:W-:Y:S02]  /*68f0*/  SHF.R.W.U32 R37, R9, 0x19, R9 ;  /* 0x0000001909257819 */ /* 0x000fe40000001e09 */
[----:B------:R-:W-:Y:S02]  /*6900*/  LOP3.LUT R51, R15, R9, R10, 0xb8, !PT ;  /* 0x000000090f337212 */ /* 0x000fe400078eb80a */
[----:B------:R-:W-:Y:S02]  /*6910*/  LOP3.LUT R25, R37, R50, R25, 0x96, !PT ;  /* 0x0000003225197212 */ /* 0x000fe400078e9619 */
[----:B------:R-:W-:Y:S02]  /*6920*/  IADD3 R50, PT, PT, R24, R51, R13 ;  /* 0x0000003318327210 */ /* 0x000fe40007ffe00d */
[----:B------:R-:W-:-:S02]  /*6930*/  LOP3.LUT R38, R19, R38, R23, 0x96, !PT ;  /* 0x0000002613267212 */ /* 0x000fc400078e9617 */
[----:B------:R-:W-:Y:S02]  /*6940*/  IADD3 R19, PT, PT, R50, UR5, R25 ;  /* 0x0000000532137c10 */ /* 0x000fe4000fffe019 */
[----:B------:R-:W-:Y:S02]  /*6950*/  LOP3.LUT R13, R7, R12, R60, 0xe8, !PT ;  /* 0x0000000c070d7212 */ /* 0x000fe400078ee83c */
[----:B0-----:R-:W-:Y:S01]  /*6960*/  SHF.R.W.U32 R53, R22, 0x11, R22 ;  /* 0x0000001116357819 */ /* 0x001fe20000001e16 */
[----:B------:R-:W-:Y:S01]  /*6970*/  IMAD.IADD R12, R12, 0x1, R19 ;  /* 0x000000010c0c7824 */ /* 0x000fe200078e0213 */
[----:B------:R-:W-:-:S04]  /*6980*/  IADD3 R13, PT, PT, R17, R38, R13 ;  /* 0x00000026110d7210 */ /* 0x000fc80007ffe00d */
[C-C-:B------:R-:W-:Y:S02]  /*6990*/  SHF.R.W.U32 R25, R12.reuse, 0x6, R12.reuse ;  /* 0x000000060c197819 */ /* 0x140fe40000001e0c */
[C-C-:B------:R-:W-:Y:S02]  /*69a0*/  SHF.R.W.U32 R58, R12.reuse, 0xb, R12.reuse ;  /* 0x0000000b0c3a7819 */ /* 0x140fe40000001e0c */
[----:B------:R-:W-:Y:S02]  /*69b0*/  SHF.R.W.U32 R37, R12, 0x19, R12 ;  /* 0x000000190c257819 */ /* 0x000fe40000001e0c */
[----:B------:R-:W-:Y:S02]  /*69c0*/  LOP3.LUT R38, R10, R12, R9, 0xb8, !PT ;  /* 0x0000000c0a267212 */ /* 0x000fe400078eb809 */
[C-C-:B------:R-:W-:Y:S02]  /*69d0*/  SHF.R.W.U32 R50, R13.reuse, 0x2, R13.reuse ;  /* 0x000000020d327819 */ /* 0x140fe40000001e0d */
[----:B------:R-:W-:-:S02]  /*69e0*/  SHF.R.W.U32 R17, R13, 0xd, R13 ;  /* 0x0000000d0d117819 */ /* 0x000fc40000001e0d */
[----:B------:R-:W-:Y:S02]  /*69f0*/  SHF.R.W.U32 R23, R13, 0x16, R13 ;  /* 0x000000160d177819 */ /* 0x000fe40000001e0d */
[----:B------:R-:W-:Y:S02]  /*6a00*/  LOP3.LUT R25, R37, R58, R25, 0x96, !PT ;  /* 0x0000003a25197212 */ /* 0x000fe400078e9619 */
[----:B------:R-:W-:Y:S02]  /*6a10*/  IADD3 R38, PT, PT, R21, R38, R15 ;  /* 0x0000002615267210 */ /* 0x000fe40007ffe00f */
[----:B------:R-:W-:Y:S02]  /*6a20*/  LOP3.LUT R50, R23, R17, R50, 0x96, !PT ;  /* 0x0000001117327212 */ /* 0x000fe400078e9632 */
[----:B------:R-:W-:Y:S02]  /*6a30*/  LOP3.LUT R15, R60, R7, R13, 0xe8, !PT ;  /* 0x000000073c0f7212 */ /* 0x000fe400078ee80d */
[----:B------:R-:W-:-:S02]  /*6a40*/  IADD3 R38, PT, PT, R38, UR6, R25 ;  /* 0x0000000626267c10 */ /* 0x000fc4000fffe019 */
[----:B------:R-:W-:Y:S02]  /*6a50*/  IADD3 R50, PT, PT, R19, R50, R15 ;  /* 0x0000003213327210 */ /* 0x000fe40007ffe00f */
[----:B------:R-:W-:Y:S01]  /*6a60*/  SHF.R.W.U32 R57, R54, 0x11, R54 ;  /* 0x0000001136397819 */ /* 0x000fe20000001e36 */
[----:B------:R-:W-:Y:S01]  /*6a70*/  IMAD.IADD R15, R7, 0x1, R38 ;  /* 0x00000001070f7824 */ /* 0x000fe200078e0226 */
[C-C-:B------:R-:W-:Y:S02]  /*6a80*/  SHF.R.W.U32 R17, R50.reuse, 0x2, R50.reuse ;  /* 0x0000000232117819 */ /* 0x140fe40000001e32 */
[C-C-:B------:R-:W-:Y:S02]  /*6a90*/  SHF.R.W.U32 R58, R50.reuse, 0xd, R50.reuse ;  /* 0x0000000d323a7819 */ /* 0x140fe40000001e32 */
[----:B------:R-:W-:Y:S02]  /*6aa0*/  SHF.R.W.U32 R19, R50, 0x16, R50 ;  /* 0x0000001632137819 */ /* 0x000fe40000001e32 */
[----:B------:R-:W-:-:S02]  /*6ab0*/  SHF.R.W.U32 R23, R15, 0x6, R15 ;  /* 0x000000060f177819 */ /* 0x000fc40000001e0f */
[C-C-:B------:R-:W-:Y:S02]  /*6ac0*/  SHF.R.W.U32 R25, R15.reuse, 0xb, R15.reuse ;  /* 0x0000000b0f197819 */ /* 0x140fe40000001e0f */
[----:B------:R-:W-:Y:S02]  /*6ad0*/  SHF.R.W.U32 R37, R15, 0x19, R15 ;  /* 0x000000190f257819 */ /* 0x000fe40000001e0f */
[----:B------:R-:W-:Y:S02]  /*6ae0*/  LOP3.LUT R7, R9, R15, R12, 0xb8, !PT ;  /* 0x0000000f09077212 */ /* 0x000fe400078eb80c */
[----:B------:R-:W-:Y:S02]  /*6af0*/  LOP3.LUT R17, R19, R58, R17, 0x96, !PT ;  /* 0x0000003a13117212 */ /* 0x000fe400078e9611 */
[----:B------:R-:W-:Y:S02]  /*6b00*/  LOP3.LUT R19, R13, R60, R50, 0xe8, !PT ;  /* 0x0000003c0d137212 */ /* 0x000fe400078ee832 */
[----:B------:R-:W-:-:S02]  /*6b10*/  LOP3.LUT R23, R37, R25, R23, 0x96, !PT ;  /* 0x0000001925177212 */ /* 0x000fc400078e9617 */
[----:B------:R-:W-:Y:S02]  /*6b20*/  IADD3 R10, PT, PT, R22, R7, R10 ;  /* 0x00000007160a7210 */ /* 0x000fe40007ffe00a */
[----:B------:R-:W-:Y:S02]  /*6b30*/  IADD3 R17, PT, PT, R38, R17, R19 ;  /* 0x0000001126117210 */ /* 0x000fe40007ffe013 */
[----:B------:R-:W-:Y:S01]  /*6b40*/  IADD3 R19, PT, PT, R10, UR7, R23 ;  /* 0x000000070a137c10 */ /* 0x000fe2000fffe017 */
[----:B------:R-:W0:Y:S01]  /*6b50*/  LDCU.128 UR4, c[0x3][0x10] ;  /* 0x00c00200ff0477ac */ /* 0x000e220008000c00 */
[C-C-:B------:R-:W-:Y:S02]  /*6b60*/  SHF.R.W.U32 R58, R17.reuse, 0x2, R17.reuse ;  /* 0x00000002113a7819 */ /* 0x140fe40000001e11 */
[C---:B------:R-:W-:Y:S01]  /*6b70*/  SHF.R.W.U32 R51, R17.reuse, 0xd, R17 ;  /* 0x0000000d11337819 */ /* 0x040fe20000001e11 */
[----:B------:R-:W-:Y:S01]  /*6b80*/  IMAD.IADD R7, R60, 0x1, R19 ;  /* 0x000000013c077824 */ /* 0x000fe200078e0213 */
[----:B------:R-:W-:-:S02]  /*6b90*/  SHF.R.W.U32 R38, R17, 0x16, R17 ;  /* 0x0000001611267819 */ /* 0x000fc40000001e11 */
[----:B------:R-:W-:Y:S02]  /*6ba0*/  SHF.R.U32.HI R59, RZ, 0xa, R8 ;  /* 0x0000000aff3b7819 */ /* 0x000fe40000011608 */
[C-C-:B------:R-:W-:Y:S02]  /*6bb0*/  SHF.R.W.U32 R10, R7.reuse, 0x6, R7.reuse ;  /* 0x00000006070a7819 */ /* 0x140fe40000001e07 */
[C-C-:B------:R-:W-:Y:S02]  /*6bc0*/  SHF.R.W.U32 R23, R7.reuse, 0xb, R7.reuse ;  /* 0x0000000b07177819 */ /* 0x140fe40000001e07 */
[----:B------:R-:W-:Y:S02]  /*6bd0*/  SHF.R.W.U32 R25, R7, 0x19, R7 ;  /* 0x0000001907197819 */ /* 0x000fe40000001e07 */
[----:B------:R-:W-:Y:S02]  /*6be0*/  LOP3.LUT R37, R12, R7, R15, 0xb8, !PT ;  /* 0x000000070c257212 */ /* 0x000fe400078eb80f */
[----:B------:R-:W-:-:S02]  /*6bf0*/  LOP3.LUT R10, R25, R23, R10, 0x96, !PT ;  /* 0x00000017190a7212 */ /* 0x000fc400078e960a */
[----:B------:R-:W-:Y:S02]  /*6c00*/  IADD3 R37, PT, PT, R26, R37, R9 ;  /* 0x000000251a257210 */ /* 0x000fe40007ffe009 */
[----:B------:R-:W-:Y:S02]  /*6c10*/  LOP3.LUT R58, R38, R51, R58, 0x96, !PT ;  /* 0x00000033263a7212 */ /* 0x000fe400078e963a */
[----:B0-----:R-:W-:Y:S02]  /*6c20*/  IADD3 R38, PT, PT, R37, UR4, R10 ;  /* 0x0000000425267c10 */ /* 0x001fe4000fffe00a */
[----:B------:R-:W-:-:S03]  /*6c30*/  LOP3.LUT R9, R50, R13, R17, 0xe8, !PT ;  /* 0x0000000d32097212 */ /* 0x000fc600078ee811 */
[----:B------:R-:W-:Y:S01]  /*6c40*/  IMAD.IADD R10, R13, 0x1, R38 ;  /* 0x000000010d0a7824 */ /* 0x000fe200078e0226 */
[----:B------:R-:W-:-:S04]  /*6c50*/  IADD3 R9, PT, PT, R19, R58, R9 ;  /* 0x0000003a13097210 */ /* 0x000fc80007ffe009 */
[C-C-:B------:R-:W-:Y:S02]  /*6c60*/  SHF.R.W.U32 R13, R10.reuse, 0x6, R10.reuse ;  /* 0x000000060a0d7819 */ /* 0x140fe40000001e0a */
[C-C-:B------:R-:W-:Y:S02]  /*6c70*/  SHF.R.W.U32 R58, R10.reuse, 0xb, R10.reuse ;  /* 0x0000000b0a3a7819 */ /* 0x140fe40000001e0a */
[----:B------:R-:W-:Y:S02]  /*6c80*/  SHF.R.W.U32 R19, R10, 0x19, R10 ;  /* 0x000000190a137819 */ /* 0x000fe40000001e0a */
[----:B------:R-:W-:Y:S02]  /*6c90*/  LOP3.LUT R23, R15, R10, R7, 0xb8, !PT ;  /* 0x0000000a0f177212 */ /* 0x000fe400078eb807 */
[----:B------:R-:W-:Y:S02]  /*6ca0*/  LOP3.LUT R13, R19, R58, R13, 0x96, !PT ;  /* 0x0000003a130d7212 */ /* 0x000fe400078e960d */
[----:B------:R-:W-:-:S02]  /*6cb0*/  SHF.R.W.U32 R25, R9, 0x2, R9 ;  /* 0x0000000209197819 */ /* 0x000fc40000001e09 */
[C-C-:B------:R-:W-:Y:S02]  /*6cc0*/  SHF.R.W.U32 R37, R9.reuse, 0xd, R9.reuse ;  /* 0x0000000d09257819 */ /* 0x140fe40000001e09 */
[----:B------:R-:W-:Y:S02]  /*6cd0*/  SHF.R.W.U32 R51, R9, 0x16, R9 ;  /* 0x0000001609337819 */ /* 0x000fe40000001e09 */
[----:B------:R-:W-:Y:S02]  /*6ce0*/  IADD3 R58, PT, PT, R16, R23, R12 ;  /* 0x00000017103a7210 */ /* 0x000fe40007ffe00c */
[----:B------:R-:W-:Y:S02]  /*6cf0*/  LOP3.LUT R25, R51, R37, R25, 0x96, !PT ;  /* 0x0000002533197212 */ /* 0x000fe400078e9619 */
[----:B------:R-:W-:Y:S02]  /*6d00*/  LOP3.LUT R12, R17, R50, R9, 0xe8, !PT ;  /* 0x00000032110c7212 */ /* 0x000fe400078ee809 */
[----:B------:R-:W-:-:S02]  /*6d10*/  IADD3 R13, PT, PT, R58, UR5, R13 ;  /* 0x000000053a0d7c10 */ /* 0x000fc4000fffe00d */
[----:B------:R-:W-:-:S03]  /*6d20*/  IADD3 R38, PT, PT, R38, R25, R12 ;  /* 0x0000001926267210 */ /* 0x000fc60007ffe00c */
[----:B------:R-:W-:Y:S01]  /*6d30*/  IMAD.IADD R12, R50, 0x1, R13 ;  /* 0x00000001320c7824 */ /* 0x000fe200078e020d */
[C-C-:B------:R-:W-:Y:S02]  /*6d40*/  SHF.R.W.U32 R58, R38.reuse, 0x2, R38.reuse ;  /* 0x00000002263a7819 */ /* 0x140fe40000001e26 */
[----:B------:R-:W-:Y:S02]  /*6d50*/  SHF.R.W.U32 R37, R38, 0xd, R38 ;  /* 0x0000000d26257819 */ /* 0x000fe40000001e26 */
[C-C-:B------:R-:W-:Y:S02]  /*6d60*/  SHF.R.W.U32 R19, R12.reuse, 0x6, R12.reuse ;  /* 0x000000060c137819 */ /* 0x140fe40000001e0c */
[C-C-:B------:R-:W-:Y:S02]  /*6d70*/  SHF.R.W.U32 R50, R12.reuse, 0xb, R12.reuse ;  /* 0x0000000b0c327819 */ /* 0x140fe40000001e0c */
[----:B------:R-:W-:Y:S02]  /*6d80*/  SHF.R.W.U32 R23, R12, 0x19, R12 ;  /* 0x000000190c177819 */ /* 0x000fe40000001e0c */
[----:B------:R-:W-:-:S02]  /*6d90*/  LOP3.LUT R25, R7, R12, R10, 0xb8, !PT ;  /* 0x0000000c07197212 */ /* 0x000fc400078eb80a */
[----:B------:R-:W-:Y:S02]  /*6da0*/  SHF.R.W.U32 R51, R38, 0x16, R38 ;  /* 0x0000001626337819 */ /* 0x000fe40000001e26 */
[----:B------:R-:W-:Y:S02]  /*6db0*/  LOP3.LUT R50, R23, R50, R19, 0x96, !PT ;  /* 0x0000003217327212 */ /* 0x000fe400078e9613 */
        /* <DEDUP_REMOVED lines=11> */
[----:B------:R-:W-:-:S02]  /*6e70*/  SHF.R.W.U32 R51, R15, 0x16, R15 ;  /* 0x000000160f337819 */ /* 0x000fc40000001e0f */
[----:B------:R-:W-:Y:S02]  /*6e80*/  LOP3.LUT R23, R10, R13, R12, 0xb8, !PT ;  /* 0x0000000d0a177212 */ /* 0x000fe400078eb80c */
[----:B------:R-:W-:Y:S02]  /*6e90*/  LOP3.LUT R19, R19, R58, R17, 0x96, !PT ;  /* 0x0000003a13137212 */ /* 0x000fe400078e9611 */
[----:B------:R-:W-:Y:S02]  /*6ea0*/  LOP3.LUT R25, R51, R37, R25, 0x96, !PT ;  /* 0x0000002533197212 */ /* 0x000fe400078e9619 */
[----:B------:R-:W-:Y:S02]  /*6eb0*/  LOP3.LUT R17, R38, R9, R15, 0xe8, !PT ;  /* 0x0000000926117212 */ /* 0x000fe400078ee80f */
[----:B------:R-:W-:Y:S02]  /*6ec0*/  IADD3 R58, PT, PT, R14, R23, R7 ;  /* 0x000000170e3a7210 */ /* 0x000fe40007ffe007 */
[----:B------:R-:W-:-:S02]  /*6ed0*/  IADD3 R7, PT, PT, R50, R25, R17 ;  /* 0x0000001932077210 */ /* 0x000fc40007ffe011 */
[----:B------:R-:W-:Y:S01]  /*6ee0*/  IADD3 R50, PT, PT, R58, UR7, R19 ;  /* 0x000000073a327c10 */ /* 0x000fe2000fffe013 */
[----:B------:R-:W0:Y:S01]  /*6ef0*/  LDCU.128 UR4, c[0x3][0x20] ;  /* 0x00c00400ff0477ac */ /* 0x000e220008000c00 */
[C-C-:B------:R-:W-:Y:S02]  /*6f00*/  SHF.R.W.U32 R25, R7.reuse, 0x2, R7.reuse ;  /* 0x0000000207197819 */ /* 0x140fe40000001e07 */
[--C-:B------:R-:W-:Y:S01]  /*6f10*/  SHF.R.W.U32 R37, R7, 0xd, R7.reuse ;  /* 0x0000000d07257819 */ /* 0x100fe20000001e07 */
[----:B------:R-:W-:Y:S01]  /*6f20*/  IMAD.IADD R9, R9, 0x1, R50 ;  /* 0x0000000109097824 */ /* 0x000fe200078e0232 */
[----:B------:R-:W-:-:S04]  /*6f30*/  SHF.R.W.U32 R51, R7, 0x16, R7 ;  /* 0x0000001607337819 */ /* 0x000fc80000001e07 */
[C-C-:B------:R-:W-:Y:S02]  /*6f40*/  SHF.R.W.U32 R17, R9.reuse, 0x6, R9.reuse ;  /* 0x0000000609117819 */ /* 0x140fe40000001e09 */
[C-C-:B------:R-:W-:Y:S02]  /*6f50*/  SHF.R.W.U32 R58, R9.reuse, 0xb, R9.reuse ;  /* 0x0000000b093a7819 */ /* 0x140fe40000001e09 */
[----:B------:R-:W-:Y:S02]  /*6f60*/  SHF.R.W.U32 R19, R9, 0x19, R9 ;  /* 0x0000001909137819 */ /* 0x000fe40000001e09 */
[----:B------:R-:W-:Y:S02]  /*6f70*/  LOP3.LUT R23, R12, R9, R13, 0xb8, !PT ;  /* 0x000000090c177212 */ /* 0x000fe400078eb80d */
[----:B------:R-:W-:Y:S02]  /*6f80*/  LOP3.LUT R17, R19, R58, R17, 0x96, !PT ;  /* 0x0000003a13117212 */ /* 0x000fe400078e9611 */
[----:B------:R-:W-:-:S02]  /*6f90*/  IADD3 R58, PT, PT, R56, R23, R10 ;  /* 0x00000017383a7210 */ /* 0x000fc40007ffe00a */
[----:B------:R-:W-:Y:S02]  /*6fa0*/  LOP3.LUT R25, R51, R37, R25, 0x96, !PT ;  /* 0x0000002533197212 */ /* 0x000fe400078e9619 */
[----:B------:R-:W-:Y:S02]  /*6fb0*/  LOP3.LUT R10, R15, R38, R7, 0xe8, !PT ;  /* 0x000000260f0a7212 */ /* 0x000fe400078ee807 */
[----:B0-----:R-:W-:Y:S02]  /*6fc0*/  IADD3 R17, PT, PT, R58, UR4, R17 ;  /* 0x000000043a117c10 */ /* 0x001fe4000fffe011 */
[----:B------:R-:W-:-:S03]  /*6fd0*/  IADD3 R50, PT, PT, R50, R25, R10 ;  /* 0x0000001932327210 */ /* 0x000fc60007ffe00a */
[----:B------:R-:W-:Y:S01]  /*6fe0*/  IMAD.IADD R10, R38, 0x1, R17 ;  /* 0x00000001260a7824 */ /* 0x000fe200078e0211 */
[C-C-:B------:R-:W-:Y:S02]  /*6ff0*/  SHF.R.W.U32 R37, R50.reuse, 0x2, R50.reuse ;  /* 0x0000000232257819 */ /* 0x140fe40000001e32 */
[C-C-:B------:R-:W-:Y:S02]  /*7000*/  SHF.R.W.U32 R58, R50.reuse, 0xd, R50.reuse ;  /* 0x0000000d323a7819 */ /* 0x140fe40000001e32 */
[----:B------:R-:W-:Y:S02]  /*7010*/  SHF.R.W.U32 R51, R50, 0x16, R50 ;  /* 0x0000001632337819 */ /* 0x000fe40000001e32 */
[C-C-:B------:R-:W-:Y:S02]  /*7020*/  SHF.R.W.U32 R19, R10.reuse, 0x6, R10.reuse ;  /* 0x000000060a137819 */ /* 0x140fe40000001e0a */
[C-C-:B------:R-:W-:Y:S02]  /*7030*/  SHF.R.W.U32 R38, R10.reuse, 0xb, R10.reuse ;  /* 0x0000000b0a267819 */ /* 0x140fe40000001e0a */
[----:B------:R-:W-:-:S02]  /*7040*/  SHF.R.W.U32 R23, R10, 0x19, R10 ;  /* 0x000000190a177819 */ /* 0x000fc40000001e0a */
[----:B------:R-:W-:Y:S02]  /*7050*/  LOP3.LUT R25, R13, R10, R9, 0xb8, !PT ;  /* 0x0000000a0d197212 */ /* 0x000fe400078eb809 */
[----:B------:R-:W-:Y:S02]  /*7060*/  LOP3.LUT R37, R51, R58, R37, 0x96, !PT ;  /* 0x0000003a33257212 */ /* 0x000fe400078e9625 */
[----:B------:R-:W-:Y:S02]  /*7070*/  LOP3.LUT R19, R23, R38, R19, 0x96, !PT ;  /* 0x0000002617137212 */ /* 0x000fe400078e9613 */
[----:B------:R-:W-:Y:S02]  /*7080*/  IADD3 R58, PT, PT, R49, R25, R12 ;  /* 0x00000019313a7210 */ /* 0x000fe40007ffe00c */
        /* <DEDUP_REMOVED lines=10> */
[----:B------:R-:W-:Y:S02]  /*7130*/  LOP3.LUT R12, R23, R15, R12, 0x96, !PT ;  /* 0x0000000f170c7212 */ /* 0x000fe400078e960c */
[----:B------:R-:W-:Y:S02]  /*7140*/  IADD3 R25, PT, PT, R8, R25, R13 ;  /* 0x0000001908197210 */ /* 0x000fe40007ffe00d */
[----:B------:R-:W-:Y:S02]  /*7150*/  SHF.R.W.U32 R51, R19, 0x16, R19 ;  /* 0x0000001613337819 */ /* 0x000fe40000001e13 */
[----:B------:R-:W-:Y:S02]  /*7160*/  IADD3 R12, PT, PT, R25, UR6, R12 ;  /* 0x00000006190c7c10 */ /* 0x000fe4000fffe00c */
[----:B------:R-:W-:Y:S02]  /*7170*/  LOP3.LUT R37, R51, R38, R37, 0x96, !PT ;  /* 0x0000002633257212 */ /* 0x000fe400078e9625 */
[----:B------:R-:W-:Y:S01]  /*7180*/  LOP3.LUT R13, R50, R7, R19, 0xe8, !PT ;  /* 0x00000007320d7212 */ /* 0x000fe200078ee813 */
[----:B------:R-:W-:-:S03]  /*7190*/  IMAD.IADD R38, R7, 0x1, R12 ;  /* 0x0000000107267824 */ /* 0x000fc600078e020c */
[----:B------:R-:W-:Y:S02]  /*71a0*/  IADD3 R58, PT, PT, R58, R37, R13 ;  /* 0x000000253a3a7210 */ /* 0x000fe40007ffe00d */
[C-C-:B------:R-:W-:Y:S02]  /*71b0*/  SHF.R.W.U32 R7, R38.reuse, 0x6, R38.reuse ;  /* 0x0000000626077819 */ /* 0x140fe40000001e26 */
[C-C-:B------:R-:W-:Y:S02]  /*71c0*/  SHF.R.W.U32 R13, R38.reuse, 0xb, R38.reuse ;  /* 0x0000000b260d7819 */ /* 0x140fe40000001e26 */
[----:B------:R-:W-:Y:S02]  /*71d0*/  SHF.R.W.U32 R15, R38, 0x19, R38 ;  /* 0x00000019260f7819 */ /* 0x000fe40000001e26 */
[----:B------:R-:W-:Y:S02]  /*71e0*/  LOP3.LUT R23, R10, R38, R17, 0xb8, !PT ;  /* 0x000000260a177212 */ /* 0x000fe400078eb811 */
[----:B------:R-:W-:-:S02]  /*71f0*/  SHF.R.W.U32 R25, R58, 0x2, R58 ;  /* 0x000000023a197819 */ /* 0x000fc40000001e3a */
[C-C-:B------:R-:W-:Y:S02]  /*7200*/  SHF.R.W.U32 R37, R58.reuse, 0xd, R58.reuse ;  /* 0x0000000d3a257819 */ /* 0x140fe40000001e3a */
[--C-:B------:R-:W-:Y:S02]  /*7210*/  SHF.R.W.U32 R51, R58, 0x16, R58.reuse ;  /* 0x000000163a337819 */ /* 0x100fe40000001e3a */
[----:B------:R-:W-:Y:S02]  /*7220*/  LOP3.LUT R7, R15, R13, R7, 0x96, !PT ;  /* 0x0000000d0f077212 */ /* 0x000fe400078e9607 */
[----:B------:R-:W-:Y:S02]  /*7230*/  IADD3 R23, PT, PT, R52, R23, R9 ;  /* 0x0000001734177210 */ /* 0x000fe40007ffe009 */
[----:B------:R-:W-:Y:S02]  /*7240*/  LOP3.LUT R25, R51, R37, R25, 0x96, !PT ;  /* 0x0000002533197212 */ /* 0x000fe400078e9619 */
[----:B------:R-:W-:-:S02]  /*7250*/  LOP3.LUT R37, R19, R50, R58, 0xe8, !PT ;  /* 0x0000003213257212 */ /* 0x000fc400078ee83a */
[----:B------:R-:W-:Y:S01]  /*7260*/  IADD3 R7, PT, PT, R23, UR7, R7 ;  /* 0x0000000717077c10 */ /* 0x000fe2000fffe007 */
[----:B------:R-:W0:Y:S01]  /*7270*/  LDCU.128 UR4, c[0x3][0x30] ;  /* 0x00c00600ff0477ac */ /* 0x000e220008000c00 */
[----:B------:R-:W-:Y:S02]  /*7280*/  IADD3 R9, PT, PT, R12, R25, R37 ;  /* 0x000000190c097210 */ /* 0x000fe40007ffe025 */
[----:B------:R-:W-:Y:S01]  /*7290*/  SHF.R.U32.HI R51, RZ, 0xa, R22 ;  /* 0x0000000aff337819 */ /* 0x000fe20000011616 */
[----:B------:R-:W-:Y:S01]  /*72a0*/  IMAD.IADD R15, R50, 0x1, R7 ;  /* 0x00000001320f7824 */ /* 0x000fe200078e0207 */
[C-C-:B------:R-:W-:Y:S02]  /*72b0*/  SHF.R.W.U32 R12, R9.reuse, 0x2, R9.reuse ;  /* 0x00000002090c7819 */ /* 0x140fe40000001e09 */
[C-C-:B------:R-:W-:Y:S02]  /*72c0*/  SHF.R.W.U32 R13, R9.reuse, 0xd, R9.reuse ;  /* 0x0000000d090d7819 */ /* 0x140fe40000001e09 */
[----:B------:R-:W-:-:S02]  /*72d0*/  SHF.R.W.U32 R23, R9, 0x16, R9 ;  /* 0x0000001609177819 */ /* 0x000fc40000001e09 */
[--C-:B------:R-:W-:Y:S02]  /*72e0*/  SHF.R.W.U32 R50, R15, 0xb, R15.reuse ;  /* 0x0000000b0f327819 */ /* 0x100fe40000001e0f */
[----:B------:R-:W-:Y:S02]  /*72f0*/  LOP3.LUT R12, R23, R13, R12, 0x96, !PT ;  /* 0x0000000d170c7212 */ /* 0x000fe400078e960c */
[C-C-:B------:R-:W-:Y:S02]  /*7300*/  SHF.R.W.U32 R23, R15.reuse, 0x6, R15.reuse ;  /* 0x000000060f177819 */ /* 0x140fe40000001e0f */
[----:B------:R-:W-:Y:S02]  /*7310*/  SHF.R.W.U32 R25, R15, 0x19, R15 ;  /* 0x000000190f197819 */ /* 0x000fe40000001e0f */
[----:B------:R-:W-:Y:S02]  /*7320*/  LOP3.LUT R37, R17, R15, R38, 0xb8, !PT ;  /* 0x0000000f11257212 */ /* 0x000fe400078eb826 */
[----:B------:R-:W-:-:S02]  /*7330*/  LOP3.LUT R13, R58, R19, R9, 0xe8, !PT ;  /* 0x000000133a0d7212 */ /* 0x000fc400078ee809 */
[----:B------:R-:W-:Y:S02]  /*7340*/  LOP3.LUT R23, R25, R50, R23, 0x96, !PT ;  /* 0x0000003219177212 */ /* 0x000fe400078e9617 */
[----:B------:R-:W-:Y:S02]  /*7350*/  IADD3 R10, PT, PT, R39, R37, R10 ;  /* 0x00000025270a7210 */ /* 0x000fe40007ffe00a */
[----:B------:R-:W-:Y:S02]  /*7360*/  IADD3 R7, PT, PT, R7, R12, R13 ;  /* 0x0000000c07077210 */ /* 0x000fe40007ffe00d */
[----:B0-----:R-:W-:Y:S02]  /*7370*/  IADD3 R12, PT, PT, R10, UR4, R23 ;  /* 0x000000040a0c7c10 */ /* 0x001fe4000fffe017 */
[C-C-:B------:R-:W-:Y:S02]  /*7380*/  SHF.R.W.U32 R13, R7.reuse, 0x2, R7.reuse ;  /* 0x00000002070d7819 */ /* 0x140fe40000001e07 */
[--C-:B------:R-:W-:Y:S01]  /*7390*/  SHF.R.W.U32 R50, R7, 0xd, R7.reuse ;  /* 0x0000000d07327819 */ /* 0x100fe20000001e07 */
[----:B------:R-:W-:Y:S01]  /*73a0*/  IMAD.IADD R10, R19, 0x1, R12 ;  /* 0x00000001130a7824 */ /* 0x000fe200078e020c */
[----:B------:R-:W-:-:S02]  /*73b0*/  SHF.R.W.U32 R23, R7, 0x16, R7 ;  /* 0x0000001607177819 */ /* 0x000fc40000001e07 */
[----:B------:R-:W-:Y:S02]  /*73c0*/  LOP3.LUT R19, R9, R58, R7, 0xe8, !PT ;  /* 0x0000003a09137212 */ /* 0x000fe400078ee807 */
[----:B------:R-:W-:Y:S02]  /*73d0*/  LOP3.LUT R13, R23, R50, R13, 0x96, !PT ;  /* 0x00000032170d7212 */ /* 0x000fe400078e960d */
[C-C-:B------:R-:W-:Y:S02]  /*73e0*/  SHF.R.W.U32 R23, R10.reuse, 0x6, R10.reuse ;  /* 0x000000060a177819 */ /* 0x140fe40000001e0a */
[C-C-:B------:R-:W-:Y:S02]  /*73f0*/  SHF.R.W.U32 R50, R10.reuse, 0xb, R10.reuse ;  /* 0x0000000b0a327819 */ /* 0x140fe40000001e0a */
[----:B------:R-:W-:Y:S02]  /*7400*/  SHF.R.W.U32 R25, R10, 0x19, R10 ;  /* 0x000000190a197819 */ /* 0x000fe40000001e0a */
[----:B------:R-:W-:-:S02]  /*7410*/  IADD3 R12, PT, PT, R12, R13, R19 ;  /* 0x0000000d0c0c7210 */ /* 0x000fc40007ffe013 */
[----:B------:R-:W-:Y:S02]  /*7420*/  LOP3.LUT R13, R38, R10, R15, 0xb8, !PT ;  /* 0x0000000a260d7212 */ /* 0x000fe400078eb80f */
[----:B------:R-:W-:Y:S02]  /*7430*/  LOP3.LUT R23, R25, R50, R23, 0x96, !PT ;  /* 0x0000003219177212 */ /* 0x000fe400078e9617 */
[----:B------:R-:W-:Y:S02]  /*7440*/  IADD3 R50, PT, PT, R18, R13, R17 ;  /* 0x0000000d12327210 */ /* 0x000fe40007ffe011 */
[C-C-:B------:R-:W-:Y:S02]  /*7450*/  SHF.R.W.U32 R37, R12.reuse, 0x2, R12.reuse ;  /* 0x000000020c257819 */ /* 0x140fe40000001e0c */
[C-C-:B------:R-:W-:Y:S02]  /*7460*/  SHF.R.W.U32 R19, R12.reuse, 0xd, R12.reuse ;  /* 0x0000000d0c137819 */ /* 0x140fe40000001e0c */
[----:B------:R-:W-:-:S02]  /*7470*/  SHF.R.W.U32 R25, R12, 0x16, R12 ;  /* 0x000000160c197819 */ /* 0x000fc40000001e0c */
[----:B------:R-:W-:Y:S02]  /*7480*/  IADD3 R23, PT, PT, R50, UR5, R23 ;  /* 0x0000000532177c10 */ /* 0x000fe4000fffe017 */
[----:B------:R-:W-:Y:S02]  /*7490*/  LOP3.LUT R37, R25, R19, R37, 0x96, !PT ;  /* 0x0000001319257212 */ /* 0x000fe400078e9625 */
[C---:B------:R-:W-:Y:S01]  /*74a0*/  SHF.R.W.U32 R25, R21.reuse, 0x11, R21 ;  /* 0x0000001115197819 */ /* 0x040fe20000001e15 */
[----:B------:R-:W-:Y:S01]  /*74b0*/  IMAD.IADD R58, R58, 0x1, R23 ;  /* 0x000000013a3a7824 */ /* 0x000fe200078e0217 */
[--C-:B------:R-:W-:Y:S02]  /*74c0*/  SHF.R.W.U32 R13, R21, 0x13, R21.reuse ;  /* 0x00000013150d7819 */ /* 0x100fe40000001e15 */
[----:B------:R-:W-:Y:S02]  /*74d0*/  SHF.R.U32.HI R17, RZ, 0xa, R21 ;  /* 0x0000000aff117819 */ /* 0x000fe40000011615 */
[----:B------:R-:W-:-:S02]  /*74e0*/  LOP3.LUT R50, R7, R9, R12, 0xe8, !PT ;  /* 0x0000000907327212 */ /* 0x000fc400078ee80c */
[----:B------:R-:W-:Y:S02]  /*74f0*/  LOP3.LUT R25, R13, R25, R17, 0x96, !PT ;  /* 0x000000190d197212 */ /* 0x000fe400078e9611 */
[----:B------:R-:W-:Y:S02]  /*7500*/  IADD3 R37, PT, PT, R23, R37, R50 ;  /* 0x0000002517257210 */ /* 0x000fe40007ffe032 */
[C-C-:B------:R-:W-:Y:S02]  /*7510*/  SHF.R.W.U32 R13, R58.reuse, 0x6, R58.reuse ;  /* 0x000000063a0d7819 */ /* 0x140fe40000001e3a */
[C-C-:B------:R-:W-:Y:S02]  /*7520*/  SHF.R.W.U32 R19, R58.reuse, 0xb, R58.reuse ;  /* 0x0000000b3a137819 */ /* 0x140fe40000001e3a */
[----:B------:R-:W-:Y:S02]  /*7530*/  SHF.R.W.U32 R23, R58, 0x19, R58 ;  /* 0x000000193a177819 */ /* 0x000fe40000001e3a */
[----:B------:R-:W-:-:S02]  /*7540*/  LOP3.LUT R17, R15, R58, R10, 0xb8, !PT ;  /* 0x0000003a0f117212 */ /* 0x000fc400078eb80a */
[----:B------:R-:W-:Y:S02]  /*7550*/  SHF.R.W.U32 R50, R22, 0x13, R22 ;  /* 0x0000001316327819 */ /* 0x000fe40000001e16 */
[----:B------:R-:W-:Y:S02]  /*7560*/  LOP3.LUT R13, R23, R19, R13, 0x96, !PT ;  /* 0x00000013170d7212 */ /* 0x000fe400078e960d */
[C---:B------:R-:W-:Y:S02]  /*7570*/  IADD3 R38, PT, PT, R27.reuse, R17, R38 ;  /* 0x000000111b267210 */ /* 0x040fe40007ffe026 */
[----:B------:R-:W-:Y:S02]  /*7580*/  LOP3.LUT R50, R50, R53, R51, 0x96, !PT ;  /* 0x0000003532327212 */ /* 0x000fe400078e9633 */
[C-C-:B------:R-:W-:Y:S02]  /*7590*/  SHF.R.W.U32 R23, R27.reuse, 0x7, R27.reuse ;  /* 0x000000071b177819 */ /* 0x140fe40000001e1b */
[----:B------:R-:W-:-:S02]  /*75a0*/  SHF.R.W.U32 R19, R27, 0x12, R27 ;  /* 0x000000121b137819 */ /* 0x000fc40000001e1b */
[C-C-:B------:R-:W-:Y:S02]  /*75b0*/  SHF.R.W.U32 R55, R37.reuse, 0x2, R37.reuse ;  /* 0x0000000225377819 */ /* 0x140fe40000001e25 */
[C-C-:B------:R-:W-:Y:S02]  /*75c0*/  SHF.R.W.U32 R53, R37.reuse, 0xd, R37.reuse ;  /* 0x0000000d25357819 */ /* 0x140fe40000001e25 */
[----:B------:R-:W-:Y:S02]  /*75d0*/  SHF.R.W.U32 R17, R37, 0x16, R37 ;  /* 0x0000001625117819 */ /* 0x000fe40000001e25 */
[----:B------:R-:W-:Y:S02]  /*75e0*/  SHF.R.U32.HI R51, RZ, 0x3, R27 ;  /* 0x00000003ff337819 */ /* 0x000fe4000001161b */
[----:B------:R-:W-:Y:S02]  /*75f0*/  IADD3 R13, PT, PT, R38, UR6, R13 ;  /* 0x00000006260d7c10 */ /* 0x000fe4000fffe00d */
[----:B------:R-:W-:-:S02]  /*7600*/  LOP3.LUT R17, R17, R53, R55, 0x96, !PT ;  /* 0x0000003511117212 */ /* 0x000fc400078e9637 */
[----:B------:R-:W-:Y:S01]  /*7610*/  LOP3.LUT R19, R19, R23, R51, 0x96, !PT ;  /* 0x0000001713137212 */ /* 0x000fe200078e9633 */
[----:B------:R-:W-:Y:S01]  /*7620*/  IMAD.IADD R9, R9, 0x1, R13 ;  /* 0x0000000109097824 */ /* 0x000fe200078e020d */
[C-C-:B------:R-:W-:Y:S02]  /*7630*/  SHF.R.W.U32 R53, R26.reuse, 0x11, R26.reuse ;  /* 0x000000111a357819 */ /* 0x140fe40000001e1a */
[--C-:B------:R-:W-:Y:S02]  /*7640*/  SHF.R.W.U32 R38, R26, 0x13, R26.reuse ;  /* 0x000000131a267819 */ /* 0x100fe40000001e1a */
[----:B------:R-:W-:Y:S02]  /*7650*/  SHF.R.U32.HI R51, RZ, 0xa, R26 ;  /* 0x0000000aff337819 */ /* 0x000fe4000001161a */
[----:B------:R-:W-:Y:S02]  /*7660*/  LOP3.LUT R23, R12, R7, R37, 0xe8, !PT ;  /* 0x000000070c177212 */ /* 0x000fe400078ee825 */
[----:B------:R-:W-:-:S02]  /*7670*/  IADD3 R19, PT, PT, R19, R49, R36 ;  /* 0x0000003113137210 */ /* 0x000fc40007ffe024 */
[----:B------:R-:W-:Y:S02]  /*7680*/  LOP3.LUT R38, R38, R53, R51, 0x96, !PT ;  /* 0x0000003526267212 */ /* 0x000fe400078e9633 */
[----:B------:R-:W-:Y:S01]  /*7690*/  IADD3 R36, PT, PT, R13, R17, R23 ;  /* 0x000000110d247210 */ /* 0x000fe20007ffe017 */
[----:B------:R-:W-:Y:S01]  /*76a0*/  IMAD.IADD R25, R25, 0x1, R19 ;  /* 0x0000000119197824 */ /* 0x000fe200078e0213 */
[C-C-:B------:R-:W-:Y:S02]  /*76b0*/  SHF.R.W.U32 R51, R9.reuse, 0x6, R9.reuse ;  /* 0x0000000609337819 */ /* 0x140fe40000001e09 */
[C-C-:B------:R-:W-:Y:S02]  /*76c0*/  SHF.R.W.U32 R13, R9.reuse, 0xb, R9.reuse ;  /* 0x0000000b090d7819 */ /* 0x140fe40000001e09 */
[----:B------:R-:W-:Y:S02]  /*76d0*/  SHF.R.W.U32 R23, R9, 0x19, R9 ;  /* 0x0000001909177819 */ /* 0x000fe40000001e09 */
[----:B------:R-:W-:-:S02]  /*76e0*/  LOP3.LUT R17, R10, R9, R58, 0xb8, !PT ;  /* 0x000000090a117212 */ /* 0x000fc400078eb83a */
[----:B------:R-:W-:Y:S02]  /*76f0*/  LOP3.LUT R13, R23, R13, R51, 0x96, !PT ;  /* 0x0000000d170d7212 */ /* 0x000fe400078e9633 */
[----:B--2---:R-:W-:Y:S02]  /*7700*/  IADD3 R15, PT, PT, R20, R17, R15 ;  /* 0x00000011140f7210 */ /* 0x004fe40007ffe00f */
[C-C-:B------:R-:W-:Y:S02]  /*7710*/  SHF.R.W.U32 R55, R16.reuse, 0x11, R16.reuse ;  /* 0x0000001110377819 */ /* 0x140fe40000001e10 */
[--C-:B------:R-:W-:Y:S02]  /*7720*/  SHF.R.W.U32 R53, R16, 0x13, R16.reuse ;  /* 0x0000001310357819 */ /* 0x100fe40000001e10 */
[----:B------:R-:W-:Y:S02]  /*7730*/  SHF.R.U32.HI R17, RZ, 0xa, R16 ;  /* 0x0000000aff117819 */ /* 0x000fe40000011610 */
[----:B------:R-:W-:-:S02]  /*7740*/  SHF.R.W.U32 R19, R36, 0x2, R36 ;  /* 0x0000000224137819 */ /* 0x000fc40000001e24 */
[C-C-:B------:R-:W-:Y:S02]  /*7750*/  SHF.R.W.U32 R23, R36.reuse, 0xd, R36.reuse ;  /* 0x0000000d24177819 */ /* 0x140fe40000001e24 */
[----:B------:R-:W-:Y:S02]  /*7760*/  SHF.R.W.U32 R51, R36, 0x16, R36 ;  /* 0x0000001624337819 */ /* 0x000fe40000001e24 */
[----:B------:R-:W-:Y:S01]  /*7770*/  IADD3 R13, PT, PT, R15, UR7, R13 ;  /* 0x000000070f0d7c10 */ /* 0x000fe2000fffe00d */
[----:B------:R-:W0:Y:S01]  /*7780*/  LDCU.128 UR4, c[0x3][0x40] ;  /* 0x00c00800ff0477ac */ /* 0x000e220008000c00 */
[----:B------:R-:W-:Y:S02]  /*7790*/  LOP3.LUT R17, R53, R55, R17, 0x96, !PT ;  /* 0x0000003735117212 */ /* 0x000fe400078e9611 */
[----:B------:R-:W-:Y:S01]  /*77a0*/  LOP3.LUT R23, R51, R23, R19, 0x96, !PT ;  /* 0x0000001733177212 */ /* 0x000fe200078e9613 */
[----:B------:R-:W-:Y:S01]  /*77b0*/  IMAD.IADD R7, R7, 0x1, R13 ;  /* 0x0000000107077824 */ /* 0x000fe200078e020d */
[----:B------:R-:W-:-:S02]  /*77c0*/  SHF.R.W.U32 R53, R25, 0x7, R25 ;  /* 0x0000000719357819 */ /* 0x000fc40000001e19 */
[--C-:B------:R-:W-:Y:S02]  /*77d0*/  SHF.R.W.U32 R51, R25, 0x12, R25.reuse ;  /* 0x0000001219337819 */ /* 0x100fe40000001e19 */
[----:B------:R-:W-:Y:S02]  /*77e0*/  SHF.R.U32.HI R19, RZ, 0x3, R25 ;  /* 0x00000003ff137819 */ /* 0x000fe40000011619 */
[----:B------:R-:W-:Y:S02]  /*77f0*/  LOP3.LUT R15, R37, R12, R36, 0xe8, !PT ;  /* 0x0000000c250f7212 */ /* 0x000fe400078ee824 */
[----:B------:R-:W-:Y:S02]  /*7800*/  LOP3.LUT R19, R51, R53, R19, 0x96, !PT ;  /* 0x0000003533137212 */ /* 0x000fe400078e9613 */
[----:B------:R-:W-:Y:S02]  /*7810*/  IADD3 R13, PT, PT, R13, R23, R15 ;  /* 0x000000170d0d7210 */ /* 0x000fe40007ffe00f */
[----:B------:R-:W-:-:S02]  /*7820*/  SHF.R.W.U32 R53, R7, 0x6, R7 ;  /* 0x0000000607357819 */ /* 0x000fc40000001e07 */
[C-C-:B------:R-:W-:Y:S02]  /*7830*/  SHF.R.W.U32 R15, R7.reuse, 0xb, R7.reuse ;  /* 0x0000000b070f7819 */ /* 0x140fe40000001e07 */
[----:B------:R-:W-:Y:S02]  /*7840*/  SHF.R.W.U32 R51, R7, 0x19, R7 ;  /* 0x0000001907337819 */ /* 0x000fe40000001e07 */
[----:B------:R-:W-:Y:S02]  /*7850*/  LOP3.LUT R23, R58, R7, R9, 0xb8, !PT ;  /* 0x000000073a177212 */ /* 0x000fe400078eb809 */
[----:B------:R-:W-:Y:S02]  /*7860*/  LOP3.LUT R15, R51, R15, R53, 0x96, !PT ;  /* 0x0000000f330f7212 */ /* 0x000fe400078e9635 */
[----:B------:R-:W-:Y:S02]  /*7870*/  IADD3 R10, PT, PT, R25, R23, R10 ;  /* 0x00000017190a7210 */ /* 0x000fe40007ffe00a */
[----:B------:R-:W-:-:S02]  /*7880*/  SHF.R.W.U32 R51, R20, 0x7, R20 ;  /* 0x0000000714337819 */ /* 0x000fc40000001e14 */
[--C-:B------:R-:W-:Y:S02]  /*7890*/  SHF.R.W.U32 R53, R20, 0x12, R20.reuse ;  /* 0x0000001214357819 */ /* 0x100fe40000001e14 */
[----:B------:R-:W-:Y:S02]  /*78a0*/  SHF.R.U32.HI R23, RZ, 0x3, R20 ;  /* 0x00000003ff177819 */ /* 0x000fe40000011614 */
[----:B------:R-:W-:Y:S02]  /*78b0*/  IADD3 R21, PT, PT, R19, R52, R21 ;  /* 0x0000003413157210 */ /* 0x000fe40007ffe015 */
[----:B------:R-:W-:Y:S02]  /*78c0*/  LOP3.LUT R53, R53, R51, R23, 0x96, !PT ;  /* 0x0000003335357212 */ /* 0x000fe400078e9617 */
[----:B0-----:R-:W-:Y:S01]  /*78d0*/  IADD3 R23, PT, PT, R10, UR4, R15 ;  /* 0x000000040a177c10 */ /* 0x001fe2000fffe00f */
[----:B------:R-:W-:Y:S01]  /*78e0*/  IMAD.IADD R38, R38, 0x1, R21 ;  /* 0x0000000126267824 */ /* 0x000fe200078e0215 */
[----:B------:R-:W-:-:S02]  /*78f0*/  SHF.R.W.U32 R51, R13, 0x2, R13 ;  /* 0x000000020d337819 */ /* 0x000fc40000001e0d */
[C---:B------:R-:W-:Y:S01]  /*7900*/  SHF.R.W.U32 R10, R13.reuse, 0xd, R13 ;  /* 0x0000000d0d0a7819 */ /* 0x040fe20000001e0d */
[----:B------:R-:W-:Y:S01]  /*7910*/  IMAD.IADD R12, R12, 0x1, R23 ;  /* 0x000000010c0c7824 */ /* 0x000fe200078e0217 */
[----:B------:R-:W-:Y:S02]  /*7920*/  SHF.R.W.U32 R15, R13, 0x16, R13 ;  /* 0x000000160d0f7819 */ /* 0x000fe40000001e0d */
[----:B------:R-:W-:Y:S02]  /*7930*/  IADD3 R53, PT, PT, R53, R8, R24 ;  /* 0x0000000835357210 */ /* 0x000fe40007ffe018 */
[----:B------:R-:W-:Y:S02]  /*7940*/  LOP3.LUT R10, R15, R10, R51, 0x96, !PT ;  /* 0x0000000a0f0a7212 */ /* 0x000fe400078e9633 */
[----:B------:R-:W-:Y:S01]  /*7950*/  LOP3.LUT R15, R36, R37, R13, 0xe8, !PT ;  /* 0x00000025240f7212 */ /* 0x000fe200078ee80d */
[----:B------:R-:W-:Y:S01]  /*7960*/  IMAD.IADD R53, R50, 0x1, R53 ;  /* 0x0000000132357824 */ /* 0x000fe200078e0235 */
[----:B------:R-:W-:-:S02]  /*7970*/  SHF.R.W.U32 R55, R12, 0xb, R12 ;  /* 0x0000000b0c377819 */ /* 0x000fc40000001e0c */
[----:B------:R-:W-:Y:S02]  /*7980*/  IADD3 R10, PT, PT, R23, R10, R15 ;  /* 0x0000000a170a7210 */ /* 0x000fe40007ffe00f */
[C-C-:B------:R-:W-:Y:S02]  /*7990*/  SHF.R.W.U32 R23, R12.reuse, 0x6, R12.reuse ;  /* 0x000000060c177819 */ /* 0x140fe40000001e0c */
[----:B------:R-:W-:Y:S02]  /*79a0*/  SHF.R.W.U32 R15, R12, 0x19, R12 ;  /* 0x000000190c0f7819 */ /* 0x000fe40000001e0c */
[C-C-:B------:R-:W-:Y:S02]  /*79b0*/  SHF.R.W.U32 R51, R10.reuse, 0x2, R10.reuse ;  /* 0x000000020a337819 */ /* 0x140fe40000001e0a */
[----:B------:R-:W-:Y:S02]  /*79c0*/  LOP3.LUT R55, R15, R55, R23, 0x96, !PT ;  /* 0x000000370f377212 */ /* 0x000fe400078e9617 */
[----:B------:R-:W-:-:S02]  /*79d0*/  SHF.R.W.U32 R23, R10, 0xd, R10 ;  /* 0x0000000d0a177819 */ /* 0x000fc40000001e0a */
[----:B------:R-:W-:Y:S02]  /*79e0*/  SHF.R.W.U32 R15, R10, 0x16, R10 ;  /* 0x000000160a0f7819 */ /* 0x000fe40000001e0a */
[----:B------:R-:W-:Y:S02]  /*79f0*/  LOP3.LUT R50, R9, R12, R7, 0xb8, !PT ;  /* 0x0000000c09327212 */ /* 0x000fe400078eb807 */
[----:B------:R-:W-:Y:S02]  /*7a00*/  LOP3.LUT R15, R15, R23, R51, 0x96, !PT ;  /* 0x000000170f0f7212 */ /* 0x000fe400078e9633 */
[--C-:B------:R-:W-:Y:S02]  /*7a10*/  SHF.R.W.U32 R51, R54, 0x13, R54.reuse ;  /* 0x0000001336337819 */ /* 0x100fe40000001e36 */
[----:B------:R-:W-:Y:S02]  /*7a20*/  SHF.R.U32.HI R23, RZ, 0xa, R54 ;  /* 0x0000000aff177819 */ /* 0x000fe40000011636 */
[----:B------:R-:W-:-:S02]  /*7a30*/  SHF.R.U32.HI R24, RZ, 0xa, R14 ;  /* 0x0000000aff187819 */ /* 0x000fc4000001160e */
[----:B------:R-:W-:Y:S02]  /*7a40*/  LOP3.LUT R23, R51, R57, R23, 0x96, !PT ;  /* 0x0000003933177212 */ /* 0x000fe400078e9617 */
[C-C-:B------:R-:W-:Y:S02]  /*7a50*/  SHF.R.W.U32 R57, R14.reuse, 0x11, R14.reuse ;  /* 0x000000110e397819 */ /* 0x140fe40000001e0e */
[----:B------:R-:W-:Y:S02]  /*7a60*/  SHF.R.W.U32 R51, R14, 0x13, R14 ;  /* 0x000000130e337819 */ /* 0x000fe40000001e0e */
[----:B------:R-:W-:Y:S02]  /*7a70*/  IADD3 R58, PT, PT, R53, R50, R58 ;  /* 0x00000032353a7210 */ /* 0x000fe40007ffe03a */
[----:B------:R-:W-:Y:S02]  /*7a80*/  LOP3.LUT R24, R51, R57, R24, 0x96, !PT ;  /* 0x0000003933187212 */ /* 0x000fe400078e9618 */
[----:B------:R-:W-:-:S02]  /*7a90*/  SHF.R.W.U32 R57, R56, 0x11, R56 ;  /* 0x0000001138397819 */ /* 0x000fc40000001e38 */
[--C-:B------:R-:W-:Y:S02]  /*7aa0*/  SHF.R.W.U32 R50, R56, 0x13, R56.reuse ;  /* 0x0000001338327819 */ /* 0x100fe40000001e38 */
[----:B------:R-:W-:Y:S02]  /*7ab0*/  SHF.R.U32.HI R51, RZ, 0xa, R56 ;  /* 0x0000000aff337819 */ /* 0x000fe40000011638 */
[----:B------:R-:W-:Y:S02]  /*7ac0*/  IADD3 R58, PT, PT, R58, UR5, R55 ;  /* 0x000000053a3a7c10 */ /* 0x000fe4000fffe037 */
[----:B------:R-:W-:Y:S02]  /*7ad0*/  LOP3.LUT R51, R50, R57, R51, 0x96, !PT ;  /* 0x0000003932337212 */ /* 0x000fe400078e9633 */
[--C-:B------:R-:W-:Y:S01]  /*7ae0*/  SHF.R.W.U32 R57, R49, 0x11, R49.reuse ;  /* 0x0000001131397819 */ /* 0x100fe20000001e31 */
[----:B------:R-:W-:Y:S01]  /*7af0*/  IMAD.IADD R37, R37, 0x1, R58 ;  /* 0x0000000125257824 */ /* 0x000fe200078e023a */
[----:B------:R-:W-:-:S02]  /*7b00*/  SHF.R.W.U32 R55, R49, 0x13, R49 ;  /* 0x0000001331377819 */ /* 0x000fc40000001e31 */
[----:B------:R-:W-:Y:S02]  /*7b10*/  SHF.R.U32.HI R50, RZ, 0xa, R49 ;  /* 0x0000000aff327819 */ /* 0x000fe40000011631 */
[----:B------:R-:W-:Y:S02]  /*7b20*/  LOP3.LUT R19, R13, R36, R10, 0xe8, !PT ;  /* 0x000000240d137212 */ /* 0x000fe400078ee80a */
[----:B------:R-:W-:Y:S02]  /*7b30*/  LOP3.LUT R50, R55, R57, R50, 0x96, !PT ;  /* 0x0000003937327212 */ /* 0x000fe400078e9632 */
[----:B------:R-:W-:Y:S02]  /*7b40*/  IADD3 R15, PT, PT, R58, R15, R19 ;  /* 0x0000000f3a0f7210 */ /* 0x000fe40007ffe013 */
[C-C-:B------:R-:W-:Y:S02]  /*7b50*/  SHF.R.W.U32 R21, R37.reuse, 0x6, R37.reuse ;  /* 0x0000000625157819 */ /* 0x140fe40000001e25 */
[----:B------:R-:W-:-:S02]  /*7b60*/  SHF.R.W.U32 R58, R37, 0xb, R37 ;  /* 0x0000000b253a7819 */ /* 0x000fc40000001e25 */
[----:B------:R-:W-:Y:S02]  /*7b70*/  SHF.R.W.U32 R19, R37, 0x19, R37 ;  /* 0x0000001925137819 */ /* 0x000fe40000001e25 */
[----:B------:R-:W-:Y:S02]  /*7b80*/  LOP3.LUT R55, R7, R37, R12, 0xb8, !PT ;  /* 0x0000002507377212 */ /* 0x000fe400078eb80c */
[----:B------:R-:W-:Y:S02]  /*7b90*/  LOP3.LUT R19, R19, R58, R21, 0x96, !PT ;  /* 0x0000003a13137212 */ /* 0x000fe400078e9615 */
[----:B------:R-:W-:Y:S02]  /*7ba0*/  IADD3 R55, PT, PT, R38, R55, R9 ;  /* 0x0000003726377210 */ /* 0x000fe40007ffe009 */
[C-C-:B------:R-:W-:Y:S02]  /*7bb0*/  SHF.R.W.U32 R21, R53.reuse, 0x7, R53.reuse ;  /* 0x0000000735157819 */ /* 0x140fe40000001e35 */
[----:B------:R-:W-:-:S02]  /*7bc0*/  SHF.R.W.U32 R9, R53, 0x12, R53 ;  /* 0x0000001235097819 */ /* 0x000fc40000001e35 */
[----:B------:R-:W-:Y:S02]  /*7bd0*/  SHF.R.U32.HI R58, RZ, 0x3, R53 ;  /* 0x00000003ff3a7819 */ /* 0x000fe40000011635 */
[----:B------:R-:W-:Y:S02]  /*7be0*/  IADD3 R55, PT, PT, R55, UR6, R19 ;  /* 0x0000000637377c10 */ /* 0x000fe4000fffe013 */
[----:B------:R-:W-:Y:S02]  /*7bf0*/  LOP3.LUT R9, R9, R21, R58, 0x96, !PT ;  /* 0x0000001509097212 */ /* 0x000fe400078e963a */
[C-C-:B------:R-:W-:Y:S02]  /*7c00*/  SHF.R.W.U32 R21, R15.reuse, 0x2, R15.reuse ;  /* 0x000000020f157819 */ /* 0x140fe40000001e0f */
[C-C-:B------:R-:W-:Y:S02]  /*7c10*/  SHF.R.W.U32 R58, R15.reuse, 0xd, R15.reuse ;  /* 0x0000000d0f3a7819 */ /* 0x140fe40000001e0f */
[----:B------:R-:W-:-:S02]  /*7c20*/  SHF.R.W.U32 R19, R15, 0x16, R15 ;  /* 0x000000160f137819 */ /* 0x000fc40000001e0f */
[----:B------:R-:W-:Y:S01]  /*7c30*/  IADD3 R9, PT, PT, R9, R39, R22 ;  /* 0x0000002709097210 */ /* 0x000fe20007ffe016 */
[----:B------:R-:W-:Y:S01]  /*7c40*/  IMAD.IADD R22, R36, 0x1, R55 ;  /* 0x0000000124167824 */ /* 0x000fe200078e0237 */
[----:B------:R-:W-:Y:S02]  /*7c50*/  LOP3.LUT R19, R19, R58, R21, 0x96, !PT ;  /* 0x0000003a13137212 */ /* 0x000fe400078e9615 */
[----:B------:R-:W-:Y:S01]  /*7c60*/  LOP3.LUT R58, R10, R13, R15, 0xe8, !PT ;  /* 0x0000000d0a3a7212 */ /* 0x000fe200078ee80f */
[----:B------:R-:W-:Y:S01]  /*7c70*/  IMAD.IADD R17, R17, 0x1, R9 ;  /* 0x0000000111117824 */ /* 0x000fe200078e0209 */
[C---:B------:R-:W-:Y:S02]  /*7c80*/  SHF.R.W.U32 R21, R22.reuse, 0x6, R22 ;  /* 0x0000000616157819 */ /* 0x040fe40000001e16 */
[----:B------:R-:W-:Y:S02]  /*7c90*/  IADD3 R36, PT, PT, R55, R19, R58 ;  /* 0x0000001337247210 */ /* 0x000fe40007ffe03a */
[----:B------:R-:W-:-:S02]  /*7ca0*/  SHF.R.W.U32 R58, R22, 0xb, R22 ;  /* 0x0000000b163a7819 */ /* 0x000fc40000001e16 */
[----:B------:R-:W-:Y:S02]  /*7cb0*/  SHF.R.W.U32 R19, R22, 0x19, R22 ;  /* 0x0000001916137819 */ /* 0x000fe40000001e16 */
[----:B------:R-:W-:Y:S02]  /*7cc0*/  LOP3.LUT R9, R12, R22, R37, 0xb8, !PT ;  /* 0x000000160c097212 */ /* 0x000fe400078eb825 */
[----:B------:R-:W-:Y:S02]  /*7cd0*/  LOP3.LUT R58, R19, R58, R21, 0x96, !PT ;  /* 0x0000003a133a7212 */ /* 0x000fe400078e9615 */
[----:B------:R-:W-:Y:S02]  /*7ce0*/  IADD3 R7, PT, PT, R17, R9, R7 ;  /* 0x0000000911077210 */ /* 0x000fe40007ffe007 */
[C-C-:B------:R-:W-:Y:S02]  /*7cf0*/  SHF.R.W.U32 R19, R36.reuse, 0x2, R36.reuse ;  /* 0x0000000224137819 */ /* 0x140fe40000001e24 */
[----:B------:R-:W-:-:S02]  /*7d00*/  SHF.R.W.U32 R21, R36, 0xd, R36 ;  /* 0x0000000d24157819 */ /* 0x000fc40000001e24 */
[----:B------:R-:W-:Y:S02]  /*7d10*/  SHF.R.W.U32 R9, R36, 0x16, R36 ;  /* 0x0000001624097819 */ /* 0x000fe40000001e24 */
[--C-:B------:R-:W-:Y:S02]  /*7d20*/  SHF.R.U32.HI R55, RZ, 0x3, R38.reuse ;  /* 0x00000003ff377819 */ /* 0x100fe40000011626 */
[----:B------:R-:W-:Y:S02]  /*7d30*/  LOP3.LUT R21, R9, R21, R19, 0x96, !PT ;  /* 0x0000001509157212 */ /* 0x000fe400078e9613 */
[C-C-:B------:R-:W-:Y:S02]  /*7d40*/  SHF.R.W.U32 R19, R38.reuse, 0x7, R38.reuse ;  /* 0x0000000726137819 */ /* 0x140fe40000001e26 */
[----:B------:R-:W-:Y:S02]  /*7d50*/  SHF.R.W.U32 R9, R38, 0x12, R38 ;  /* 0x0000001226097819 */ /* 0x000fe40000001e26 */
[----:B------:R-:W-:Y:S01]  /*7d60*/  IADD3 R58, PT, PT, R7, UR7, R58 ;  /* 0x00000007073a7c10 */ /* 0x000fe2000fffe03a */
[----:B------:R-:W0:Y:S01]  /*7d70*/  LDCU.128 UR4, c[0x3][0x50] ;  /* 0x00c00a00ff0477ac */ /* 0x000e220008000c00 */
[----:B------:R-:W-:-:S02]  /*7d80*/  LOP3.LUT R55, R9, R19, R55, 0x96, !PT ;  /* 0x0000001309377212 */ /* 0x000fc400078e9637 */
[----:B------:R-:W-:Y:S01]  /*7d90*/  LOP3.LUT R7, R15, R10, R36, 0xe8, !PT ;  /* 0x0000000a0f077212 */ /* 0x000fe200078ee824 */
[----:B------:R-:W-:Y:S01]  /*7da0*/  IMAD.IADD R13, R13, 0x1, R58 ;  /* 0x000000010d0d7824 */ /* 0x000fe200078e023a */
[----:B------:R-:W-:Y:S02]  /*7db0*/  IADD3 R26, PT, PT, R55, R18, R26 ;  /* 0x00000012371a7210 */ /* 0x000fe40007ffe01a */
[----:B------:R-:W-:Y:S02]  /*7dc0*/  IADD3 R21, PT, PT, R58, R21, R7 ;  /* 0x000000153a157210 */ /* 0x000fe40007ffe007 */
[--C-:B------:R-:W-:Y:S01]  /*7dd0*/  SHF.R.W.U32 R7, R17, 0x7, R17.reuse ;  /* 0x0000000711077819 */ /* 0x100fe20000001e11 */
[----:B------:R-:W-:Y:S01]  /*7de0*/  IMAD.IADD R23, R23, 0x1, R26 ;  /* 0x0000000117177824 */ /* 0x000fe200078e021a */
[--C-:B------:R-:W-:Y:S02]  /*7df0*/  SHF.R.W.U32 R19, R17, 0x12, R17.reuse ;  /* 0x0000001211137819 */ /* 0x100fe40000001e11 */
[----:B------:R-:W-:-:S02]  /*7e00*/  SHF.R.U32.HI R58, RZ, 0x3, R17 ;  /* 0x00000003ff3a7819 */ /* 0x000fc40000011611 */
[----:B------:R-:W-:Y:S02]  /*7e10*/  LOP3.LUT R26, R37, R13, R22, 0xb8, !PT ;  /* 0x0000000d251a7212 */ /* 0x000fe400078eb816 */
[----:B------:R-:W-:Y:S02]  /*7e20*/  LOP3.LUT R19, R19, R7, R58, 0x96, !PT ;  /* 0x0000000713137212 */ /* 0x000fe400078e963a */
[C-C-:B------:R-:W-:Y:S02]  /*7e30*/  SHF.R.W.U32 R7, R13.reuse, 0x6, R13.reuse ;  /* 0x000000060d077819 */ /* 0x140fe40000001e0d */
[C-C-:B------:R-:W-:Y:S02]  /*7e40*/  SHF.R.W.U32 R58, R13.reuse, 0xb, R13.reuse ;  /* 0x0000000b0d3a7819 */ /* 0x140fe40000001e0d */
[----:B------:R-:W-:Y:S02]  /*7e50*/  SHF.R.W.U32 R9, R13, 0x19, R13 ;  /* 0x000000190d097819 */ /* 0x000fe40000001e0d */
[----:B------:R-:W-:-:S02]  /*7e60*/  IADD3 R19, PT, PT, R19, R27, R16 ;  /* 0x0000001b13137210 */ /* 0x000fc40007ffe010 */
[----:B------:R-:W-:Y:S02]  /*7e70*/  IADD3 R12, PT, PT, R23, R26, R12 ;  /* 0x0000001a170c7210 */ /* 0x000fe40007ffe00c */
[C---:B------:R-:W-:Y:S01]  /*7e80*/  SHF.R.W.U32 R26, R21.reuse, 0x2, R21 ;  /* 0x00000002151a7819 */ /* 0x040fe20000001e15 */
[----:B------:R-:W-:Y:S01]  /*7e90*/  IMAD.IADD R24, R24, 0x1, R19 ;  /* 0x0000000118187824 */ /* 0x000fe200078e0213 */
[C-C-:B------:R-:W-:Y:S02]  /*7ea0*/  SHF.R.W.U32 R55, R21.reuse, 0xd, R21.reuse ;  /* 0x0000000d15377819 */ /* 0x140fe40000001e15 */
[----:B------:R-:W-:Y:S02]  /*7eb0*/  SHF.R.W.U32 R16, R21, 0x16, R21 ;  /* 0x0000001615107819 */ /* 0x000fe40000001e15 */
[----:B------:R-:W-:Y:S02]  /*7ec0*/  LOP3.LUT R9, R9, R58, R7, 0x96, !PT ;  /* 0x0000003a09097212 */ /* 0x000fe400078e9607 */
[----:B------:R-:W-:-:S02]  /*7ed0*/  LOP3.LUT R16, R16, R55, R26, 0x96, !PT ;  /* 0x0000003710107212 */ /* 0x000fc400078e961a */
[----:B0-----:R-:W-:Y:S02]  /*7ee0*/  IADD3 R9, PT, PT, R12, UR4, R9 ;  /* 0x000000040c097c10 */ /* 0x001fe4000fffe009 */
[C-C-:B------:R-:W-:Y:S02]  /*7ef0*/  SHF.R.W.U32 R19, R23.reuse, 0x7, R23.reuse ;  /* 0x0000000717137819 */ /* 0x140fe40000001e17 */
[--C-:B------:R-:W-:Y:S02]  /*7f00*/  SHF.R.W.U32 R26, R23, 0x12, R23.reuse ;  /* 0x00000012171a7819 */ /* 0x100fe40000001e17 */
[----:B------:R-:W-:Y:S02]  /*7f10*/  SHF.R.U32.HI R55, RZ, 0x3, R23 ;  /* 0x00000003ff377819 */ /* 0x000fe40000011617 */
[----:B------:R-:W-:Y:S02]  /*7f20*/  LOP3.LUT R12, R36, R15, R21, 0xe8, !PT ;  /* 0x0000000f240c7212 */ /* 0x000fe400078ee815 */
[----:B------:R-:W-:Y:S01]  /*7f30*/  LOP3.LUT R55, R26, R19, R55, 0x96, !PT ;  /* 0x000000131a377212 */ /* 0x000fe200078e9637 */
[----:B------:R-:W-:Y:S01]  /*7f40*/  IMAD.IADD R19, R10, 0x1, R9 ;  /* 0x000000010a137824 */ /* 0x000fe200078e0209 */
[----:B------:R-:W-:-:S02]  /*7f50*/  IADD3 R16, PT, PT, R9, R16, R12 ;  /* 0x0000001009107210 */ /* 0x000fc40007ffe00c */
[C-C-:B------:R-:W-:Y:S02]  /*7f60*/  SHF.R.W.U32 R7, R8.reuse, 0x11, R8.reuse ;  /* 0x0000001108077819 */ /* 0x140fe40000001e08 */
[----:B------:R-:W-:Y:S02]  /*7f70*/  SHF.R.W.U32 R58, R8, 0x13, R8 ;  /* 0x00000013083a7819 */ /* 0x000fe40000001e08 */
[C-C-:B------:R-:W-:Y:S02]  /*7f80*/  SHF.R.W.U32 R10, R24.reuse, 0x7, R24.reuse ;  /* 0x00000007180a7819 */ /* 0x140fe40000001e18 */
[--C-:B------:R-:W-:Y:S02]  /*7f90*/  SHF.R.W.U32 R12, R24, 0x12, R24.reuse ;  /* 0x00000012180c7819 */ /* 0x100fe40000001e18 */
[----:B------:R-:W-:Y:S02]  /*7fa0*/  SHF.R.U32.HI R9, RZ, 0x3, R24 ;  /* 0x00000003ff097819 */ /* 0x000fe40000011618 */
[----:B------:R-:W-:-:S02]  /*7fb0*/  LOP3.LUT R59, R58, R7, R59, 0x96, !PT ;  /* 0x000000073a3b7212 */ /* 0x000fc400078e963b */
[----:B------:R-:W-:Y:S02]  /*7fc0*/  LOP3.LUT R12, R12, R10, R9, 0x96, !PT ;  /* 0x0000000a0c0c7212 */ /* 0x000fe400078e9609 */
[C-C-:B------:R-:W-:Y:S02]  /*7fd0*/  SHF.R.W.U32 R57, R52.reuse, 0x11, R52.reuse ;  /* 0x0000001134397819 */ /* 0x140fe40000001e34 */
[--C-:B------:R-:W-:Y:S02]  /*7fe0*/  SHF.R.W.U32 R58, R52, 0x13, R52.reuse ;  /* 0x00000013343a7819 */ /* 0x100fe40000001e34 */
[----:B------:R-:W-:Y:S02]  /*7ff0*/  SHF.R.U32.HI R7, RZ, 0xa, R52 ;  /* 0x0000000aff077819 */ /* 0x000fe40000011634 */
[C-C-:B------:R-:W-:Y:S02]  /*8000*/  SHF.R.W.U32 R26, R19.reuse, 0x6, R19.reuse ;  /* 0x00000006131a7819 */ /* 0x140fe40000001e13 */
[----:B------:R-:W-:-:S02]  /*8010*/  SHF.R.W.U32 R9, R19, 0xb, R19 ;  /* 0x0000000b13097819 */ /* 0x000fc40000001e13 */
[----:B------:R-:W-:Y:S02]  /*8020*/  SHF.R.W.U32 R10, R19, 0x19, R19 ;  /* 0x00000019130a7819 */ /* 0x000fe40000001e13 */
[----:B------:R-:W-:Y:S02]  /*8030*/  LOP3.LUT R7, R58, R57, R7, 0x96, !PT ;  /* 0x000000393a077212 */ /* 0x000fe400078e9607 */
[----:B------:R-:W-:Y:S02]  /*8040*/  LOP3.LUT R10, R10, R9, R26, 0x96, !PT ;  /* 0x000000090a0a7212 */ /* 0x000fe400078e961a */
[C-C-:B------:R-:W-:Y:S02]  /*8050*/  SHF.R.W.U32 R57, R39.reuse, 0x11, R39.reuse ;  /* 0x0000001127397819 */ /* 0x140fe40000001e27 */
[--C-:B------:R-:W-:Y:S02]  /*8060*/  SHF.R.W.U32 R9, R39, 0x13, R39.reuse ;  /* 0x0000001327097819 */ /* 0x100fe40000001e27 */
[----:B------:R-:W-:-:S02]  /*8070*/  SHF.R.U32.HI R26, RZ, 0xa, R39 ;  /* 0x0000000aff1a7819 */ /* 0x000fc40000011627 */
[C---:B------:R-:W-:Y:S02]  /*8080*/  SHF.R.W.U32 R58, R18.reuse, 0x13, R18 ;  /* 0x00000013123a7819 */ /* 0x040fe40000001e12 */
[----:B------:R-:W-:Y:S02]  /*8090*/  LOP3.LUT R26, R9, R57, R26, 0x96, !PT ;  /* 0x00000039091a7212 */ /* 0x000fe400078e961a */
[--C-:B------:R-:W-:Y:S02]  /*80a0*/  SHF.R.W.U32 R57, R18, 0x11, R18.reuse ;  /* 0x0000001112397819 */ /* 0x100fe40000001e12 */
[----:B------:R-:W-:Y:S02]  /*80b0*/  SHF.R.U32.HI R9, RZ, 0xa, R18 ;  /* 0x0000000aff097819 */ /* 0x000fe40000011612 */
[----:B------:R-:W-:Y:S02]  /*80c0*/  IADD3 R54, PT, PT, R55, R20, R54 ;  /* 0x0000001437367210 */ /* 0x000fe40007ffe036 */
[----:B------:R-:W-:-:S02]  /*80d0*/  LOP3.LUT R9, R58, R57, R9, 0x96, !PT ;  /* 0x000000393a097212 */ /* 0x000fc400078e9609 */
[----:B------:R-:W-:Y:S01]  /*80e0*/  IADD3 R57, PT, PT, R12, R25, R14 ;  /* 0x000000190c397210 */ /* 0x000fe20007ffe00e */
[----:B------:R-:W-:Y:S01]  /*80f0*/  IMAD.IADD R51, R51, 0x1, R54 ;  /* 0x0000000133337824 */ /* 0x000fe200078e0236 */
[----:B------:R-:W-:Y:S02]  /*8100*/  LOP3.LUT R12, R22, R19, R13, 0xb8, !PT ;  /* 0x00000013160c7212 */ /* 0x000fe400078eb80d */
[--C-:B------:R-:W-:Y:S01]  /*8110*/  SHF.R.W.U32 R14, R16, 0x2, R16.reuse ;  /* 0x00000002100e7819 */ /* 0x100fe20000001e10 */
[----:B------:R-:W-:Y:S01]  /*8120*/  IMAD.IADD R50, R50, 0x1, R57 ;  /* 0x0000000132327824 */ /* 0x000fe200078e0239 */
[----:B------:R-:W-:Y:S02]  /*8130*/  IADD3 R37, PT, PT, R24, R12, R37 ;  /* 0x0000000c18257210 */ /* 0x000fe40007ffe025 */
[C-C-:B------:R-:W-:Y:S02]  /*8140*/  SHF.R.W.U32 R12, R16.reuse, 0xd, R16.reuse ;  /* 0x0000000d100c7819 */ /* 0x140fe40000001e10 */
[----:B------:R-:W-:-:S02]  /*8150*/  SHF.R.W.U32 R55, R16, 0x16, R16 ;  /* 0x0000001610377819 */ /* 0x000fc40000001e10 */
[----:B------:R-:W-:Y:S02]  /*8160*/  IADD3 R10, PT, PT, R37, UR5, R10 ;  /* 0x00000005250a7c10 */ /* 0x000fe4000fffe00a */
[----:B------:R-:W-:Y:S02]  /*8170*/  LOP3.LUT R55, R55, R12, R14, 0x96, !PT ;  /* 0x0000000c37377212 */ /* 0x000fe400078e960e */
[C-C-:B------:R-:W-:Y:S02]  /*8180*/  SHF.R.W.U32 R14, R51.reuse, 0x7, R51.reuse ;  /* 0x00000007330e7819 */ /* 0x140fe40000001e33 */
[--C-:B------:R-:W-:Y:S02]  /*8190*/  SHF.R.W.U32 R37, R51, 0x12, R51.reuse ;  /* 0x0000001233257819 */ /* 0x100fe40000001e33 */
[----:B------:R-:W-:Y:S02]  /*81a0*/  SHF.R.U32.HI R54, RZ, 0x3, R51 ;  /* 0x00000003ff367819 */ /* 0x000fe40000011633 */
[----:B------:R-:W-:-:S02]  /*81b0*/  LOP3.LUT R12, R21, R36, R16, 0xe8, !PT ;  /* 0x00000024150c7212 */ /* 0x000fc400078ee810 */
[----:B------:R-:W-:Y:S01]  /*81c0*/  LOP3.LUT R54, R37, R14, R54, 0x96, !PT ;  /* 0x0000000e25367212 */ /* 0x000fe200078e9636 */
[----:B------:R-:W-:Y:S01]  /*81d0*/  IMAD.IADD R14, R15, 0x1, R10 ;  /* 0x000000010f0e7824 */ /* 0x000fe200078e020a */
[----:B------:R-:W-:Y:S02]  /*81e0*/  IADD3 R55, PT, PT, R10, R55, R12 ;  /* 0x000000370a377210 */ /* 0x000fe40007ffe00c */
[C-C-:B------:R-:W-:Y:S02]  /*81f0*/  SHF.R.W.U32 R12, R50.reuse, 0x7, R50.reuse ;  /* 0x00000007320c7819 */ /* 0x140fe40000001e32 */
[--C-:B------:R-:W-:Y:S02]  /*8200*/  SHF.R.W.U32 R37, R50, 0x12, R50.reuse ;  /* 0x0000001232257819 */ /* 0x100fe40000001e32 */
[----:B------:R-:W-:Y:S02]  /*8210*/  SHF.R.U32.HI R10, RZ, 0x3, R50 ;  /* 0x00000003ff0a7819 */ /* 0x000fe40000011632 */
[----:B------:R-:W-:-:S02]  /*8220*/  IADD3 R56, PT, PT, R54, R53, R56 ;  /* 0x0000003536387210 */ /* 0x000fc40007ffe038 */
[----:B------:R-:W-:Y:S02]  /*8230*/  LOP3.LUT R37, R37, R12, R10, 0x96, !PT ;  /* 0x0000000c25257212 */ /* 0x000fe400078e960a */
[C---:B------:R-:W-:Y:S01]  /*8240*/  SHF.R.W.U32 R12, R14.reuse, 0x6, R14 ;  /* 0x000000060e0c7819 */ /* 0x040fe20000001e0e */
[----:B------:R-:W-:Y:S01]  /*8250*/  IMAD.IADD R59, R59, 0x1, R56 ;  /* 0x000000013b3b7824 */ /* 0x000fe200078e0238 */
[----:B------:R-:W-:Y:S02]  /*8260*/  IADD3 R54, PT, PT, R37, R38, R49 ;  /* 0x0000002625367210 */ /* 0x000fe40007ffe031 */
[----:B------:R-:W-:Y:S02]  /*8270*/  LOP3.LUT R37, R13, R14, R19, 0xb8, !PT ;  /* 0x0000000e0d257212 */ /* 0x000fe400078eb813 */
[C---:B------:R-:W-:Y:S01]  /*8280*/  SHF.R.W.U32 R10, R14.reuse, 0xb, R14 ;  /* 0x0000000b0e0a7819 */ /* 0x040fe20000001e0e */
[----:B------:R-:W-:Y:S01]  /*8290*/  IMAD.IADD R7, R7, 0x1, R54 ;  /* 0x0000000107077824 */ /* 0x000fe200078e0236 */
[----:B------:R-:W-:-:S02]  /*82a0*/  SHF.R.W.U32 R15, R14, 0x19, R14 ;  /* 0x000000190e0f7819 */ /* 0x000fc40000001e0e */
[----:B------:R-:W-:Y:S02]  /*82b0*/  IADD3 R56, PT, PT, R51, R37, R22 ;  /* 0x0000002533387210 */ /* 0x000fe40007ffe016 */
[C-C-:B------:R-:W-:Y:S02]  /*82c0*/  SHF.R.W.U32 R49, R55.reuse, 0x2, R55.reuse ;  /* 0x0000000237317819 */ /* 0x140fe40000001e37 */
[C-C-:B------:R-:W-:Y:S02]  /*82d0*/  SHF.R.W.U32 R37, R55.reuse, 0xd, R55.reuse ;  /* 0x0000000d37257819 */ /* 0x140fe40000001e37 */
[----:B------:R-:W-:Y:S02]  /*82e0*/  SHF.R.W.U32 R22, R55, 0x16, R55 ;  /* 0x0000001637167819 */ /* 0x000fe40000001e37 */
[----:B------:R-:W-:Y:S02]  /*82f0*/  LOP3.LUT R15, R15, R10, R12, 0x96, !PT ;  /* 0x0000000a0f0f7212 */ /* 0x000fe400078e960c */
[----:B------:R-:W-:-:S02]  /*8300*/  LOP3.LUT R22, R22, R37, R49, 0x96, !PT ;  /* 0x0000002516167212 */ /* 0x000fc400078e9631 */
[----:B------:R-:W-:Y:S02]  /*8310*/  IADD3 R15, PT, PT, R56, UR6, R15 ;  /* 0x00000006380f7c10 */ /* 0x000fe4000fffe00f */
[----:B------:R-:W-:Y:S02]  /*8320*/  LOP3.LUT R37, R16, R21, R55, 0xe8, !PT ;  /* 0x0000001510257212 */ /* 0x000fe400078ee837 */
[C-C-:B------:R-:W-:Y:S02]  /*8330*/  SHF.R.W.U32 R12, R27.reuse, 0x11, R27.reuse ;  /* 0x000000111b0c7819 */ /* 0x140fe40000001e1b */
[--C-:B------:R-:W-:Y:S02]  /*8340*/  SHF.R.W.U32 R57, R27, 0x13, R27.reuse ;  /* 0x000000131b397819 */ /* 0x100fe40000001e1b */
[----:B------:R-:W-:Y:S02]  /*8350*/  SHF.R.U32.HI R10, RZ, 0xa, R27 ;  /* 0x0000000aff0a7819 */ /* 0x000fe4000001161b */
[----:B------:R-:W-:-:S02]  /*8360*/  SHF.R.W.U32 R56, R59, 0x7, R59 ;  /* 0x000000073b387819 */ /* 0x000fc40000001e3b */
[--C-:B------:R-:W-:Y:S02]  /*8370*/  SHF.R.W.U32 R54, R59, 0x12, R59.reuse ;  /* 0x000000123b367819 */ /* 0x100fe40000001e3b */
[----:B------:R-:W-:Y:S02]  /*8380*/  SHF.R.U32.HI R49, RZ, 0x3, R59 ;  /* 0x00000003ff317819 */ /* 0x000fe4000001163b */
[----:B------:R-:W-:Y:S01]  /*8390*/  IADD3 R22, PT, PT, R15, R22, R37 ;  /* 0x000000160f167210 */ /* 0x000fe20007ffe025 */
[----:B------:R-:W-:Y:S01]  /*83a0*/  IMAD.IADD R15, R36, 0x1, R15 ;  /* 0x00000001240f7824 */ /* 0x000fe200078e020f */
[----:B------:R-:W-:Y:S02]  /*83b0*/  LOP3.LUT R10, R57, R12, R10, 0x96, !PT ;  /* 0x0000000c390a7212 */ /* 0x000fe400078e960a */
[----:B------:R-:W-:Y:S02]  /*83c0*/  LOP3.LUT R49, R54, R56, R49, 0x96, !PT ;  /* 0x0000003836317212 */ /* 0x000fe400078e9631 */
[----:B------:R-:W-:-:S02]  /*83d0*/  SHF.R.W.U32 R58, R20, 0x11, R20 ;  /* 0x00000011143a7819 */ /* 0x000fc40000001e14 */
[--C-:B------:R-:W-:Y:S02]  /*83e0*/  SHF.R.W.U32 R57, R20, 0x13, R20.reuse ;  /* 0x0000001314397819 */ /* 0x100fe40000001e14 */
[----:B------:R-:W-:Y:S02]  /*83f0*/  SHF.R.U32.HI R12, RZ, 0xa, R20 ;  /* 0x0000000aff0c7819 */ /* 0x000fe40000011614 */
[C-C-:B------:R-:W-:Y:S02]  /*8400*/  SHF.R.W.U32 R54, R7.reuse, 0x7, R7.reuse ;  /* 0x0000000707367819 */ /* 0x140fe40000001e07 */
[--C-:B------:R-:W-:Y:S02]  /*8410*/  SHF.R.W.U32 R37, R7, 0x12, R7.reuse ;  /* 0x0000001207257819 */ /* 0x100fe40000001e07 */
[----:B------:R-:W-:Y:S02]  /*8420*/  SHF.R.U32.HI R36, RZ, 0x3, R7 ;  /* 0x00000003ff247819 */ /* 0x000fe40000011607 */
[----:B------:R-:W-:-:S02]  /*8430*/  LOP3.LUT R12, R57, R58, R12, 0x96, !PT ;  /* 0x0000003a390c7212 */ /* 0x000fc400078e960c */
[----:B------:R-:W-:Y:S02]  /*8440*/  LOP3.LUT R37, R37, R54, R36, 0x96, !PT ;  /* 0x0000003625257212 */ /* 0x000fe400078e9624 */
[C-C-:B------:R-:W-:Y:S02]  /*8450*/  SHF.R.W.U32 R54, R15.reuse, 0x6, R15.reuse ;  /* 0x000000060f367819 */ /* 0x140fe40000001e0f */
[C-C-:B------:R-:W-:Y:S02]  /*8460*/  SHF.R.W.U32 R57, R15.reuse, 0xb, R15.reuse ;  /* 0x0000000b0f397819 */ /* 0x140fe40000001e0f */
[----:B------:R-:W-:Y:S02]  /*8470*/  SHF.R.W.U32 R36, R15, 0x19, R15 ;  /* 0x000000190f247819 */ /* 0x000fe40000001e0f */
[----:B------:R-:W-:Y:S02]  /*8480*/  IADD3 R49, PT, PT, R49, R17, R8 ;  /* 0x0000001131317210 */ /* 0x000fe40007ffe008 */
[----:B------:R-:W-:-:S02]  /*8490*/  LOP3.LUT R36, R36, R57, R54, 0x96, !PT ;  /* 0x0000003924247212 */ /* 0x000fc400078e9636 */
[----:B------:R-:W-:Y:S02]  /*84a0*/  LOP3.LUT R57, R19, R15, R14, 0xb8, !PT ;  /* 0x0000000f13397212 */ /* 0x000fe400078eb80e */
[--C-:B------:R-:W-:Y:S02]  /*84b0*/  SHF.R.W.U32 R8, R22, 0x2, R22.reuse ;  /* 0x0000000216087819 */ /* 0x100fe40000001e16 */
[----:B------:R-:W-:Y:S02]  /*84c0*/  IADD3 R57, PT, PT, R50, R57, R13 ;  /* 0x0000003932397210 */ /* 0x000fe40007ffe00d */
[C---:B------:R-:W-:Y:S02]  /*84d0*/  SHF.R.W.U32 R61, R22.reuse, 0xd, R22 ;  /* 0x0000000d163d7819 */ /* 0x040fe40000001e16 */
[----:B------:R-:W-:Y:S01]  /*84e0*/  IADD3 R57, PT, PT, R57, UR7, R36 ;  /* 0x0000000739397c10 */ /* 0x000fe2000fffe024 */
[----:B------:R-:W0:Y:S01]  /*84f0*/  LDCU.128 UR4, c[0x3][0x60] ;  /* 0x00c00c00ff0477ac */ /* 0x000e220008000c00 */
[----:B------:R-:W-:-:S02]  /*8500*/  SHF.R.W.U32 R36, R22, 0x16, R22 ;  /* 0x0000001616247819 */ /* 0x000fc40000001e16 */
[C---:B------:R-:W-:Y:S02]  /*8510*/  SHF.R.W.U32 R56, R25.reuse, 0x11, R25 ;  /* 0x0000001119387819 */ /* 0x040fe40000001e19 */
[----:B------:R-:W-:Y:S01]  /*8520*/  LOP3.LUT R36, R36, R61, R8, 0x96, !PT ;  /* 0x0000003d24247212 */ /* 0x000fe200078e9608 */
[----:B------:R-:W-:Y:S01]  /*8530*/  IMAD.IADD R8, R26, 0x1, R49 ;  /* 0x000000011a087824 */ /* 0x000fe200078e0231 */
[----:B------:R-:W-:Y:S01]  /*8540*/  SHF.R.W.U32 R54, R25, 0x13, R25 ;  /* 0x0000001319367819 */ /* 0x000fe20000001e19 */
[----:B------:R-:W-:Y:S01]  /*8550*/  IMAD.IADD R26, R21, 0x1, R57 ;  /* 0x00000001151a7824 */ /* 0x000fe200078e0239 */
[----:B------:R-:W-:Y:S02]  /*8560*/  SHF.R.U32.HI R13, RZ, 0xa, R25 ;  /* 0x0000000aff0d7819 */ /* 0x000fe40000011619 */
[----:B------:R-:W-:Y:S02]  /*8570*/  LOP3.LUT R49, R55, R16, R22, 0xe8, !PT ;  /* 0x0000001037317212 */ /* 0x000fe400078ee816 */
[----:B------:R-:W-:-:S02]  /*8580*/  LOP3.LUT R13, R54, R56, R13, 0x96, !PT ;  /* 0x00000038360d7212 */ /* 0x000fc400078e960d */
[----:B------:R-:W-:Y:S02]  /*8590*/  IADD3 R21, PT, PT, R57, R36, R49 ;  /* 0x0000002439157210 */ /* 0x000fe40007ffe031 */
[C-C-:B------:R-:W-:Y:S02]  /*85a0*/  SHF.R.W.U32 R56, R26.reuse, 0x6, R26.reuse ;  /* 0x000000061a387819 */ /* 0x140fe40000001e1a */
[C-C-:B------:R-:W-:Y:S02]  /*85b0*/  SHF.R.W.U32 R36, R26.reuse, 0xb, R26.reuse ;  /* 0x0000000b1a247819 */ /* 0x140fe40000001e1a */
[----:B------:R-:W-:Y:S02]  /*85c0*/  SHF.R.W.U32 R49, R26, 0x19, R26 ;  /* 0x000000191a317819 */ /* 0x000fe40000001e1a */
[----:B------:R-:W-:Y:S02]  /*85d0*/  LOP3.LUT R54, R14, R26, R15, 0xb8, !PT ;  /* 0x0000001a0e367212 */ /* 0x000fe400078eb80f */
[----:B------:R-:W-:-:S02]  /*85e0*/  LOP3.LUT R49, R49, R36, R56, 0x96, !PT ;  /* 0x0000002431317212 */ /* 0x000fc400078e9638 */
[----:B------:R-:W-:Y:S02]  /*85f0*/  IADD3 R54, PT, PT, R59, R54, R19 ;  /* 0x000000363b367210 */ /* 0x000fe40007ffe013 */
[C-C-:B------:R-:W-:Y:S02]  /*8600*/  SHF.R.W.U32 R56, R8.reuse, 0x7, R8.reuse ;  /* 0x0000000708387819 */ /* 0x140fe40000001e08 */
[--C-:B------:R-:W-:Y:S02]  /*8610*/  SHF.R.W.U32 R19, R8, 0x12, R8.reuse ;  /* 0x0000001208137819 */ /* 0x100fe40000001e08 */
[----:B------:R-:W-:Y:S02]  /*8620*/  SHF.R.U32.HI R36, RZ, 0x3, R8 ;  /* 0x00000003ff247819 */ /* 0x000fe40000011608 */
[----:B0-----:R-:W-:Y:S02]  /*8630*/  IADD3 R49, PT, PT, R54, UR4, R49 ;  /* 0x0000000436317c10 */ /* 0x001fe4000fffe031 */
[----:B------:R-:W-:-:S02]  /*8640*/  LOP3.LUT R36, R19, R56, R36, 0x96, !PT ;  /* 0x0000003813247212 */ /* 0x000fc400078e9624 */
[C---:B------:R-:W-:Y:S01]  /*8650*/  SHF.R.W.U32 R54, R21.reuse, 0x2, R21 ;  /* 0x0000000215367819 */ /* 0x040fe20000001e15 */
[----:B------:R-:W-:Y:S01]  /*8660*/  IMAD.IADD R16, R16, 0x1, R49 ;  /* 0x0000000110107824 */ /* 0x000fe200078e0231 */
[C-C-:B------:R-:W-:Y:S02]  /*8670*/  SHF.R.W.U32 R19, R21.reuse, 0xd, R21.reuse ;  /* 0x0000000d15137819 */ /* 0x140fe40000001e15 */
[--C-:B------:R-:W-:Y:S02]  /*8680*/  SHF.R.W.U32 R56, R21, 0x16, R21.reuse ;  /* 0x0000001615387819 */ /* 0x100fe40000001e15 */
        /* <DEDUP_REMOVED lines=8> */
[----:B------:R-:W-:Y:S02]  /*8710*/  LOP3.LUT R19, R15, R16, R26, 0xb8, !PT ;  /* 0x000000100f137212 */ /* 0x000fe400078eb81a */
[----:B------:R-:W-:Y:S02]  /*8720*/  LOP3.LUT R37, R52, R37, R49, 0x96, !PT ;  /* 0x0000002534257212 */ /* 0x000fe400078e9631 */
[----:B------:R-:W-:-:S02]  /*8730*/  IADD3 R14, PT, PT, R7, R19, R14 ;  /* 0x00000013070e7210 */ /* 0x000fc40007ffe00e */
[C-C-:B------:R-:W-:Y:S02]  /*8740*/  SHF.R.W.U32 R49, R9.reuse, 0x7, R9.reuse ;  /* 0x0000000709317819 */ /* 0x140fe40000001e09 */
[--C-:B------:R-:W-:Y:S02]  /*8750*/  SHF.R.W.U32 R19, R9, 0x12, R9.reuse ;  /* 0x0000001209137819 */ /* 0x100fe40000001e09 */
[----:B------:R-:W-:Y:S02]  /*8760*/  SHF.R.U32.HI R52, RZ, 0x3, R9 ;  /* 0x00000003ff347819 */ /* 0x000fe40000011609 */
[----:B------:R-:W-:Y:S02]  /*8770*/  SHF.R.W.U32 R57, R53, 0x13, R53 ;  /* 0x0000001335397819 */ /* 0x000fe40000001e35 */
[----:B------:R-:W-:Y:S02]  /*8780*/  LOP3.LUT R19, R19, R49, R52, 0x96, !PT ;  /* 0x0000003113137212 */ /* 0x000fe400078e9634 */
[----:B------:R-:W-:-:S02]  /*8790*/  IADD3 R52, PT, PT, R14, UR5, R37 ;  /* 0x000000050e347c10 */ /* 0x000fc4000fffe025 */
[C-C-:B------:R-:W-:Y:S02]  /*87a0*/  SHF.R.W.U32 R49, R56.reuse, 0x2, R56.reuse ;  /* 0x0000000238317819 */ /* 0x140fe40000001e38 */
[C---:B------:R-:W-:Y:S01]  /*87b0*/  SHF.R.W.U32 R37, R56.reuse, 0xd, R56 ;  /* 0x0000000d38257819 */ /* 0x040fe20000001e38 */
[----:B------:R-:W-:Y:S01]  /*87c0*/  IMAD.IADD R55, R55, 0x1, R52 ;  /* 0x0000000137377824 */ /* 0x000fe200078e0234 */
        /* <DEDUP_REMOVED lines=9> */
[--C-:B------:R-:W-:Y:S02]  /*8860*/  SHF.R.W.U32 R54, R37, 0x2, R37.reuse ;  /* 0x0000000225367819 */ /* 0x100fe40000001e25 */
[----:B------:R-:W-:Y:S02]  /*8870*/  LOP3.LUT R52, R49, R52, R14, 0x96, !PT ;  /* 0x0000003431347212 */ /* 0x000fe400078e960e */
[----:B------:R-:W-:-:S02]  /*8880*/  SHF.R.W.U32 R14, R37, 0xd, R37 ;  /* 0x0000000d250e7819 */ /* 0x000fc40000001e25 */
[--C-:B------:R-:W-:Y:S02]  /*8890*/  SHF.R.W.U32 R49, R37, 0x16, R37.reuse ;  /* 0x0000001625317819 */ /* 0x100fe40000001e25 */
[----:B------:R-:W-:Y:S02]  /*88a0*/  LOP3.LUT R36, R56, R21, R37, 0xe8, !PT ;  /* 0x0000001538247212 */ /* 0x000fe400078ee825 */
[----:B------:R-:W-:Y:S02]  /*88b0*/  LOP3.LUT R49, R49, R14, R54, 0x96, !PT ;  /* 0x0000000e31317212 */ /* 0x000fe400078e9636 */
[----:B------:R-:W-:Y:S02]  /*88c0*/  LOP3.LUT R14, R26, R55, R16, 0xb8, !PT ;  /* 0x000000371a0e7212 */ /* 0x000fe400078eb810 */
[----:B------:R-:W-:Y:S02]  /*88d0*/  SHF.R.W.U32 R54, R53, 0x11, R53 ;  /* 0x0000001135367819 */ /* 0x000fe40000001e35 */
[----:B------:R-:W-:-:S02]  /*88e0*/  IADD3 R15, PT, PT, R8, R14, R15 ;  /* 0x0000000e080f7210 */ /* 0x000fc40007ffe00f */
[----:B------:R-:W-:Y:S02]  /*88f0*/  SHF.R.U32.HI R14, RZ, 0xa, R53 ;  /* 0x0000000aff0e7819 */ /* 0x000fe40000011635 */
[----:B------:R-:W-:Y:S02]  /*8900*/  IADD3 R52, PT, PT, R15, UR6, R52 ;  /* 0x000000060f347c10 */ /* 0x000fe4000fffe034 */
[----:B------:R-:W-:Y:S02]  /*8910*/  LOP3.LUT R14, R57, R54, R14, 0x96, !PT ;  /* 0x00000036390e7212 */ /* 0x000fe400078e960e */
[----:B------:R-:W-:Y:S01]  /*8920*/  SHF.R.W.U32 R57, R38, 0x11, R38 ;  /* 0x0000001126397819 */ /* 0x000fe20000001e26 */
[----:B------:R-:W-:Y:S01]  /*8930*/  IMAD.IADD R22, R22, 0x1, R52 ;  /* 0x0000000116167824 */ /* 0x000fe200078e0234 */
[--C-:B------:R-:W-:Y:S02]  /*8940*/  SHF.R.W.U32 R54, R38, 0x13, R38.reuse ;  /* 0x0000001326367819 */ /* 0x100fe40000001e26 */
[----:B------:R-:W-:-:S02]  /*8950*/  SHF.R.U32.HI R15, RZ, 0xa, R38 ;  /* 0x0000000aff0f7819 */ /* 0x000fc40000011626 */
[----:B------:R-:W-:Y:S02]  /*8960*/  IADD3 R36, PT, PT, R52, R49, R36 ;  /* 0x0000003134247210 */ /* 0x000fe40007ffe024 */
[----:B------:R-:W-:Y:S02]  /*8970*/  LOP3.LUT R15, R54, R57, R15, 0x96, !PT ;  /* 0x00000039360f7212 */ /* 0x000fe400078e960f */
[C-C-:B------:R-:W-:Y:S02]  /*8980*/  SHF.R.W.U32 R54, R22.reuse, 0x6, R22.reuse ;  /* 0x0000000616367819 */ /* 0x140fe40000001e16 */
[C-C-:B------:R-:W-:Y:S02]  /*8990*/  SHF.R.W.U32 R52, R22.reuse, 0xb, R22.reuse ;  /* 0x0000000b16347819 */ /* 0x140fe40000001e16 */
[----:B------:R-:W-:Y:S02]  /*89a0*/  SHF.R.W.U32 R39, R22, 0x19, R22 ;  /* 0x0000001916277819 */ /* 0x000fe40000001e16 */
[----:B------:R-:W-:-:S02]  /*89b0*/  LOP3.LUT R49, R16, R22, R55, 0xb8, !PT ;  /* 0x0000001610317212 */ /* 0x000fc400078eb837 */
[----:B------:R-:W-:Y:S02]  /*89c0*/  LOP3.LUT R39, R39, R52, R54, 0x96, !PT ;  /* 0x0000003427277212 */ /* 0x000fe400078e9636 */
[----:B------:R-:W-:Y:S02]  /*89d0*/  IADD3 R26, PT, PT, R9, R49, R26 ;  /* 0x00000031091a7210 */ /* 0x000fe40007ffe01a */
[C-C-:B------:R-:W-:Y:S02]  /*89e0*/  SHF.R.W.U32 R54, R10.reuse, 0x7, R10.reuse ;  /* 0x000000070a367819 */ /* 0x140fe40000001e0a */
[--C-:B------:R-:W-:Y:S02]  /*89f0*/  SHF.R.W.U32 R52, R10, 0x12, R10.reuse ;  /* 0x000000120a347819 */ /* 0x100fe40000001e0a */
[----:B------:R-:W-:Y:S02]  /*8a00*/  SHF.R.U32.HI R49, RZ, 0x3, R10 ;  /* 0x00000003ff317819 */ /* 0x000fe4000001160a */
[----:B------:R-:W-:Y:S01]  /*8a10*/  IADD3 R39, PT, PT, R26, UR7, R39 ;  /* 0x000000071a277c10 */ /* 0x000fe2000fffe027 */
[----:B------:R-:W0:Y:S01]  /*8a20*/  LDCU.128 UR4, c[0x3][0x70] ;  /* 0x00c00e00ff0477ac */ /* 0x000e220008000c00 */
[----:B------:R-:W-:-:S02]  /*8a30*/  LOP3.LUT R49, R52, R54, R49, 0x96, !PT ;  /* 0x0000003634317212 */ /* 0x000fc400078e9631 */
[C-C-:B------:R-:W-:Y:S01]  /*8a40*/  SHF.R.W.U32 R52, R36.reuse, 0x2, R36.reuse ;  /* 0x0000000224347819 */ /* 0x140fe20000001e24 */
[----:B------:R-:W-:Y:S01]  /*8a50*/  IMAD.IADD R21, R21, 0x1, R39 ;  /* 0x0000000115157824 */ /* 0x000fe200078e0227 */
[C-C-:B------:R-:W-:Y:S02]  /*8a60*/  SHF.R.W.U32 R57, R36.reuse, 0xd, R36.reuse ;  /* 0x0000000d24397819 */ /* 0x140fe40000001e24 */
[----:B------:R-:W-:Y:S02]  /*8a70*/  SHF.R.W.U32 R26, R36, 0x16, R36 ;  /* 0x00000016241a7819 */ /* 0x000fe40000001e24 */
[----:B------:R-:W-:Y:S02]  /*8a80*/  IADD3 R58, PT, PT, R49, R50, R27 ;  /* 0x00000032313a7210 */ /* 0x000fe40007ffe01b */
[----:B------:R-:W-:Y:S02]  /*8a90*/  LOP3.LUT R26, R26, R57, R52, 0x96, !PT ;  /* 0x000000391a1a7212 */ /* 0x000fe400078e9634 */
[----:B------:R-:W-:Y:S01]  /*8aa0*/  IADD3 R57, PT, PT, R19, R51, R18 ;  /* 0x0000003313397210 */ /* 0x000fe20007ffe012 */
[----:B------:R-:W-:Y:S01]  /*8ab0*/  IMAD.IADD R13, R13, 0x1, R58 ;  /* 0x000000010d0d7824 */ /* 0x000fe200078e023a */
[----:B------:R-:W-:-:S02]  /*8ac0*/  LOP3.LUT R19, R37, R56, R36, 0xe8, !PT ;  /* 0x0000003825137212 */ /* 0x000fc400078ee824 */
[----:B------:R-:W-:Y:S01]  /*8ad0*/  SHF.R.W.U32 R18, R21, 0xb, R21 ;  /* 0x0000000b15127819 */ /* 0x000fe20000001e15 */
[----:B------:R-:W-:Y:S01]  /*8ae0*/  IMAD.IADD R12, R12, 0x1, R57 ;  /* 0x000000010c0c7824 */ /* 0x000fe200078e0239 */
[----:B------:R-:W-:Y:S02]  /*8af0*/  IADD3 R19, PT, PT, R39, R26, R19 ;  /* 0x0000001a27137210 */ /* 0x000fe40007ffe013 */
        /* <DEDUP_REMOVED lines=14> */
[----:B------:R-:W-:Y:S02]  /*8be0*/  SHF.R.W.U32 R54, R56, 0xb, R56 ;  /* 0x0000000b38367819 */ /* 0x000fe40000001e38 */
[----:B------:R-:W-:Y:S02]  /*8bf0*/  LOP3.LUT R26, R57, R26, R16, 0x96, !PT ;  /* 0x0000001a391a7212 */ /* 0x000fe400078e9610 */
[----:B------:R-:W-:-:S02]  /*8c00*/  LOP3.LUT R57, R36, R37, R19, 0xe8, !PT ;  /* 0x0000002524397212 */ /* 0x000fc400078ee813 */
[C-C-:B------:R-:W-:Y:S02]  /*8c10*/  SHF.R.W.U32 R16, R56.reuse, 0x6, R56.reuse ;  /* 0x0000000638107819 */ /* 0x140fe40000001e38 */
[----:B------:R-:W-:Y:S02]  /*8c20*/  IADD3 R26, PT, PT, R61, R26, R57 ;  /* 0x0000001a3d1a7210 */ /* 0x000fe40007ffe039 */
[----:B------:R-:W-:Y:S02]  /*8c30*/  SHF.R.W.U32 R57, R56, 0x19, R56 ;  /* 0x0000001938397819 */ /* 0x000fe40000001e38 */
[C---:B------:R-:W-:Y:S02]  /*8c40*/  SHF.R.W.U32 R52, R26.reuse, 0x16, R26 ;  /* 0x000000161a347819 */ /* 0x040fe40000001e1a */
[----:B------:R-:W-:Y:S02]  /*8c50*/  LOP3.LUT R54, R57, R54, R16, 0x96, !PT ;  /* 0x0000003639367212 */ /* 0x000fe400078e9610 */
[----:B------:R-:W-:-:S02]  /*8c60*/  SHF.R.W.U32 R16, R26, 0x2, R26 ;  /* 0x000000021a107819 */ /* 0x000fc40000001e1a */
[----:B------:R-:W-:Y:S02]  /*8c70*/  SHF.R.W.U32 R57, R26, 0xd, R26 ;  /* 0x0000000d1a397819 */ /* 0x000fe40000001e1a */
[C---:B------:R-:W-:Y:S02]  /*8c80*/  SHF.R.W.U32 R18, R17.reuse, 0x11, R17 ;  /* 0x0000001111127819 */ /* 0x040fe40000001e11 */
[----:B------:R-:W-:Y:S02]  /*8c90*/  LOP3.LUT R52, R52, R57, R16, 0x96, !PT ;  /* 0x0000003934347212 */ /* 0x000fe400078e9610 */
[----:B------:R-:W-:Y:S02]  /*8ca0*/  LOP3.LUT R16, R22, R56, R21, 0xb8, !PT ;  /* 0x0000003816107212 */ /* 0x000fe400078eb815 */
[----:B------:R-:W-:Y:S02]  /*8cb0*/  SHF.R.W.U32 R57, R17, 0x13, R17 ;  /* 0x0000001311397819 */ /* 0x000fe40000001e11 */
[----:B------:R-:W-:-:S02]  /*8cc0*/  IADD3 R55, PT, PT, R12, R16, R55 ;  /* 0x000000100c377210 */ /* 0x000fc40007ffe037 */
[----:B------:R-:W-:Y:S02]  /*8cd0*/  SHF.R.U32.HI R16, RZ, 0xa, R17 ;  /* 0x0000000aff107819 */ /* 0x000fe40000011611 */
[----:B------:R-:W-:Y:S02]  /*8ce0*/  IADD3 R54, PT, PT, R55, UR5, R54 ;  /* 0x0000000537367c10 */ /* 0x000fe4000fffe036 */
[----:B------:R-:W-:Y:S02]  /*8cf0*/  LOP3.LUT R16, R57, R18, R16, 0x96, !PT ;  /* 0x0000001239107212 */ /* 0x000fe400078e9610 */
[--C-:B------:R-:W-:Y:S01]  /*8d00*/  SHF.R.W.U32 R57, R23, 0x11, R23.reuse ;  /* 0x0000001117397819 */ /* 0x100fe20000001e17 */
[----:B------:R-:W-:Y:S01]  /*8d10*/  IMAD.IADD R27, R37, 0x1, R54 ;  /* 0x00000001251b7824 */ /* 0x000fe200078e0236 */
[--C-:B------:R-:W-:Y:S02]  /*8d20*/  SHF.R.W.U32 R55, R23, 0x13, R23.reuse ;  /* 0x0000001317377819 */ /* 0x100fe40000001e17 */
[----:B------:R-:W-:-:S02]  /*8d30*/  SHF.R.U32.HI R18, RZ, 0xa, R23 ;  /* 0x0000000aff127819 */ /* 0x000fc40000011617 */
[----:B------:R-:W-:Y:S02]  /*8d40*/  LOP3.LUT R49, R19, R36, R26, 0xe8, !PT ;  /* 0x0000002413317212 */ /* 0x000fe400078ee81a */
[----:B------:R-:W-:Y:S02]  /*8d50*/  LOP3.LUT R18, R55, R57, R18, 0x96, !PT ;  /* 0x0000003937127212 */ /* 0x000fe400078e9612 */
[----:B------:R-:W-:Y:S02]  /*8d60*/  IADD3 R37, PT, PT, R54, R52, R49 ;  /* 0x0000003436257210 */ /* 0x000fe40007ffe031 */
[C-C-:B------:R-:W-:Y:S02]  /*8d70*/  SHF.R.W.U32 R55, R27.reuse, 0x6, R27.reuse ;  /* 0x000000061b377819 */ /* 0x140fe40000001e1b */
[C-C-:B------:R-:W-:Y:S02]  /*8d80*/  SHF.R.W.U32 R54, R27.reuse, 0xb, R27.reuse ;  /* 0x0000000b1b367819 */ /* 0x140fe40000001e1b */
[----:B------:R-:W-:-:S02]  /*8d90*/  SHF.R.W.U32 R49, R27, 0x19, R27 ;  /* 0x000000191b317819 */ /* 0x000fc40000001e1b */
[----:B------:R-:W-:Y:S02]  /*8da0*/  LOP3.LUT R52, R21, R27, R56, 0xb8, !PT ;  /* 0x0000001b15347212 */ /* 0x000fe400078eb838 */
[----:B------:R-:W-:Y:S02]  /*8db0*/  LOP3.LUT R49, R49, R54, R55, 0x96, !PT ;  /* 0x0000003631317212 */ /* 0x000fe400078e9637 */
[C---:B------:R-:W-:Y:S02]  /*8dc0*/  IADD3 R52, PT, PT, R13.reuse, R52, R22 ;  /* 0x000000340d347210 */ /* 0x040fe40007ffe016 */
[C-C-:B------:R-:W-:Y:S02]  /*8dd0*/  SHF.R.W.U32 R54, R13.reuse, 0x7, R13.reuse ;  /* 0x000000070d367819 */ /* 0x140fe40000001e0d */
[--C-:B------:R-:W-:Y:S02]  /*8de0*/  SHF.R.W.U32 R55, R13, 0x12, R13.reuse ;  /* 0x000000120d377819 */ /* 0x100fe40000001e0d */
[----:B------:R-:W-:-:S02]  /*8df0*/  SHF.R.U32.HI R22, RZ, 0x3, R13 ;  /* 0x00000003ff167819 */ /* 0x000fc4000001160d */
[----:B------:R-:W-:Y:S02]  /*8e00*/  IADD3 R39, PT, PT, R39, R59, R20 ;  /* 0x0000003b27277210 */ /* 0x000fe40007ffe014 */
[----:B------:R-:W-:Y:S02]  /*8e10*/  LOP3.LUT R22, R55, R54, R22, 0x96, !PT ;  /* 0x0000003637167212 */ /* 0x000fe400078e9616 */
[----:B------:R-:W-:Y:S01]  /*8e20*/  IADD3 R55, PT, PT, R52, UR6, R49 ;  /* 0x0000000634377c10 */ /* 0x000fe2000fffe031 */
[----:B------:R-:W-:Y:S01]  /*8e30*/  IMAD.IADD R14, R14, 0x1, R39 ;  /* 0x000000010e0e7824 */ /* 0x000fe200078e0227 */
[C-C-:B------:R-:W-:Y:S02]  /*8e40*/  SHF.R.W.U32 R54, R37.reuse, 0x2, R37.reuse ;  /* 0x0000000225367819 */ /* 0x140fe40000001e25 */
[C-C-:B------:R-:W-:Y:S02]  /*8e50*/  SHF.R.W.U32 R49, R37.reuse, 0xd, R37.reuse ;  /* 0x0000000d25317819 */ /* 0x140fe40000001e25 */
[----:B------:R-:W-:-:S02]  /*8e60*/  SHF.R.W.U32 R52, R37, 0x16, R37 ;  /* 0x0000001625347819 */ /* 0x000fc40000001e25 */
[----:B------:R-:W-:Y:S02]  /*8e70*/  LOP3.LUT R20, R26, R19, R37, 0xe8, !PT ;  /* 0x000000131a147212 */ /* 0x000fe400078ee825 */
[----:B------:R-:W-:Y:S01]  /*8e80*/  LOP3.LUT R52, R52, R49, R54, 0x96, !PT ;  /* 0x0000003134347212 */ /* 0x000fe200078e9636 */
[----:B------:R-:W-:Y:S01]  /*8e90*/  IMAD.IADD R49, R36, 0x1, R55 ;  /* 0x0000000124317824 */ /* 0x000fe200078e0237 */
[----:B------:R-:W-:Y:S02]  /*8ea0*/  SHF.R.W.U32 R57, R59, 0x11, R59 ;  /* 0x000000113b397819 */ /* 0x000fe40000001e3b */
[----:B------:R-:W-:Y:S02]  /*8eb0*/  IADD3 R52, PT, PT, R55, R52, R20 ;  /* 0x0000003437347210 */ /* 0x000fe40007ffe014 */
[C-C-:B------:R-:W-:Y:S02]  /*8ec0*/  SHF.R.W.U32 R54, R49.reuse, 0x6, R49.reuse ;  /* 0x0000000631367819 */ /* 0x140fe40000001e31 */
[----:B------:R-:W-:-:S02]  /*8ed0*/  SHF.R.W.U32 R20, R49, 0xb, R49 ;  /* 0x0000000b31147819 */ /* 0x000fc40000001e31 */
[----:B------:R-:W-:Y:S02]  /*8ee0*/  SHF.R.W.U32 R39, R49, 0x19, R49 ;  /* 0x0000001931277819 */ /* 0x000fe40000001e31 */
[----:B------:R-:W-:Y:S02]  /*8ef0*/  LOP3.LUT R36, R56, R49, R27, 0xb8, !PT ;  /* 0x0000003138247212 */ /* 0x000fe400078eb81b */
[----:B------:R-:W-:Y:S02]  /*8f00*/  LOP3.LUT R20, R39, R20, R54, 0x96, !PT ;  /* 0x0000001427147212 */ /* 0x000fe400078e9636 */
[C---:B------:R-:W-:Y:S02]  /*8f10*/  IADD3 R21, PT, PT, R14.reuse, R36, R21 ;  /* 0x000000240e157210 */ /* 0x040fe40007ffe015 */
[C-C-:B------:R-:W-:Y:S02]  /*8f20*/  SHF.R.W.U32 R36, R14.reuse, 0x7, R14.reuse ;  /* 0x000000070e247819 */ /* 0x140fe40000001e0e */
[----:B------:R-:W-:-:S02]  /*8f30*/  SHF.R.W.U32 R54, R14, 0x12, R14 ;  /* 0x000000120e367819 */ /* 0x000fc40000001e0e */
[----:B------:R-:W-:Y:S02]  /*8f40*/  SHF.R.U32.HI R39, RZ, 0x3, R14 ;  /* 0x00000003ff277819 */ /* 0x000fe4000001160e */
[----:B------:R-:W-:Y:S01]  /*8f50*/  IADD3 R58, PT, PT, R21, UR7, R20 ;  /* 0x00000007153a7c10 */ /* 0x000fe2000fffe014 */
[----:B------:R-:W0:Y:S01]  /*8f60*/  LDCU.128 UR4, c[0x3][0x80] ;  /* 0x00c01000ff0477ac */ /* 0x000e220008000c00 */
[----:B------:R-:W-:Y:S02]  /*8f70*/  LOP3.LUT R54, R54, R36, R39, 0x96, !PT ;  /* 0x0000002436367212 */ /* 0x000fe400078e9627 */
[C-C-:B------:R-:W-:Y:S02]  /*8f80*/  SHF.R.W.U32 R36, R52.reuse, 0x2, R52.reuse ;  /* 0x0000000234247819 */ /* 0x140fe40000001e34 */
[C-C-:B------:R-:W-:Y:S02]  /*8f90*/  SHF.R.W.U32 R21, R52.reuse, 0xd, R52.reuse ;  /* 0x0000000d34157819 */ /* 0x140fe40000001e34 */
[----:B------:R-:W-:-:S04]  /*8fa0*/  SHF.R.W.U32 R20, R52, 0x16, R52 ;  /* 0x0000001634147819 */ /* 0x000fc80000001e34 */
[----:B------:R-:W-:Y:S01]  /*8fb0*/  LOP3.LUT R21, R20, R21, R36, 0x96, !PT ;  /* 0x0000001514157212 */ /* 0x000fe200078e9624 */
[----:B------:R-:W-:Y:S01]  /*8fc0*/  IMAD.IADD R20, R19, 0x1, R58 ;  /* 0x0000000113147824 */ /* 0x000fe200078e023a */
[----:B------:R-:W-:-:S04]  /*8fd0*/  LOP3.LUT R36, R37, R26, R52, 0xe8, !PT ;  /* 0x0000001a25247212 */ /* 0x000fc800078ee834 */
[----:B------:R-:W-:Y:S02]  /*8fe0*/  IADD3 R21, PT, PT, R58, R21, R36 ;  /* 0x000000153a157210 */ /* 0x000fe40007ffe024 */
[C-C-:B------:R-:W-:Y:S02]  /*8ff0*/  SHF.R.W.U32 R19, R20.reuse, 0x6, R20.reuse ;  /* 0x0000000614137819 */ /* 0x140fe40000001e14 */
[C-C-:B------:R-:W-:Y:S02]  /*9000*/  SHF.R.W.U32 R39, R20.reuse, 0xb, R20.reuse ;  /* 0x0000000b14277819 */ /* 0x140fe40000001e14 */
[----:B------:R-:W-:Y:S02]  /*9010*/  SHF.R.W.U32 R36, R20, 0x19, R20 ;  /* 0x0000001914247819 */ /* 0x000fe40000001e14 */
[----:B------:R-:W-:Y:S02]  /*9020*/  SHF.R.W.U32 R55, R21, 0x2, R21 ;  /* 0x0000000215377819 */ /* 0x000fe40000001e15 */
[----:B------:R-:W-:-:S02]  /*9030*/  LOP3.LUT R39, R36, R39, R19, 0x96, !PT ;  /* 0x0000002724277212 */ /* 0x000fc400078e9613 */
[C-C-:B------:R-:W-:Y:S02]  /*9040*/  SHF.R.W.U32 R19, R21.reuse, 0xd, R21.reuse ;  /* 0x0000000d15137819 */ /* 0x140fe40000001e15 */
[----:B------:R-:W-:Y:S02]  /*9050*/  SHF.R.W.U32 R36, R21, 0x16, R21 ;  /* 0x0000001615247819 */ /* 0x000fe40000001e15 */
[--C-:B------:R-:W-:Y:S02]  /*9060*/  SHF.R.W.U32 R58, R24, 0x13, R24.reuse ;  /* 0x00000013183a7819 */ /* 0x100fe40000001e18 */
[----:B------:R-:W-:Y:S02]  /*9070*/  LOP3.LUT R36, R36, R19, R55, 0x96, !PT ;  /* 0x0000001324247212 */ /* 0x000fe400078e9637 */
[--C-:B------:R-:W-:Y:S02]  /*9080*/  SHF.R.W.U32 R55, R24, 0x11, R24.reuse ;  /* 0x0000001118377819 */ /* 0x100fe40000001e18 */
[----:B------:R-:W-:-:S04]  /*9090*/  SHF.R.U32.HI R19, RZ, 0xa, R24 ;  /* 0x0000000aff137819 */ /* 0x000fc80000011618 */
[----:B------:R-:W-:Y:S02]  /*90a0*/  LOP3.LUT R19, R58, R55, R19, 0x96, !PT ;  /* 0x000000373a137212 */ /* 0x000fe400078e9613 */
[----:B------:R-:W-:Y:S02]  /*90b0*/  IADD3 R58, PT, PT, R22, R7, R25 ;  /* 0x00000007163a7210 */ /* 0x000fe40007ffe019 */
[C-C-:B------:R-:W-:Y:S02]  /*90c0*/  SHF.R.W.U32 R55, R51.reuse, 0x11, R51.reuse ;  /* 0x0000001133377819 */ /* 0x140fe40000001e33 */
[--C-:B------:R-:W-:Y:S01]  /*90d0*/  SHF.R.W.U32 R25, R51, 0x13, R51.reuse ;  /* 0x0000001333197819 */ /* 0x100fe20000001e33 */
[----:B------:R-:W-:Y:S01]  /*90e0*/  IMAD.IADD R15, R15, 0x1, R58 ;  /* 0x000000010f0f7824 */ /* 0x000fe200078e023a */
[----:B------:R-:W-:Y:S02]  /*90f0*/  SHF.R.U32.HI R22, RZ, 0xa, R51 ;  /* 0x0000000aff167819 */ /* 0x000fe40000011633 */
[----:B------:R-:W-:-:S02]  /*9100*/  SHF.R.W.U32 R58, R50, 0x13, R50 ;  /* 0x00000013323a7819 */ /* 0x000fc40000001e32 */
[----:B------:R-:W-:Y:S02]  /*9110*/  LOP3.LUT R22, R25, R55, R22, 0x96, !PT ;  /* 0x0000003719167212 */ /* 0x000fe400078e9616 */
[----:B------:R-:W-:Y:S02]  /*9120*/  LOP3.LUT R25, R27, R20, R49, 0xb8, !PT ;  /* 0x000000141b197212 */ /* 0x000fe400078eb831 */
[----:B------:R-:W-:Y:S02]  /*9130*/  SHF.R.W.U32 R55, R50, 0x11, R50 ;  /* 0x0000001132377819 */ /* 0x000fe40000001e32 */
[----:B------:R-:W-:Y:S02]  /*9140*/  IADD3 R56, PT, PT, R15, R25, R56 ;  /* 0x000000190f387210 */ /* 0x000fe40007ffe038 */
[----:B------:R-:W-:-:S04]  /*9150*/  SHF.R.U32.HI R25, RZ, 0xa, R50 ;  /* 0x0000000aff197819 */ /* 0x000fc80000011632 */
[----:B------:R-:W-:Y:S02]  /*9160*/  LOP3.LUT R25, R58, R55, R25, 0x96, !PT ;  /* 0x000000373a197212 */ /* 0x000fe400078e9619 */
[----:B0-----:R-:W-:Y:S02]  /*9170*/  IADD3 R55, PT, PT, R56, UR4, R39 ;  /* 0x0000000438377c10 */ /* 0x001fe4000fffe027 */
[--C-:B------:R-:W-:Y:S02]  /*9180*/  SHF.R.W.U32 R56, R59, 0x13, R59.reuse ;  /* 0x000000133b387819 */ /* 0x100fe40000001e3b */
[----:B------:R-:W-:Y:S01]  /*9190*/  SHF.R.U32.HI R39, RZ, 0xa, R59 ;  /* 0x0000000aff277819 */ /* 0x000fe2000001163b */
[----:B------:R-:W-:-:S03]  /*91a0*/  IMAD.IADD R26, R26, 0x1, R55 ;  /* 0x000000011a1a7824 */ /* 0x000fc600078e0237 */
[----:B------:R-:W-:Y:S02]  /*91b0*/  LOP3.LUT R39, R56, R57, R39, 0x96, !PT ;  /* 0x0000003938277212 */ /* 0x000fe400078e9627 */
[----:B------:R-:W-:Y:S02]  /*91c0*/  IADD3 R57, PT, PT, R54, R8, R53 ;  /* 0x0000000836397210 */ /* 0x000fe40007ffe035 */
[----:B------:R-:W-:Y:S02]  /*91d0*/  LOP3.LUT R53, R52, R37, R21, 0xe8, !PT ;  /* 0x0000002534357212 */ /* 0x000fe400078ee815 */
[--C-:B------:R-:W-:Y:S01]  /*91e0*/  SHF.R.W.U32 R54, R26, 0xb, R26.reuse ;  /* 0x0000000b1a367819 */ /* 0x100fe20000001e1a */
[----:B------:R-:W-:Y:S01]  /*91f0*/  IMAD.IADD R16, R16, 0x1, R57 ;  /* 0x0000000110107824 */ /* 0x000fe200078e0239 */
        /* <DEDUP_REMOVED lines=14> */
[----:B------:R-:W-:Y:S02]  /*92e0*/  SHF.R.W.U32 R57, R9, 0x11, R9 ;  /* 0x0000001109397819 */ /* 0x000fe40000001e09 */
[----:B------:R-:W-:Y:S02]  /*92f0*/  LOP3.LUT R53, R53, R54, R55, 0x96, !PT ;  /* 0x0000003635357212 */ /* 0x000fe400078e9637 */
[----:B------:R-:W-:Y:S01]  /*9300*/  IADD3 R55, PT, PT, R27, R9, R38 ;  /* 0x000000091b377210 */ /* 0x000fe20007ffe026 */
[----:B------:R-:W-:Y:S01]  /*9310*/  IMAD.IADD R27, R37, 0x1, R56 ;  /* 0x00000001251b7824 */ /* 0x000fe200078e0238 */
[----:B------:R-:W-:-:S03]  /*9320*/  LOP3.LUT R38, R21, R52, R36, 0xe8, !PT ;  /* 0x0000003415267212 */ /* 0x000fc600078ee824 */
[----:B------:R-:W-:Y:S01]  /*9330*/  IMAD.IADD R18, R18, 0x1, R55 ;  /* 0x0000000112127824 */ /* 0x000fe200078e0237 */
        /* <DEDUP_REMOVED lines=8> */
[C-C-:B------:R-:W-:Y:S02]  /*93c0*/  SHF.R.W.U32 R54, R37.reuse, 0xd, R37.reuse ;  /* 0x0000000d25367819 */ /* 0x140fe40000001e25 */
[----:B------:R-:W-:Y:S02]  /*93d0*/  SHF.R.W.U32 R53, R37, 0x16, R37 ;  /* 0x0000001625357819 */ /* 0x000fe40000001e25 */
[----:B------:R-:W-:Y:S02]  /*93e0*/  IADD3 R49, PT, PT, R49, UR6, R38 ;  /* 0x0000000631317c10 */ /* 0x000fe4000fffe026 */
[----:B------:R-:W-:-:S02]  /*93f0*/  LOP3.LUT R54, R53, R54, R55, 0x96, !PT ;  /* 0x0000003635367212 */ /* 0x000fc400078e9637 */
[--C-:B------:R-:W-:Y:S01]  /*9400*/  SHF.R.W.U32 R55, R16, 0x7, R16.reuse ;  /* 0x0000000710377819 */ /* 0x100fe20000001e10 */
[----:B------:R-:W-:Y:S01]  /*9410*/  IMAD.IADD R52, R52, 0x1, R49 ;  /* 0x0000000134347824 */ /* 0x000fe200078e0231 */
[--C-:B------:R-:W-:Y:S02]  /*9420*/  SHF.R.W.U32 R53, R16, 0x12, R16.reuse ;  /* 0x0000001210357819 */ /* 0x100fe40000001e10 */
[----:B------:R-:W-:Y:S02]  /*9430*/  SHF.R.U32.HI R56, RZ, 0x3, R16 ;  /* 0x00000003ff387819 */ /* 0x000fe40000011610 */
[----:B------:R-:W-:Y:S02]  /*9440*/  LOP3.LUT R38, R36, R21, R37, 0xe8, !PT ;  /* 0x0000001524267212 */ /* 0x000fe400078ee825 */
[----:B------:R-:W-:Y:S02]  /*9450*/  LOP3.LUT R56, R53, R55, R56, 0x96, !PT ;  /* 0x0000003735387212 */ /* 0x000fe400078e9638 */
[----:B------:R-:W-:-:S02]  /*9460*/  IADD3 R54, PT, PT, R49, R54, R38 ;  /* 0x0000003631367210 */ /* 0x000fc40007ffe026 */
[C-C-:B------:R-:W-:Y:S02]  /*9470*/  SHF.R.W.U32 R53, R18.reuse, 0x7, R18.reuse ;  /* 0x0000000712357819 */ /* 0x140fe40000001e12 */
[--C-:B------:R-:W-:Y:S02]  /*9480*/  SHF.R.W.U32 R38, R18, 0x12, R18.reuse ;  /* 0x0000001212267819 */ /* 0x100fe40000001e12 */
[----:B------:R-:W-:Y:S02]  /*9490*/  SHF.R.U32.HI R49, RZ, 0x3, R18 ;  /* 0x00000003ff317819 */ /* 0x000fe40000011612 */
[--C-:B------:R-:W-:Y:S02]  /*94a0*/  SHF.R.W.U32 R58, R52, 0xb, R52.reuse ;  /* 0x0000000b343a7819 */ /* 0x100fe40000001e34 */
[----:B------:R-:W-:Y:S02]  /*94b0*/  LOP3.LUT R38, R38, R53, R49, 0x96, !PT ;  /* 0x0000003526267212 */ /* 0x000fe400078e9631 */
[----:B------:R-:W-:-:S02]  /*94c0*/  SHF.R.W.U32 R49, R52, 0x6, R52 ;  /* 0x0000000634317819 */ /* 0x000fc40000001e34 */
[----:B------:R-:W-:Y:S02]  /*94d0*/  SHF.R.W.U32 R53, R52, 0x19, R52 ;  /* 0x0000001934357819 */ /* 0x000fe40000001e34 */
[----:B------:R-:W-:Y:S02]  /*94e0*/  IADD3 R56, PT, PT, R56, R10, R17 ;  /* 0x0000000a38387210 */ /* 0x000fe40007ffe011 */
[----:B------:R-:W-:Y:S02]  /*94f0*/  LOP3.LUT R53, R53, R58, R49, 0x96, !PT ;  /* 0x0000003a35357212 */ /* 0x000fe400078e9631 */
[--C-:B------:R-:W-:Y:S01]  /*9500*/  SHF.R.W.U32 R55, R7, 0x11, R7.reuse ;  /* 0x0000001107377819 */ /* 0x100fe20000001e07 */
[----:B------:R-:W-:Y:S01]  /*9510*/  IMAD.IADD R19, R19, 0x1, R56 ;  /* 0x0000000113137824 */ /* 0x000fe200078e0238 */
[--C-:B------:R-:W-:Y:S02]  /*9520*/  SHF.R.W.U32 R58, R7, 0x13, R7.reuse ;  /* 0x00000013073a7819 */ /* 0x100fe40000001e07 */
[----:B------:R-:W-:-:S02]  /*9530*/  SHF.R.U32.HI R49, RZ, 0xa, R7 ;  /* 0x0000000aff317819 */ /* 0x000fc40000011607 */
[--C-:B------:R-:W-:Y:S02]  /*9540*/  SHF.R.U32.HI R17, RZ, 0xa, R8.reuse ;  /* 0x0000000aff117819 */ /* 0x100fe40000011608 */
[----:B------:R-:W-:Y:S02]  /*9550*/  LOP3.LUT R49, R58, R55, R49, 0x96, !PT ;  /* 0x000000373a317212 */ /* 0x000fe400078e9631 */
[C-C-:B------:R-:W-:Y:S02]  /*9560*/  SHF.R.W.U32 R55, R8.reuse, 0x11, R8.reuse ;  /* 0x0000001108377819 */ /* 0x140fe40000001e08 */
[----:B------:R-:W-:Y:S02]  /*9570*/  SHF.R.W.U32 R58, R8, 0x13, R8 ;  /* 0x00000013083a7819 */ /* 0x000fe40000001e08 */
[----:B------:R-:W-:Y:S02]  /*9580*/  LOP3.LUT R56, R26, R52, R27, 0xb8, !PT ;  /* 0x000000341a387212 */ /* 0x000fe400078eb81b */
[----:B------:R-:W-:-:S02]  /*9590*/  LOP3.LUT R17, R58, R55, R17, 0x96, !PT ;  /* 0x000000373a117212 */ /* 0x000fc400078e9611 */
[----:B------:R-:W-:Y:S02]  /*95a0*/  IADD3 R56, PT, PT, R19, R56, R20 ;  /* 0x0000003813387210 */ /* 0x000fe40007ffe014 */
[--C-:B------:R-:W-:Y:S02]  /*95b0*/  SHF.R.W.U32 R55, R9, 0x13, R9.reuse ;  /* 0x0000001309377819 */ /* 0x100fe40000001e09 */
[----:B------:R-:W-:Y:S02]  /*95c0*/  SHF.R.U32.HI R20, RZ, 0xa, R9 ;  /* 0x0000000aff147819 */ /* 0x000fe40000011609 */
[----:B------:R-:W-:Y:S02]  /*95d0*/  IADD3 R23, PT, PT, R38, R12, R23 ;  /* 0x0000000c26177210 */ /* 0x000fe40007ffe017 */
[----:B------:R-:W-:Y:S02]  /*95e0*/  LOP3.LUT R20, R55, R57, R20, 0x96, !PT ;  /* 0x0000003937147212 */ /* 0x000fe400078e9614 */
[----:B------:R-:W-:Y:S01]  /*95f0*/  IADD3 R53, PT, PT, R56, UR7, R53 ;  /* 0x0000000738357c10 */ /* 0x000fe2000fffe035 */
[----:B------:R-:W0:Y:S01]  /*9600*/  LDCU.128 UR4, c[0x3][0x90] ;  /* 0x00c01200ff0477ac */ /* 0x000e220008000c00 */
[--C-:B------:R-:W-:Y:S01]  /*9610*/  SHF.R.W.U32 R56, R54, 0x2, R54.reuse ;  /* 0x0000000236387819 */ /* 0x100fe20000001e36 */
[----:B------:R-:W-:Y:S01]  /*9620*/  IMAD.IADD R22, R22, 0x1, R23 ;  /* 0x0000000116167824 */ /* 0x000fe200078e0217 */
[C-C-:B------:R-:W-:Y:S01]  /*9630*/  SHF.R.W.U32 R55, R54.reuse, 0xd, R54.reuse ;  /* 0x0000000d36377819 */ /* 0x140fe20000001e36 */
[----:B------:R-:W-:Y:S01]  /*9640*/  IMAD.IADD R21, R21, 0x1, R53 ;  /* 0x0000000115157824 */ /* 0x000fe200078e0235 */
[----:B------:R-:W-:-:S02]  /*9650*/  SHF.R.W.U32 R38, R54, 0x16, R54 ;  /* 0x0000001636267819 */ /* 0x000fc40000001e36 */
[----:B------:R-:W-:Y:S02]  /*9660*/  LOP3.LUT R23, R37, R36, R54, 0xe8, !PT ;  /* 0x0000002425177212 */ /* 0x000fe400078ee836 */
[----:B------:R-:W-:Y:S02]  /*9670*/  LOP3.LUT R38, R38, R55, R56, 0x96, !PT ;  /* 0x0000003726267212 */ /* 0x000fe400078e9638 */
[----:B------:R-:W-:Y:S02]  /*9680*/  SHF.R.W.U32 R55, R21, 0x6, R21 ;  /* 0x0000000615377819 */ /* 0x000fe40000001e15 */
[----:B------:R-:W-:Y:S02]  /*9690*/  IADD3 R23, PT, PT, R53, R38, R23 ;  /* 0x0000002635177210 */ /* 0x000fe40007ffe017 */
[C-C-:B------:R-:W-:Y:S02]  /*96a0*/  SHF.R.W.U32 R53, R21.reuse, 0xb, R21.reuse ;  /* 0x0000000b15357819 */ /* 0x140fe40000001e15 */
[----:B------:R-:W-:-:S02]  /*96b0*/  SHF.R.W.U32 R38, R21, 0x19, R21 ;  /* 0x0000001915267819 */ /* 0x000fc40000001e15 */
[----:B------:R-:W-:Y:S02]  /*96c0*/  LOP3.LUT R57, R27, R21, R52, 0xb8, !PT ;  /* 0x000000151b397212 */ /* 0x000fe400078eb834 */
[----:B------:R-:W-:Y:S02]  /*96d0*/  LOP3.LUT R38, R38, R53, R55, 0x96, !PT ;  /* 0x0000003526267212 */ /* 0x000fe400078e9637 */
[----:B------:R-:W-:Y:S02]  /*96e0*/  IADD3 R57, PT, PT, R22, R57, R26 ;  /* 0x0000003916397210 */ /* 0x000fe40007ffe01a */
[C-C-:B------:R-:W-:Y:S02]  /*96f0*/  SHF.R.W.U32 R55, R19.reuse, 0x7, R19.reuse ;  /* 0x0000000713377819 */ /* 0x140fe40000001e13 */
[--C-:B------:R-:W-:Y:S02]  /*9700*/  SHF.R.W.U32 R26, R19, 0x12, R19.reuse ;  /* 0x00000012131a7819 */ /* 0x100fe40000001e13 */
[----:B------:R-:W-:-:S02]  /*9710*/  SHF.R.U32.HI R53, RZ, 0x3, R19 ;  /* 0x00000003ff357819 */ /* 0x000fc40000011613 */
[----:B0-----:R-:W-:Y:S02]  /*9720*/  IADD3 R57, PT, PT, R57, UR4, R38 ;  /* 0x0000000439397c10 */ /* 0x001fe4000fffe026 */
[----:B------:R-:W-:Y:S02]  /*9730*/  LOP3.LUT R26, R26, R55, R53, 0x96, !PT ;  /* 0x000000371a1a7212 */ /* 0x000fe400078e9635 */
[C-C-:B------:R-:W-:Y:S02]  /*9740*/  SHF.R.W.U32 R55, R23.reuse, 0x2, R23.reuse ;  /* 0x0000000217377819 */ /* 0x140fe40000001e17 */
[C-C-:B------:R-:W-:Y:S02]  /*9750*/  SHF.R.W.U32 R53, R23.reuse, 0xd, R23.reuse ;  /* 0x0000000d17357819 */ /* 0x140fe40000001e17 */
[----:B------:R-:W-:Y:S02]  /*9760*/  SHF.R.W.U32 R38, R23, 0x16, R23 ;  /* 0x0000001617267819 */ /* 0x000fe40000001e17 */
[----:B------:R-:W-:Y:S01]  /*9770*/  IADD3 R56, PT, PT, R26, R13, R24 ;  /* 0x0000000d1a387210 */ /* 0x000fe20007ffe018 */
[----:B------:R-:W-:Y:S01]  /*9780*/  IMAD.IADD R24, R36, 0x1, R57 ;  /* 0x0000000124187824 */ /* 0x000fe200078e0239 */
[----:B------:R-:W-:-:S02]  /*9790*/  LOP3.LUT R38, R38, R53, R55, 0x96, !PT ;  /* 0x0000003526267212 */ /* 0x000fc400078e9637 */
[----:B------:R-:W-:Y:S01]  /*97a0*/  LOP3.LUT R26, R54, R37, R23, 0xe8, !PT ;  /* 0x00000025361a7212 */ /* 0x000fe200078ee817 */
[----:B------:R-:W-:Y:S01]  /*97b0*/  IMAD.IADD R25, R25, 0x1, R56 ;  /* 0x0000000119197824 */ /* 0x000fe200078e0238 */
[C---:B------:R-:W-:Y:S02]  /*97c0*/  SHF.R.W.U32 R55, R24.reuse, 0x6, R24 ;  /* 0x0000000618377819 */ /* 0x040fe40000001e18 */
[----:B------:R-:W-:Y:S02]  /*97d0*/  IADD3 R26, PT, PT, R57, R38, R26 ;  /* 0x00000026391a7210 */ /* 0x000fe40007ffe01a */
[C-C-:B------:R-:W-:Y:S02]  /*97e0*/  SHF.R.W.U32 R36, R24.reuse, 0xb, R24.reuse ;  /* 0x0000000b18247819 */ /* 0x140fe40000001e18 */
[----:B------:R-:W-:Y:S02]  /*97f0*/  SHF.R.W.U32 R53, R24, 0x19, R24 ;  /* 0x0000001918357819 */ /* 0x000fe40000001e18 */
[----:B------:R-:W-:-:S02]  /*9800*/  LOP3.LUT R38, R52, R24, R21, 0xb8, !PT ;  /* 0x0000001834267212 */ /* 0x000fc400078eb815 */
[----:B------:R-:W-:Y:S02]  /*9810*/  LOP3.LUT R36, R53, R36, R55, 0x96, !PT ;  /* 0x0000002435247212 */ /* 0x000fe400078e9637 */
[----:B------:R-:W-:Y:S02]  /*9820*/  IADD3 R53, PT, PT, R25, R38, R27 ;  /* 0x0000002619357210 */ /* 0x000fe40007ffe01b */
[C-C-:B------:R-:W-:Y:S02]  /*9830*/  SHF.R.W.U32 R55, R26.reuse, 0x2, R26.reuse ;  /* 0x000000021a377819 */ /* 0x140fe40000001e1a */
[C-C-:B------:R-:W-:Y:S02]  /*9840*/  SHF.R.W.U32 R27, R26.reuse, 0xd, R26.reuse ;  /* 0x0000000d1a1b7819 */ /* 0x140fe40000001e1a */
[----:B------:R-:W-:Y:S02]  /*9850*/  SHF.R.W.U32 R38, R26, 0x16, R26 ;  /* 0x000000161a267819 */ /* 0x000fe40000001e1a */
[----:B------:R-:W-:-:S02]  /*9860*/  IADD3 R36, PT, PT, R53, UR5, R36 ;  /* 0x0000000535247c10 */ /* 0x000fc4000fffe024 */
[----:B------:R-:W-:Y:S02]  /*9870*/  LOP3.LUT R27, R38, R27, R55, 0x96, !PT ;  /* 0x0000001b261b7212 */ /* 0x000fe400078e9637 */
[C---:B------:R-:W-:Y:S01]  /*9880*/  SHF.R.W.U32 R55, R22.reuse, 0x7, R22 ;  /* 0x0000000716377819 */ /* 0x040fe20000001e16 */
[----:B------:R-:W-:Y:S01]  /*9890*/  IMAD.IADD R37, R37, 0x1, R36 ;  /* 0x0000000125257824 */ /* 0x000fe200078e0224 */
[--C-:B------:R-:W-:Y:S02]  /*98a0*/  SHF.R.W.U32 R53, R22, 0x12, R22.reuse ;  /* 0x0000001216357819 */ /* 0x100fe40000001e16 */
[----:B------:R-:W-:Y:S02]  /*98b0*/  SHF.R.U32.HI R56, RZ, 0x3, R22 ;  /* 0x00000003ff387819 */ /* 0x000fe40000011616 */
[----:B------:R-:W-:Y:S02]  /*98c0*/  LOP3.LUT R38, R23, R54, R26, 0xe8, !PT ;  /* 0x0000003617267212 */ /* 0x000fe400078ee81a */
[----:B------:R-:W-:-:S02]  /*98d0*/  LOP3.LUT R56, R53, R55, R56, 0x96, !PT ;  /* 0x0000003735387212 */ /* 0x000fc400078e9638 */
[----:B------:R-:W-:Y:S02]  /*98e0*/  IADD3 R27, PT, PT, R36, R27, R38 ;  /* 0x0000001b241b7210 */ /* 0x000fe40007ffe026 */
[C-C-:B------:R-:W-:Y:S02]  /*98f0*/  SHF.R.W.U32 R38, R25.reuse, 0x7, R25.reuse ;  /* 0x0000000719267819 */ /* 0x140fe40000001e19 */
[--C-:B------:R-:W-:Y:S02]  /*9900*/  SHF.R.W.U32 R55, R25, 0x12, R25.reuse ;  /* 0x0000001219377819 */ /* 0x100fe40000001e19 */
[----:B------:R-:W-:Y:S02]  /*9910*/  SHF.R.U32.HI R36, RZ, 0x3, R25 ;  /* 0x00000003ff247819 */ /* 0x000fe40000011619 */
[----:B------:R-:W-:Y:S02]  /*9920*/  SHF.R.W.U32 R53, R37, 0x19, R37 ;  /* 0x0000001925357819 */ /* 0x000fe40000001e25 */
[----:B------:R-:W-:-:S02]  /*9930*/  LOP3.LUT R55, R55, R38, R36, 0x96, !PT ;  /* 0x0000002637377212 */ /* 0x000fc400078e9624 */
[C-C-:B------:R-:W-:Y:S02]  /*9940*/  SHF.R.W.U32 R38, R37.reuse, 0x6, R37.reuse ;  /* 0x0000000625267819 */ /* 0x140fe40000001e25 */
[----:B------:R-:W-:Y:S02]  /*9950*/  SHF.R.W.U32 R36, R37, 0xb, R37 ;  /* 0x0000000b25247819 */ /* 0x000fe40000001e25 */
[----:B------:R-:W-:Y:S02]  /*9960*/  IADD3 R56, PT, PT, R56, R14, R51 ;  /* 0x0000000e38387210 */ /* 0x000fe40007ffe033 */
[----:B------:R-:W-:Y:S02]  /*9970*/  LOP3.LUT R53, R53, R36, R38, 0x96, !PT ;  /* 0x0000002435357212 */ /* 0x000fe400078e9626 */
[C---:B------:R-:W-:Y:S01]  /*9980*/  SHF.R.W.U32 R38, R10.reuse, 0x11, R10 ;  /* 0x000000110a267819 */ /* 0x040fe20000001e0a */
[----:B------:R-:W-:Y:S01]  /*9990*/  IMAD.IADD R39, R39, 0x1, R56 ;  /* 0x0000000127277824 */ /* 0x000fe200078e0238 */
[----:B------:R-:W-:-:S02]  /*99a0*/  SHF.R.W.U32 R57, R10, 0x13, R10 ;  /* 0x000000130a397819 */ /* 0x000fc40000001e0a */
[----:B------:R-:W-:Y:S02]  /*99b0*/  SHF.R.U32.HI R36, RZ, 0xa, R10 ;  /* 0x0000000aff247819 */ /* 0x000fe4000001160a */
[C---:B------:R-:W-:Y:S02]  /*99c0*/  SHF.R.W.U32 R51, R12.reuse, 0x13, R12 ;  /* 0x000000130c337819 */ /* 0x040fe40000001e0c */
[----:B------:R-:W-:Y:S02]  /*99d0*/  LOP3.LUT R36, R57, R38, R36, 0x96, !PT ;  /* 0x0000002639247212 */ /* 0x000fe400078e9624 */
[--C-:B------:R-:W-:Y:S02]  /*99e0*/  SHF.R.W.U32 R57, R12, 0x11, R12.reuse ;  /* 0x000000110c397819 */ /* 0x100fe40000001e0c */
[----:B------:R-:W-:Y:S02]  /*99f0*/  SHF.R.U32.HI R38, RZ, 0xa, R12 ;  /* 0x0000000aff267819 */ /* 0x000fe4000001160c */
[----:B------:R-:W-:-:S02]  /*9a00*/  LOP3.LUT R56, R21, R37, R24, 0xb8, !PT ;  /* 0x0000002515387212 */ /* 0x000fc400078eb818 */
[----:B------:R-:W-:Y:S02]  /*9a10*/  LOP3.LUT R38, R51, R57, R38, 0x96, !PT ;  /* 0x0000003933267212 */ /* 0x000fe400078e9626 */
[----:B------:R-:W-:Y:S02]  /*9a20*/  IADD3 R50, PT, PT, R55, R15, R50 ;  /* 0x0000000f37327210 */ /* 0x000fe40007ffe032 */
[----:B------:R-:W-:Y:S02]  /*9a30*/  IADD3 R56, PT, PT, R39, R56, R52 ;  /* 0x0000003827387210 */ /* 0x000fe40007ffe034 */
[--C-:B------:R-:W-:Y:S01]  /*9a40*/  SHF.R.W.U32 R55, R27, 0x2, R27.reuse ;  /* 0x000000021b377819 */ /* 0x100fe20000001e1b */
[----:B------:R-:W-:Y:S01]  /*9a50*/  IMAD.IADD R50, R49, 0x1, R50 ;  /* 0x0000000131327824 */ /* 0x000fe200078e0232 */
        /* <DEDUP_REMOVED lines=12> */
[--C-:B------:R-:W-:Y:S02]  /*9b20*/  SHF.R.W.U32 R51, R50, 0x12, R50.reuse ;  /* 0x0000001232337819 */ /* 0x100fe40000001e32 */
[----:B------:R-:W-:Y:S02]  /*9b30*/  SHF.R.U32.HI R56, RZ, 0x3, R50 ;  /* 0x00000003ff387819 */ /* 0x000fe40000011632 */
[----:B------:R-:W-:-:S02]  /*9b40*/  SHF.R.W.U32 R55, R54, 0x6, R54 ;  /* 0x0000000636377819 */ /* 0x000fc40000001e36 */
[----:B------:R-:W-:Y:S02]  /*9b50*/  LOP3.LUT R51, R51, R53, R56, 0x96, !PT ;  /* 0x0000003533337212 */ /* 0x000fe400078e9638 */
[C-C-:B------:R-:W-:Y:S02]  /*9b60*/  SHF.R.W.U32 R56, R54.reuse, 0xb, R54.reuse ;  /* 0x0000000b36387819 */ /* 0x140fe40000001e36 */
[----:B------:R-:W-:Y:S02]  /*9b70*/  SHF.R.W.U32 R53, R54, 0x19, R54 ;  /* 0x0000001936357819 */ /* 0x000fe40000001e36 */
[----:B------:R-:W-:Y:S02]  /*9b80*/  SHF.R.W.U32 R57, R13, 0x11, R13 ;  /* 0x000000110d397819 */ /* 0x000fe40000001e0d */
[----:B------:R-:W-:Y:S02]  /*9b90*/  LOP3.LUT R53, R53, R56, R55, 0x96, !PT ;  /* 0x0000003835357212 */ /* 0x000fe400078e9637 */
[----:B------:R-:W-:-:S02]  /*9ba0*/  SHF.R.W.U32 R56, R13, 0x13, R13 ;  /* 0x000000130d387819 */ /* 0x000fc40000001e0d */
[----:B------:R-:W-:Y:S02]  /*9bb0*/  SHF.R.U32.HI R55, RZ, 0xa, R13 ;  /* 0x0000000aff377819 */ /* 0x000fe4000001160d */
[--C-:B------:R-:W-:Y:S02]  /*9bc0*/  SHF.R.U32.HI R58, RZ, 0xa, R14.reuse ;  /* 0x0000000aff3a7819 */ /* 0x100fe4000001160e */
[----:B------:R-:W-:Y:S02]  /*9bd0*/  LOP3.LUT R55, R56, R57, R55, 0x96, !PT ;  /* 0x0000003938377212 */ /* 0x000fe400078e9637 */
[C-C-:B------:R-:W-:Y:S02]  /*9be0*/  SHF.R.W.U32 R56, R14.reuse, 0x11, R14.reuse ;  /* 0x000000110e387819 */ /* 0x140fe40000001e0e */
[----:B------:R-:W-:Y:S02]  /*9bf0*/  SHF.R.W.U32 R57, R14, 0x13, R14 ;  /* 0x000000130e397819 */ /* 0x000fe40000001e0e */
[----:B------:R-:W-:-:S02]  /*9c00*/  IADD3 R51, PT, PT, R51, R18, R7 ;  /* 0x0000001233337210 */ /* 0x000fc40007ffe007 */
[----:B------:R-:W-:Y:S02]  /*9c10*/  LOP3.LUT R56, R57, R56, R58, 0x96, !PT ;  /* 0x0000003839387212 */ /* 0x000fe400078e963a */
[----:B------:R-:W-:Y:S01]  /*9c20*/  IADD3 R58, PT, PT, R49, R16, R59 ;  /* 0x00000010313a7210 */ /* 0x000fe20007ffe03b */
[----:B------:R-:W-:Y:S01]  /*9c30*/  IMAD.IADD R20, R20, 0x1, R51 ;  /* 0x0000000114147824 */ /* 0x000fe200078e0233 */
[----:B------:R-:W-:Y:S02]  /*9c40*/  LOP3.LUT R7, R24, R54, R37, 0xb8, !PT ;  /* 0x0000003618077212 */ /* 0x000fe400078eb825 */
[----:B------:R-:W-:Y:S01]  /*9c50*/  SHF.R.W.U32 R49, R52, 0x2, R52 ;  /* 0x0000000234317819 */ /* 0x000fe20000001e34 */
[----:B------:R-:W-:Y:S01]  /*9c60*/  IMAD.IADD R17, R17, 0x1, R58 ;  /* 0x0000000111117824 */ /* 0x000fe200078e023a */
[----:B------:R-:W-:Y:S02]  /*9c70*/  IADD3 R58, PT, PT, R50, R7, R21 ;  /* 0x00000007323a7210 */ /* 0x000fe40007ffe015 */
[----:B------:R-:W-:-:S02]  /*9c80*/  SHF.R.W.U32 R21, R52, 0xd, R52 ;  /* 0x0000000d34157819 */ /* 0x000fc40000001e34 */
[----:B------:R-:W-:Y:S02]  /*9c90*/  SHF.R.W.U32 R7, R52, 0x16, R52 ;  /* 0x0000001634077819 */ /* 0x000fe40000001e34 */
[----:B------:R-:W-:Y:S01]  /*9ca0*/  IADD3 R58, PT, PT, R58, UR7, R53 ;  /* 0x000000073a3a7c10 */ /* 0x000fe2000fffe035 */
[----:B------:R-:W0:Y:S01]  /*9cb0*/  LDCU.128 UR4, c[0x3][0xa0] ;  /* 0x00c01400ff0477ac */ /* 0x000e220008000c00 */
        /* <DEDUP_REMOVED lines=9> */
[--C-:B------:R-:W-:Y:S02]  /*9d50*/  SHF.R.W.U32 R53, R20, 0x12, R20.reuse ;  /* 0x0000001214357819 */ /* 0x100fe40000001e14 */
[----:B------:R-:W-:-:S02]  /*9d60*/  SHF.R.U32.HI R58, RZ, 0x3, R20 ;  /* 0x00000003ff3a7819 */ /* 0x000fc40000011614 */
[--C-:B------:R-:W-:Y:S02]  /*9d70*/  SHF.R.W.U32 R57, R59, 0x19, R59.reuse ;  /* 0x000000193b397819 */ /* 0x100fe40000001e3b */
[----:B------:R-:W-:Y:S02]  /*9d80*/  LOP3.LUT R53, R53, R23, R58, 0x96, !PT ;  /* 0x0000001735357212 */ /* 0x000fe400078e963a */
[C-C-:B------:R-:W-:Y:S02]  /*9d90*/  SHF.R.W.U32 R23, R59.reuse, 0x6, R59.reuse ;  /* 0x000000063b177819 */ /* 0x140fe40000001e3b */
[----:B------:R-:W-:Y:S02]  /*9da0*/  SHF.R.W.U32 R58, R59, 0xb, R59 ;  /* 0x0000000b3b3a7819 */ /* 0x000fe40000001e3b */
[----:B------:R-:W-:Y:S02]  /*9db0*/  IADD3 R21, PT, PT, R21, R19, R8 ;  /* 0x0000001315157210 */ /* 0x000fe40007ffe008 */
[----:B------:R-:W-:-:S02]  /*9dc0*/  LOP3.LUT R8, R37, R59, R54, 0xb8, !PT ;  /* 0x0000003b25087212 */ /* 0x000fc400078eb836 */
[----:B------:R-:W-:Y:S02]  /*9dd0*/  LOP3.LUT R57, R57, R58, R23, 0x96, !PT ;  /* 0x0000003a39397212 */ /* 0x000fe400078e9617 */
[C-C-:B------:R-:W-:Y:S02]  /*9de0*/  SHF.R.W.U32 R23, R15.reuse, 0x11, R15.reuse ;  /* 0x000000110f177819 */ /* 0x140fe40000001e0f */
[--C-:B------:R-:W-:Y:S02]  /*9df0*/  SHF.R.W.U32 R58, R15, 0x13, R15.reuse ;  /* 0x000000130f3a7819 */ /* 0x100fe40000001e0f */
[----:B------:R-:W-:Y:S02]  /*9e00*/  SHF.R.U32.HI R51, RZ, 0xa, R15 ;  /* 0x0000000aff337819 */ /* 0x000fe4000001160f */
[----:B------:R-:W-:Y:S01]  /*9e10*/  IADD3 R53, PT, PT, R53, R22, R9 ;  /* 0x0000001635357210 */ /* 0x000fe20007ffe009 */
[----:B------:R-:W-:Y:S01]  /*9e20*/  IMAD.IADD R9, R36, 0x1, R21 ;  /* 0x0000000124097824 */ /* 0x000fe200078e0215 */
[----:B------:R-:W-:-:S02]  /*9e30*/  IADD3 R24, PT, PT, R17, R8, R24 ;  /* 0x0000000811187210 */ /* 0x000fc40007ffe018 */
[C---:B------:R-:W-:Y:S01]  /*9e40*/  SHF.R.W.U32 R36, R7.reuse, 0x2, R7 ;  /* 0x0000000207247819 */ /* 0x040fe20000001e07 */
[----:B------:R-:W-:Y:S01]  /*9e50*/  IMAD.IADD R38, R38, 0x1, R53 ;  /* 0x0000000126267824 */ /* 0x000fe200078e0235 */
[C-C-:B------:R-:W-:Y:S02]  /*9e60*/  SHF.R.W.U32 R21, R7.reuse, 0xd, R7.reuse ;  /* 0x0000000d07157819 */ /* 0x140fe40000001e07 */
[----:B------:R-:W-:Y:S02]  /*9e70*/  SHF.R.W.U32 R8, R7, 0x16, R7 ;  /* 0x0000001607087819 */ /* 0x000fe40000001e07 */
[----:B------:R-:W-:Y:S02]  /*9e80*/  LOP3.LUT R51, R58, R23, R51, 0x96, !PT ;  /* 0x000000173a337212 */ /* 0x000fe400078e9633 */
[C-C-:B------:R-:W-:Y:S02]  /*9e90*/  SHF.R.W.U32 R23, R16.reuse, 0x11, R16.reuse ;  /* 0x0000001110177819 */ /* 0x140fe40000001e10 */
[----:B------:R-:W-:-:S02]  /*9ea0*/  SHF.R.W.U32 R58, R16, 0x13, R16 ;  /* 0x00000013103a7819 */ /* 0x000fc40000001e10 */
[----:B------:R-:W-:Y:S02]  /*9eb0*/  SHF.R.U32.HI R49, RZ, 0xa, R16 ;  /* 0x0000000aff317819 */ /* 0x000fe40000011610 */
[----:B0-----:R-:W-:Y:S02]  /*9ec0*/  IADD3 R57, PT, PT, R24, UR4, R57 ;  /* 0x0000000418397c10 */ /* 0x001fe4000fffe039 */
[----:B------:R-:W-:Y:S02]  /*9ed0*/  LOP3.LUT R8, R8, R21, R36, 0x96, !PT ;  /* 0x0000001508087212 */ /* 0x000fe400078e9624 */
[----:B------:R-:W-:Y:S02]  /*9ee0*/  LOP3.LUT R24, R52, R27, R7, 0xe8, !PT ;  /* 0x0000001b34187212 */ /* 0x000fe400078ee807 */
[----:B------:R-:W-:Y:S01]  /*9ef0*/  LOP3.LUT R23, R58, R23, R49, 0x96, !PT ;  /* 0x000000173a177212 */ /* 0x000fe200078e9631 */
[----:B------:R-:W-:Y:S01]  /*9f00*/  IMAD.IADD R58, R26, 0x1, R57 ;  /* 0x000000011a3a7824 */ /* 0x000fe200078e0239 */
[----:B------:R-:W-:-:S02]  /*9f10*/  IADD3 R8, PT, PT, R57, R8, R24 ;  /* 0x0000000839087210 */ /* 0x000fc40007ffe018 */
[C-C-:B------:R-:W-:Y:S02]  /*9f20*/  SHF.R.W.U32 R26, R38.reuse, 0x7, R38.reuse ;  /* 0x00000007261a7819 */ /* 0x140fe40000001e26 */
[--C-:B------:R-:W-:Y:S02]  /*9f30*/  SHF.R.W.U32 R53, R38, 0x12, R38.reuse ;  /* 0x0000001226357819 */ /* 0x100fe40000001e26 */
[----:B------:R-:W-:Y:S02]  /*9f40*/  SHF.R.U32.HI R24, RZ, 0x3, R38 ;  /* 0x00000003ff187819 */ /* 0x000fe40000011626 */
[--C-:B------:R-:W-:Y:S02]  /*9f50*/  SHF.R.W.U32 R49, R9, 0x7, R9.reuse ;  /* 0x0000000709317819 */ /* 0x100fe40000001e09 */
[----:B------:R-:W-:Y:S02]  /*9f60*/  LOP3.LUT R53, R53, R26, R24, 0x96, !PT ;  /* 0x0000001a35357212 */ /* 0x000fe400078e9618 */
[----:B------:R-:W-:-:S02]  /*9f70*/  SHF.R.W.U32 R36, R9, 0x12, R9 ;  /* 0x0000001209247819 */ /* 0x000fc40000001e09 */
[----:B------:R-:W-:Y:S02]  /*9f80*/  SHF.R.U32.HI R21, RZ, 0x3, R9 ;  /* 0x00000003ff157819 */ /* 0x000fe40000011609 */
[C-C-:B------:R-:W-:Y:S02]  /*9f90*/  SHF.R.W.U32 R26, R58.reuse, 0x6, R58.reuse ;  /* 0x000000063a1a7819 */ /* 0x140fe40000001e3a */
[C-C-:B------:R-:W-:Y:S02]  /*9fa0*/  SHF.R.W.U32 R24, R58.reuse, 0xb, R58.reuse ;  /* 0x0000000b3a187819 */ /* 0x140fe40000001e3a */
[----:B------:R-:W-:Y:S02]  /*9fb0*/  SHF.R.W.U32 R57, R58, 0x19, R58 ;  /* 0x000000193a397819 */ /* 0x000fe40000001e3a */
[----:B------:R-:W-:Y:S02]  /*9fc0*/  LOP3.LUT R21, R36, R49, R21, 0x96, !PT ;  /* 0x0000003124157212 */ /* 0x000fe400078e9615 */
[----:B------:R-:W-:-:S02]  /*9fd0*/  LOP3.LUT R57, R57, R24, R26, 0x96, !PT ;  /* 0x0000001839397212 */ /* 0x000fc400078e961a */
[C-C-:B------:R-:W-:Y:S02]  /*9fe0*/  SHF.R.W.U32 R24, R18.reuse, 0x11, R18.reuse ;  /* 0x0000001112187819 */ /* 0x140fe40000001e12 */
[--C-:B------:R-:W-:Y:S02]  /*9ff0*/  SHF.R.W.U32 R49, R18, 0x13, R18.reuse ;  /* 0x0000001312317819 */ /* 0x100fe40000001e12 */
[----:B------:R-:W-:Y:S02]  /*a000*/  SHF.R.U32.HI R36, RZ, 0xa, R18 ;  /* 0x0000000aff247819 */ /* 0x000fe40000011612 */
[----:B------:R-:W-:Y:S02]  /*a010*/  IADD3 R10, PT, PT, R21, R25, R10 ;  /* 0x00000019150a7210 */ /* 0x000fe40007ffe00a */
[----:B------:R-:W-:Y:S02]  /*a020*/  LOP3.LUT R36, R49, R24, R36, 0x96, !PT ;  /* 0x0000001831247212 */ /* 0x000fe400078e9624 */
[----:B------:R-:W-:Y:S01]  /*a030*/  IADD3 R21, PT, PT, R53, R39, R12 ;  /* 0x0000002735157210 */ /* 0x000fe20007ffe00c */
[----:B------:R-:W-:Y:S01]  /*a040*/  IMAD.IADD R55, R55, 0x1, R10 ;  /* 0x0000000137377824 */ /* 0x000fe200078e020a */
[----:B------:R-:W-:-:S02]  /*a050*/  SHF.R.W.U32 R24, R19, 0x11, R19 ;  /* 0x0000001113187819 */ /* 0x000fc40000001e13 */
[----:B------:R-:W-:Y:S01]  /*a060*/  SHF.R.W.U32 R49, R19, 0x13, R19 ;  /* 0x0000001313317819 */ /* 0x000fe20000001e13 */
[----:B------:R-:W-:Y:S01]  /*a070*/  IMAD.IADD R21, R56, 0x1, R21 ;  /* 0x0000000138157824 */ /* 0x000fe200078e0215 */
[----:B------:R-:W-:Y:S02]  /*a080*/  SHF.R.U32.HI R26, RZ, 0xa, R19 ;  /* 0x0000000aff1a7819 */ /* 0x000fe40000011613 */
[----:B------:R-:W-:Y:S02]  /*a090*/  LOP3.LUT R12, R54, R58, R59, 0xb8, !PT ;  /* 0x0000003a360c7212 */ /* 0x000fe400078eb83b */
[----:B------:R-:W-:Y:S02]  /*a0a0*/  LOP3.LUT R24, R49, R24, R26, 0x96, !PT ;  /* 0x0000001831187212 */ /* 0x000fe400078e961a */
[----:B------:R-:W-:Y:S02]  /*a0b0*/  IADD3 R12, PT, PT, R20, R12, R37 ;  /* 0x0000000c140c7210 */ /* 0x000fe40007ffe025 */
[----:B------:R-:W-:-:S02]  /*a0c0*/  SHF.R.W.U32 R26, R8, 0x2, R8 ;  /* 0x00000002081a7819 */ /* 0x000fc40000001e08 */
[C-C-:B------:R-:W-:Y:S02]  /*a0d0*/  SHF.R.W.U32 R10, R8.reuse, 0xd, R8.reuse ;  /* 0x0000000d080a7819 */ /* 0x140fe40000001e08 */
[----:B------:R-:W-:Y:S02]  /*a0e0*/  SHF.R.W.U32 R37, R8, 0x16, R8 ;  /* 0x0000001608257819 */ /* 0x000fe40000001e08 */
        /* <DEDUP_REMOVED lines=11> */
[----:B------:R-:W-:Y:S02]  /*a1a0*/  SHF.R.U32.HI R12, RZ, 0x3, R21 ;  /* 0x00000003ff0c7819 */ /* 0x000fe40000011615 */
[--C-:B------:R-:W-:Y:S02]  /*a1b0*/  SHF.R.W.U32 R27, R57, 0xb, R57.reuse ;  /* 0x0000000b391b7819 */ /* 0x100fe40000001e39 */
[----:B------:R-:W-:Y:S02]  /*a1c0*/  LOP3.LUT R53, R53, R26, R12, 0x96, !PT ;  /* 0x0000001a35357212 */ /* 0x000fe400078e960c */
[C-C-:B------:R-:W-:Y:S02]  /*a1d0*/  SHF.R.W.U32 R12, R57.reuse, 0x6, R57.reuse ;  /* 0x00000006390c7819 */ /* 0x140fe40000001e39 */
[----:B------:R-:W-:Y:S02]  /*a1e0*/  SHF.R.W.U32 R56, R57, 0x19, R57 ;  /* 0x0000001939387819 */ /* 0x000fe40000001e39 */
[----:B------:R-:W-:-:S02]  /*a1f0*/  SHF.R.W.U32 R26, R22, 0x11, R22 ;  /* 0x00000011161a7819 */ /* 0x000fc40000001e16 */
[----:B------:R-:W-:Y:S02]  /*a200*/  LOP3.LUT R56, R56, R27, R12, 0x96, !PT ;  /* 0x0000001b38387212 */ /* 0x000fe400078e960c */
[--C-:B------:R-:W-:Y:S02]  /*a210*/  SHF.R.W.U32 R12, R22, 0x13, R22.reuse ;  /* 0x00000013160c7819 */ /* 0x100fe40000001e16 */
[----:B------:R-:W-:Y:S02]  /*a220*/  SHF.R.U32.HI R49, RZ, 0xa, R22 ;  /* 0x0000000aff317819 */ /* 0x000fe40000011616 */
[----:B------:R-:W-:Y:S02]  /*a230*/  IADD3 R10, PT, PT, R10, R50, R13 ;  /* 0x000000320a0a7210 */ /* 0x000fe40007ffe00d */
        /* <DEDUP_REMOVED lines=8> */
[----:B------:R-:W-:Y:S02]  /*a2c0*/  IADD3 R13, PT, PT, R9, R13, R54 ;  /* 0x0000000d090d7210 */ /* 0x000fe40007ffe036 */
[--C-:B------:R-:W-:Y:S01]  /*a2d0*/  SHF.R.W.U32 R51, R37, 0x2, R37.reuse ;  /* 0x0000000225337819 */ /* 0x100fe20000001e25 */
[----:B------:R-:W-:Y:S01]  /*a2e0*/  IMAD.IADD R14, R23, 0x1, R14 ;  /* 0x00000001170e7824 */ /* 0x000fe200078e020e */
[----:B------:R-:W-:-:S02]  /*a2f0*/  SHF.R.W.U32 R27, R37, 0xd, R37 ;  /* 0x0000000d251b7819 */ /* 0x000fc40000001e25 */
[----:B------:R-:W-:Y:S02]  /*a300*/  SHF.R.W.U32 R26, R37, 0x16, R37 ;  /* 0x00000016251a7819 */ /* 0x000fe40000001e25 */
        /* <DEDUP_REMOVED lines=12> */
[C---:B------:R-:W-:Y:S02]  /*a3d0*/  SHF.R.W.U32 R27, R52.reuse, 0x19, R52 ;  /* 0x00000019341b7819 */ /* 0x040fe40000001e34 */
[----:B------:R-:W-:Y:S02]  /*a3e0*/  LOP3.LUT R51, R51, R13, R54, 0x96, !PT ;  /* 0x0000000d33337212 */ /* 0x000fe400078e9636 */
[C-C-:B------:R-:W-:Y:S02]  /*a3f0*/  SHF.R.W.U32 R13, R52.reuse, 0x6, R52.reuse ;  /* 0x00000006340d7819 */ /* 0x140fe40000001e34 */
[----:B------:R-:W-:Y:S02]  /*a400*/  SHF.R.W.U32 R54, R52, 0xb, R52 ;  /* 0x0000000b34367819 */ /* 0x000fe40000001e34 */
[----:B------:R-:W-:Y:S02]  /*a410*/  SHF.R.W.U32 R53, R39, 0x11, R39 ;  /* 0x0000001127357819 */ /* 0x000fe40000001e27 */
[----:B------:R-:W-:-:S02]  /*a420*/  LOP3.LUT R27, R27, R54, R13, 0x96, !PT ;  /* 0x000000361b1b7212 */ /* 0x000fc400078e960d */
[----:B------:R-:W-:Y:S02]  /*a430*/  LOP3.LUT R54, R58, R52, R57, 0xb8, !PT ;  /* 0x000000343a367212 */ /* 0x000fe400078eb839 */
[----:B------:R-:W-:Y:S02]  /*a440*/  SHF.R.W.U32 R56, R39, 0x13, R39 ;  /* 0x0000001327387819 */ /* 0x000fe40000001e27 */
[----:B------:R-:W-:Y:S02]  /*a450*/  IADD3 R54, PT, PT, R38, R54, R59 ;  /* 0x0000003626367210 */ /* 0x000fe40007ffe03b */
[----:B------:R-:W-:Y:S02]  /*a460*/  SHF.R.U32.HI R13, RZ, 0xa, R39 ;  /* 0x0000000aff0d7819 */ /* 0x000fe40000011627 */
[----:B------:R-:W-:Y:S02]  /*a470*/  IADD3 R15, PT, PT, R23, R20, R15 ;  /* 0x00000014170f7210 */ /* 0x000fe40007ffe00f */
[----:B------:R-:W-:-:S02]  /*a480*/  LOP3.LUT R13, R56, R53, R13, 0x96, !PT ;  /* 0x00000035380d7212 */ /* 0x000fc400078e960d */
[----:B------:R-:W-:Y:S01]  /*a490*/  IADD3 R54, PT, PT, R54, UR7, R27 ;  /* 0x0000000736367c10 */ /* 0x000fe2000fffe01b */
[----:B------:R-:W0:Y:S01]  /*a4a0*/  LDCU.128 UR4, c[0x3][0xb0] ;  /* 0x00c01600ff0477ac */ /* 0x000e220008000c00 */
[--C-:B------:R-:W-:Y:S01]  /*a4b0*/  SHF.R.W.U32 R23, R26, 0x2, R26.reuse ;  /* 0x000000021a177819 */ /* 0x100fe20000001e1a */
[----:B------:R-:W-:Y:S01]  /*a4c0*/  IMAD.IADD R15, R36, 0x1, R15 ;  /* 0x00000001240f7824 */ /* 0x000fe200078e020f */
[C-C-:B------:R-:W-:Y:S02]  /*a4d0*/  SHF.R.W.U32 R56, R26.reuse, 0xd, R26.reuse ;  /* 0x0000000d1a387819 */ /* 0x140fe40000001e1a */
[--C-:B------:R-:W-:Y:S02]  /*a4e0*/  SHF.R.W.U32 R27, R26, 0x16, R26.reuse ;  /* 0x000000161a1b7819 */ /* 0x100fe40000001e1a */
[----:B------:R-:W-:Y:S02]  /*a4f0*/  LOP3.LUT R36, R37, R8, R26, 0xe8, !PT ;  /* 0x0000000825247212 */ /* 0x000fe400078ee81a */
[----:B------:R-:W-:Y:S01]  /*a500*/  LOP3.LUT R27, R27, R56, R23, 0x96, !PT ;  /* 0x000000381b1b7212 */ /* 0x000fe200078e9617 */
        /* <DEDUP_REMOVED lines=8> */
[----:B------:R-:W-:Y:S02]  /*a590*/  IADD3 R53, PT, PT, R55, R53, R58 ;  /* 0x0000003537357210 */ /* 0x000fe40007ffe03a */
[--C-:B------:R-:W-:Y:S02]  /*a5a0*/  SHF.R.W.U32 R54, R15, 0x12, R15.reuse ;  /* 0x000000120f367819 */ /* 0x100fe40000001e0f */
[----:B------:R-:W-:Y:S02]  /*a5b0*/  SHF.R.U32.HI R27, RZ, 0x3, R15 ;  /* 0x00000003ff1b7819 */ /* 0x000fe4000001160f */
[----:B0-----:R-:W-:Y:S02]  /*a5c0*/  IADD3 R53, PT, PT, R53, UR4, R36 ;  /* 0x0000000435357c10 */ /* 0x001fe4000fffe024 */
[----:B------:R-:W-:Y:S02]  /*a5d0*/  LOP3.LUT R27, R54, R56, R27, 0x96, !PT ;  /* 0x00000038361b7212 */ /* 0x000fe400078e961b */
[C---:B------:R-:W-:Y:S01]  /*a5e0*/  SHF.R.W.U32 R54, R7.reuse, 0x2, R7 ;  /* 0x0000000207367819 */ /* 0x040fe20000001e07 */
[----:B------:R-:W-:Y:S01]  /*a5f0*/  IMAD.IADD R8, R8, 0x1, R53 ;  /* 0x0000000108087824 */ /* 0x000fe200078e0235 */
[----:B------:R-:W-:-:S02]  /*a600*/  SHF.R.W.U32 R59, R7, 0xd, R7 ;  /* 0x0000000d073b7819 */ /* 0x000fc40000001e07 */
[--C-:B------:R-:W-:Y:S02]  /*a610*/  SHF.R.W.U32 R36, R7, 0x16, R7.reuse ;  /* 0x0000001607247819 */ /* 0x100fe40000001e07 */
[----:B------:R-:W-:Y:S02]  /*a620*/  IADD3 R51, PT, PT, R51, R9, R16 ;  /* 0x0000000933337210 */ /* 0x000fe40007ffe010 */
[----:B------:R-:W-:Y:S02]  /*a630*/  LOP3.LUT R36, R36, R59, R54, 0x96, !PT ;  /* 0x0000003b24247212 */ /* 0x000fe400078e9636 */
[----:B------:R-:W-:Y:S01]  /*a640*/  LOP3.LUT R16, R26, R37, R7, 0xe8, !PT ;  /* 0x000000251a107212 */ /* 0x000fe200078ee807 */
[----:B------:R-:W-:Y:S01]  /*a650*/  IMAD.IADD R24, R24, 0x1, R51 ;  /* 0x0000000118187824 */ /* 0x000fe200078e0233 */
[----:B------:R-:W-:Y:S02]  /*a660*/  SHF.R.W.U32 R51, R8, 0xb, R8 ;  /* 0x0000000b08337819 */ /* 0x000fe40000001e08 */
[----:B------:R-:W-:-:S02]  /*a670*/  IADD3 R16, PT, PT, R53, R36, R16 ;  /* 0x0000002435107210 */ /* 0x000fc40007ffe010 */
[C-C-:B------:R-:W-:Y:S02]  /*a680*/  SHF.R.W.U32 R53, R8.reuse, 0x6, R8.reuse ;  /* 0x0000000608357819 */ /* 0x140fe40000001e08 */
[----:B------:R-:W-:Y:S02]  /*a690*/  SHF.R.W.U32 R36, R8, 0x19, R8 ;  /* 0x0000001908247819 */ /* 0x000fe40000001e08 */
[----:B------:R-:W-:Y:S02]  /*a6a0*/  LOP3.LUT R54, R52, R8, R23, 0xb8, !PT ;  /* 0x0000000834367212 */ /* 0x000fe400078eb817 */
[----:B------:R-:W-:Y:S02]  /*a6b0*/  LOP3.LUT R51, R36, R51, R53, 0x96, !PT ;  /* 0x0000003324337212 */ /* 0x000fe400078e9635 */
[C-C-:B------:R-:W-:Y:S02]  /*a6c0*/  SHF.R.W.U32 R56, R24.reuse, 0x7, R24.reuse ;  /* 0x0000000718387819 */ /* 0x140fe40000001e18 */
[----:B------:R-:W-:-:S02]  /*a6d0*/  SHF.R.W.U32 R36, R24, 0x12, R24 ;  /* 0x0000001218247819 */ /* 0x000fc40000001e18 */
[----:B------:R-:W-:Y:S02]  /*a6e0*/  SHF.R.U32.HI R53, RZ, 0x3, R24 ;  /* 0x00000003ff357819 */ /* 0x000fe40000011618 */
[----:B------:R-:W-:Y:S02]  /*a6f0*/  IADD3 R54, PT, PT, R21, R54, R57 ;  /* 0x0000003615367210 */ /* 0x000fe40007ffe039 */
[----:B------:R-:W-:Y:S02]  /*a700*/  LOP3.LUT R36, R36, R56, R53, 0x96, !PT ;  /* 0x0000003824247212 */ /* 0x000fe400078e9635 */
[----:B------:R-:W-:Y:S02]  /*a710*/  IADD3 R56, PT, PT, R54, UR5, R51 ;  /* 0x0000000536387c10 */ /* 0x000fe4000fffe033 */
[C-C-:B------:R-:W-:Y:S02]  /*a720*/  SHF.R.W.U32 R51, R16.reuse, 0x2, R16.reuse ;  /* 0x0000000210337819 */ /* 0x140fe40000001e10 */
[----:B------:R-:W-:-:S02]  /*a730*/  SHF.R.W.U32 R53, R16, 0xd, R16 ;  /* 0x0000000d10357819 */ /* 0x000fc40000001e10 */
[----:B------:R-:W-:Y:S02]  /*a740*/  SHF.R.W.U32 R54, R16, 0x16, R16 ;  /* 0x0000001610367819 */ /* 0x000fe40000001e10 */
[----:B------:R-:W-:Y:S02]  /*a750*/  SHF.R.W.U32 R59, R50, 0x13, R50 ;  /* 0x00000013323b7819 */ /* 0x000fe40000001e32 */
        /* <DEDUP_REMOVED lines=11> */
[----:B------:R-:W-:Y:S02]  /*a810*/  LOP3.LUT R57, R23, R51, R8, 0xb8, !PT ;  /* 0x0000003317397212 */ /* 0x000fe400078eb808 */
[----:B------:R-:W-:Y:S02]  /*a820*/  LOP3.LUT R53, R53, R54, R56, 0x96, !PT ;  /* 0x0000003635357212 */ /* 0x000fe400078e9638 */
[----:B------:R-:W-:Y:S02]  /*a830*/  IADD3 R57, PT, PT, R10, R57, R52 ;  /* 0x000000390a397210 */ /* 0x000fe40007ffe034 */
[----:B------:R-:W-:-:S02]  /*a840*/  SHF.R.W.U32 R52, R50, 0x11, R50 ;  /* 0x0000001132347819 */ /* 0x000fc40000001e32 */
[----:B------:R-:W-:Y:S02]  /*a850*/  SHF.R.U32.HI R56, RZ, 0xa, R50 ;  /* 0x0000000aff387819 */ /* 0x000fe40000011632 */
[----:B------:R-:W-:Y:S02]  /*a860*/  IADD3 R58, PT, PT, R57, UR6, R58 ;  /* 0x00000006393a7c10 */ /* 0x000fe4000fffe03a */
[----:B------:R-:W-:Y:S02]  /*a870*/  LOP3.LUT R56, R59, R52, R56, 0x96, !PT ;  /* 0x000000343b387212 */ /* 0x000fe400078e9638 */
[C-C-:B------:R-:W-:Y:S01]  /*a880*/  SHF.R.W.U32 R54, R17.reuse, 0x11, R17.reuse ;  /* 0x0000001111367819 */ /* 0x140fe20000001e11 */
[----:B------:R-:W-:Y:S01]  /*a890*/  IMAD.IADD R26, R26, 0x1, R58 ;  /* 0x000000011a1a7824 */ /* 0x000fe200078e023a */
[--C-:B------:R-:W-:Y:S02]  /*a8a0*/  SHF.R.W.U32 R52, R17, 0x13, R17.reuse ;  /* 0x0000001311347819 */ /* 0x100fe40000001e11 */
[----:B------:R-:W-:-:S04]  /*a8b0*/  SHF.R.U32.HI R57, RZ, 0xa, R17 ;  /* 0x0000000aff397819 */ /* 0x000fc80000011611 */
[----:B------:R-:W-:Y:S02]  /*a8c0*/  LOP3.LUT R52, R52, R54, R57, 0x96, !PT ;  /* 0x0000003634347212 */ /* 0x000fe400078e9639 */
[----:B------:R-:W-:Y:S02]  /*a8d0*/  IADD3 R54, PT, PT, R27, R38, R18 ;  /* 0x000000261b367210 */ /* 0x000fe40007ffe012 */
[----:B------:R-:W-:Y:S02]  /*a8e0*/  LOP3.LUT R18, R16, R7, R37, 0xe8, !PT ;  /* 0x0000000710127212 */ /* 0x000fe400078ee825 */
[----:B------:R-:W-:Y:S01]  /*a8f0*/  SHF.R.W.U32 R27, R26, 0x19, R26 ;  /* 0x000000191a1b7819 */ /* 0x000fe20000001e1a */
        /* <DEDUP_REMOVED lines=10> */
[----:B------:R-:W-:Y:S01]  /*a9a0*/  IADD3 R54, PT, PT, R54, UR7, R27 ;  /* 0x0000000736367c10 */ /* 0x000fe2000fffe01b */
[----:B------:R-:W0:Y:S01]  /*a9b0*/  LDCU.128 UR4, c[0x3][0xc0] ;  /* 0x00c01800ff0477ac */ /* 0x000e220008000c00 */
[----:B------:R-:W-:Y:S02]  /*a9c0*/  LOP3.LUT R18, R23, R53, R18, 0x96, !PT ;  /* 0x0000003517127212 */ /* 0x000fe400078e9612 */
[C---:B------:R-:W-:Y:S01]  /*a9d0*/  SHF.R.W.U32 R53, R58.reuse, 0x2, R58 ;  /* 0x000000023a357819 */ /* 0x040fe20000001e3a */
[----:B------:R-:W-:Y:S01]  /*a9e0*/  IMAD.IADD R7, R7, 0x1, R54 ;  /* 0x0000000107077824 */ /* 0x000fe200078e0236 */
[C-C-:B------:R-:W-:Y:S02]  /*a9f0*/  SHF.R.W.U32 R27, R58.reuse, 0xd, R58.reuse ;  /* 0x0000000d3a1b7819 */ /* 0x140fe40000001e3a */
[----:B------:R-:W-:-:S02]  /*aa00*/  SHF.R.W.U32 R23, R58, 0x16, R58 ;  /* 0x000000163a177819 */ /* 0x000fc40000001e3a */
[----:B------:R-:W-:Y:S02]  /*aa10*/  IADD3 R22, PT, PT, R18, R21, R22 ;  /* 0x0000001512167210 */ /* 0x000fe40007ffe016 */
[----:B------:R-:W-:Y:S02]  /*aa20*/  LOP3.LUT R23, R23, R27, R53, 0x96, !PT ;  /* 0x0000001b17177212 */ /* 0x000fe400078e9635 */
[----:B------:R-:W-:Y:S01]  /*aa30*/  IADD3 R27, PT, PT, R36, R55, R19 ;  /* 0x00000037241b7210 */ /* 0x000fe20007ffe013 */
[----:B------:R-:W-:Y:S01]  /*aa40*/  IMAD.IADD R13, R13, 0x1, R22 ;  /* 0x000000010d0d7824 */ /* 0x000fe200078e0216 */
[----:B------:R-:W-:Y:S02]  /*aa50*/  LOP3.LUT R19, R37, R16, R58, 0xe8, !PT ;  /* 0x0000001025137212 */ /* 0x000fe400078ee83a */
[----:B------:R-:W-:Y:S01]  /*aa60*/  LOP3.LUT R36, R51, R7, R26, 0xb8, !PT ;  /* 0x0000000733247212 */ /* 0x000fe200078eb81a */
[----:B------:R-:W-:Y:S01]  /*aa70*/  IMAD.IADD R12, R12, 0x1, R27 ;  /* 0x000000010c0c7824 */ /* 0x000fe200078e021b */
[----:B------:R-:W-:-:S02]  /*aa80*/  IADD3 R19, PT, PT, R54, R23, R19 ;  /* 0x0000001736137210 */ /* 0x000fc40007ffe013 */
[C-C-:B------:R-:W-:Y:S02]  /*aa90*/  SHF.R.W.U32 R27, R7.reuse, 0x6, R7.reuse ;  /* 0x00000006071b7819 */ /* 0x140fe40000001e07 */
[C-C-:B------:R-:W-:Y:S02]  /*aaa0*/  SHF.R.W.U32 R23, R7.reuse, 0xb, R7.reuse ;  /* 0x0000000b07177819 */ /* 0x140fe40000001e07 */
[----:B------:R-:W-:Y:S02]  /*aab0*/  SHF.R.W.U32 R54, R7, 0x19, R7 ;  /* 0x0000001907367819 */ /* 0x000fe40000001e07 */
[----:B------:R-:W-:Y:S02]  /*aac0*/  IADD3 R36, PT, PT, R15, R36, R8 ;  /* 0x000000240f247210 */ /* 0x000fe40007ffe008 */
[----:B------:R-:W-:Y:S02]  /*aad0*/  LOP3.LUT R23, R54, R23, R27, 0x96, !PT ;  /* 0x0000001736177212 */ /* 0x000fe400078e961b */
[----:B------:R-:W-:-:S02]  /*aae0*/  SHF.R.W.U32 R53, R12, 0x7, R12 ;  /* 0x000000070c357819 */ /* 0x000fc40000001e0c */
[--C-:B------:R-:W-:Y:S02]  /*aaf0*/  SHF.R.W.U32 R8, R12, 0x12, R12.reuse ;  /* 0x000000120c087819 */ /* 0x100fe40000001e0c */
[----:B------:R-:W-:-:S04]  /*ab00*/  SHF.R.U32.HI R27, RZ, 0x3, R12 ;  /* 0x00000003ff1b7819 */ /* 0x000fc8000001160c */
[----:B------:R-:W-:Y:S02]  /*ab10*/  LOP3.LUT R8, R8, R53, R27, 0x96, !PT ;  /* 0x0000003508087212 */ /* 0x000fe400078e961b */
[----:B0-----:R-:W-:Y:S02]  /*ab20*/  IADD3 R27, PT, PT, R36, UR4, R23 ;  /* 0x00000004241b7c10 */ /* 0x001fe4000fffe017 */
[C-C-:B------:R-:W-:Y:S02]  /*ab30*/  SHF.R.W.U32 R53, R19.reuse, 0x2, R19.reuse ;  /* 0x0000000213357819 */ /* 0x140fe40000001e13 */
[C---:B------:R-:W-:Y:S01]  /*ab40*/  SHF.R.W.U32 R36, R19.reuse, 0xd, R19 ;  /* 0x0000000d13247819 */ /* 0x040fe20000001e13 */
[----:B------:R-:W-:Y:S01]  /*ab50*/  IMAD.IADD R16, R16, 0x1, R27 ;  /* 0x0000000110107824 */ /* 0x000fe200078e021b */
[----:B------:R-:W-:Y:S02]  /*ab60*/  SHF.R.W.U32 R23, R19, 0x16, R19 ;  /* 0x0000001613177819 */ /* 0x000fe40000001e13 */
[----:B------:R-:W-:-:S02]  /*ab70*/  IADD3 R25, PT, PT, R8, R10, R25 ;  /* 0x0000000a08197210 */ /* 0x000fc40007ffe019 */
[----:B------:R-:W-:Y:S02]  /*ab80*/  LOP3.LUT R36, R23, R36, R53, 0x96, !PT ;  /* 0x0000002417247212 */ /* 0x000fe400078e9635 */
[----:B------:R-:W-:Y:S01]  /*ab90*/  LOP3.LUT R23, R58, R37, R19, 0xe8, !PT ;  /* 0x000000253a177212 */ /* 0x000fe200078ee813 */
[----:B------:R-:W-:Y:S01]  /*aba0*/  IMAD.IADD R56, R56, 0x1, R25 ;  /* 0x0000000138387824 */ /* 0x000fe200078e0219 */
[C-C-:B------:R-:W-:Y:S02]  /*abb0*/  SHF.R.W.U32 R54, R16.reuse, 0x19, R16.reuse ;  /* 0x0000001910367819 */ /* 0x140fe40000001e10 */
[----:B------:R-:W-:Y:S02]  /*abc0*/  IADD3 R36, PT, PT, R27, R36, R23 ;  /* 0x000000241b247210 */ /* 0x000fe40007ffe017 */
[C-C-:B------:R-:W-:Y:S02]  /*abd0*/  SHF.R.W.U32 R27, R16.reuse, 0x6, R16.reuse ;  /* 0x00000006101b7819 */ /* 0x140fe40000001e10 */
        /* <DEDUP_REMOVED lines=8> */
[C-C-:B------:R-:W-:Y:S02]  /*ac60*/  SHF.R.W.U32 R53, R20.reuse, 0x11, R20.reuse ;  /* 0x0000001114357819 */ /* 0x140fe40000001e14 */
[--C-:B------:R-:W-:Y:S02]  /*ac70*/  SHF.R.W.U32 R54, R20, 0x13, R20.reuse ;  /* 0x0000001314367819 */ /* 0x100fe40000001e14 */
[----:B------:R-:W-:Y:S02]  /*ac80*/  SHF.R.U32.HI R51, RZ, 0xa, R20 ;  /* 0x0000000aff337819 */ /* 0x000fe40000011614 */
[----:B------:R-:W-:Y:S02]  /*ac90*/  IADD3 R57, PT, PT, R57, UR5, R23 ;  /* 0x0000000539397c10 */ /* 0x000fe4000fffe017 */
[----:B------:R-:W-:-:S02]  /*aca0*/  LOP3.LUT R51, R54, R53, R51, 0x96, !PT ;  /* 0x0000003536337212 */ /* 0x000fc400078e9633 */
[----:B------:R-:W-:Y:S01]  /*acb0*/  SHF.R.W.U32 R53, R9, 0x11, R9 ;  /* 0x0000001109357819 */ /* 0x000fe20000001e09 */
[----:B------:R-:W-:Y:S01]  /*acc0*/  IMAD.IADD R37, R37, 0x1, R57 ;  /* 0x0000000125257824 */ /* 0x000fe200078e0239 */
[--C-:B------:R-:W-:Y:S02]  /*acd0*/  SHF.R.W.U32 R54, R9, 0x13, R9.reuse ;  /* 0x0000001309367819 */ /* 0x100fe40000001e09 */
[----:B------:R-:W-:Y:S02]  /*ace0*/  SHF.R.U32.HI R23, RZ, 0xa, R9 ;  /* 0x0000000aff177819 */ /* 0x000fe40000011609 */
[----:B------:R-:W-:Y:S02]  /*acf0*/  LOP3.LUT R8, R19, R58, R36, 0xe8, !PT ;  /* 0x0000003a13087212 */ /* 0x000fe400078ee824 */
[----:B------:R-:W-:Y:S02]  /*ad00*/  LOP3.LUT R23, R54, R53, R23, 0x96, !PT ;  /* 0x0000003536177212 */ /* 0x000fe400078e9617 */
[----:B------:R-:W-:-:S02]  /*ad10*/  IADD3 R27, PT, PT, R57, R27, R8 ;  /* 0x0000001b391b7210 */ /* 0x000fc40007ffe008 */
[C-C-:B------:R-:W-:Y:S02]  /*ad20*/  SHF.R.W.U32 R54, R37.reuse, 0x6, R37.reuse ;  /* 0x0000000625367819 */ /* 0x140fe40000001e25 */
        /* <DEDUP_REMOVED lines=8> */
[----:B------:R-:W-:Y:S02]  /*adb0*/  IADD3 R53, PT, PT, R53, UR6, R8 ;  /* 0x0000000635357c10 */ /* 0x000fe4000fffe008 */
[----:B------:R-:W-:Y:S02]  /*adc0*/  LOP3.LUT R25, R26, R54, R25, 0x96, !PT ;  /* 0x000000361a197212 */ /* 0x000fe400078e9619 */
[C---:B------:R-:W-:Y:S01]  /*add0*/  SHF.R.W.U32 R26, R27.reuse, 0x2, R27 ;  /* 0x000000021b1a7819 */ /* 0x040fe20000001e1b */
[----:B------:R-:W-:Y:S01]  /*ade0*/  IMAD.IADD R58, R58, 0x1, R53 ;  /* 0x000000013a3a7824 */ /* 0x000fe200078e0235 */
[----:B------:R-:W-:-:S02]  /*adf0*/  SHF.R.W.U32 R57, R27, 0xd, R27 ;  /* 0x0000000d1b397819 */ /* 0x000fc40000001e1b */
[--C-:B------:R-:W-:Y:S02]  /*ae00*/  SHF.R.W.U32 R8, R27, 0x16, R27.reuse ;  /* 0x000000161b087819 */ /* 0x100fe40000001e1b */
[----:B------:R-:W-:Y:S02]  /*ae10*/  LOP3.LUT R18, R36, R19, R27, 0xe8, !PT ;  /* 0x0000001324127212 */ /* 0x000fe400078ee81b */
[----:B------:R-:W-:Y:S02]  /*ae20*/  LOP3.LUT R8, R8, R57, R26, 0x96, !PT ;  /* 0x0000003908087212 */ /* 0x000fe400078e961a */
        /* <DEDUP_REMOVED lines=13> */
[----:B------:R-:W-:Y:S01]  /*af00*/  IADD3 R50, PT, PT, R25, R15, R50 ;  /* 0x0000000f19327210 */ /* 0x000fe20007ffe032 */
[----:B------:R-:W-:Y:S01]  /*af10*/  IMAD.IADD R19, R19, 0x1, R18 ;  /* 0x0000000113137824 */ /* 0x000fe200078e0212 */
[C-C-:B------:R-:W-:Y:S02]  /*af20*/  SHF.R.W.U32 R26, R8.reuse, 0x2, R8.reuse ;  /* 0x00000002081a7819 */ /* 0x140fe40000001e08 */
[C---:B------:R-:W-:Y:S01]  /*af30*/  SHF.R.W.U32 R25, R8.reuse, 0xd, R8 ;  /* 0x0000000d08197819 */ /* 0x040fe20000001e08 */
[----:B------:R-:W-:Y:S01]  /*af40*/  IMAD.IADD R51, R51, 0x1, R50 ;  /* 0x0000000133337824 */ /* 0x000fe200078e0232 */
[----:B------:R-:W-:-:S02]  /*af50*/  SHF.R.W.U32 R22, R8, 0x16, R8 ;  /* 0x0000001608167819 */ /* 0x000fc40000001e08 */
[C-C-:B------:R-:W-:Y:S02]  /*af60*/  SHF.R.W.U32 R50, R19.reuse, 0x6, R19.reuse ;  /* 0x0000000613327819 */ /* 0x140fe40000001e13 */
[----:B------:R-:W-:Y:S02]  /*af70*/  LOP3.LUT R25, R22, R25, R26, 0x96, !PT ;  /* 0x0000001916197212 */ /* 0x000fe400078e961a */
[C-C-:B------:R-:W-:Y:S02]  /*af80*/  SHF.R.W.U32 R22, R19.reuse, 0xb, R19.reuse ;  /* 0x0000000b13167819 */ /* 0x140fe40000001e13 */
[----:B------:R-:W-:Y:S02]  /*af90*/  SHF.R.W.U32 R53, R19, 0x19, R19 ;  /* 0x0000001913357819 */ /* 0x000fe40000001e13 */
[----:B------:R-:W-:Y:S02]  /*afa0*/  LOP3.LUT R26, R37, R19, R58, 0xb8, !PT ;  /* 0x00000013251a7212 */ /* 0x000fe400078eb83a */
[----:B------:R-:W-:-:S02]  /*afb0*/  IADD3 R7, PT, PT, R7, R14, R39 ;  /* 0x0000000e07077210 */ /* 0x000fc40007ffe027 */
[----:B------:R-:W-:Y:S02]  /*afc0*/  LOP3.LUT R22, R53, R22, R50, 0x96, !PT ;  /* 0x0000001635167212 */ /* 0x000fe400078e9632 */
[----:B------:R-:W-:Y:S01]  /*afd0*/  LOP3.LUT R50, R27, R36, R8, 0xe8, !PT ;  /* 0x000000241b327212 */ /* 0x000fe200078ee808 */
[----:B------:R-:W-:Y:S01]  /*afe0*/  IMAD.IADD R52, R52, 0x1, R7 ;  /* 0x0000000134347824 */ /* 0x000fe200078e0207 */
[----:B------:R-:W-:Y:S02]  /*aff0*/  IADD3 R39, PT, PT, R13, R26, R16 ;  /* 0x0000001a0d277210 */ /* 0x000fe40007ffe010 */
[----:B------:R-:W-:Y:S02]  /*b000*/  IADD3 R7, PT, PT, R18, R25, R50 ;  /* 0x0000001912077210 */ /* 0x000fe40007ffe032 */
[----:B0-----:R-:W-:Y:S02]  /*b010*/  IADD3 R39, PT, PT, R39, UR4, R22 ;  /* 0x0000000427277c10 */ /* 0x001fe4000fffe016 */
[----:B------:R-:W-:-:S02]  /*b020*/  SHF.R.W.U32 R26, R51, 0x7, R51 ;  /* 0x00000007331a7819 */ /* 0x000fc40000001e33 */
[----:B------:R-:W-:Y:S01]  /*b030*/  SHF.R.W.U32 R16, R51, 0x12, R51 ;  /* 0x0000001233107819 */ /* 0x000fe20000001e33 */
[----:B------:R-:W-:Y:S01]  /*b040*/  IMAD.IADD R36, R36, 0x1, R39 ;  /* 0x0000000124247824 */ /* 0x000fe200078e0227 */
[----:B------:R-:W-:Y:S02]  /*b050*/  SHF.R.U32.HI R53, RZ, 0x3, R51 ;  /* 0x00000003ff357819 */ /* 0x000fe40000011633 */
[C-C-:B------:R-:W-:Y:S02]  /*b060*/  SHF.R.W.U32 R18, R7.reuse, 0x2, R7.reuse ;  /* 0x0000000207127819 */ /* 0x140fe40000001e07 */
[C-C-:B------:R-:W-:Y:S02]  /*b070*/  SHF.R.W.U32 R25, R7.reuse, 0xd, R7.reuse ;  /* 0x0000000d07197819 */ /* 0x140fe40000001e07 */
[----:B------:R-:W-:Y:S02]  /*b080*/  SHF.R.W.U32 R22, R7, 0x16, R7 ;  /* 0x0000001607167819 */ /* 0x000fe40000001e07 */
[----:B------:R-:W-:-:S02]  /*b090*/  LOP3.LUT R16, R16, R26, R53, 0x96, !PT ;  /* 0x0000001a10107212 */ /* 0x000fc400078e9635 */
[----:B------:R-:W-:Y:S02]  /*b0a0*/  LOP3.LUT R18, R22, R25, R18, 0x96, !PT ;  /* 0x0000001916127212 */ /* 0x000fe400078e9612 */
[C-C-:B------:R-:W-:Y:S02]  /*b0b0*/  SHF.R.W.U32 R50, R52.reuse, 0x7, R52.reuse ;  /* 0x0000000734327819 */ /* 0x140fe40000001e34 */
[--C-:B------:R-:W-:Y:S02]  /*b0c0*/  SHF.R.W.U32 R26, R52, 0x12, R52.reuse ;  /* 0x00000012341a7819 */ /* 0x100fe40000001e34 */
[----:B------:R-:W-:Y:S02]  /*b0d0*/  SHF.R.U32.HI R53, RZ, 0x3, R52 ;  /* 0x00000003ff357819 */ /* 0x000fe40000011634 */
[----:B------:R-:W-:Y:S02]  /*b0e0*/  LOP3.LUT R25, R8, R27, R7, 0xe8, !PT ;  /* 0x0000001b08197212 */ /* 0x000fe400078ee807 */
[----:B------:R-:W-:-:S02]  /*b0f0*/  IADD3 R20, PT, PT, R16, R49, R20 ;  /* 0x0000003110147210 */ /* 0x000fc40007ffe014 */
[C-C-:B------:R-:W-:Y:S02]  /*b100*/  SHF.R.W.U32 R49, R36.reuse, 0x6, R36.reuse ;  /* 0x0000000624317819 */ /* 0x140fe40000001e24 */
[C-C-:B------:R-:W-:Y:S02]  /*b110*/  SHF.R.W.U32 R16, R36.reuse, 0xb, R36.reuse ;  /* 0x0000000b24107819 */ /* 0x140fe40000001e24 */
[----:B------:R-:W-:Y:S02]  /*b120*/  SHF.R.W.U32 R22, R36, 0x19, R36 ;  /* 0x0000001924167819 */ /* 0x000fe40000001e24 */
[----:B------:R-:W-:Y:S02]  /*b130*/  LOP3.LUT R26, R26, R50, R53, 0x96, !PT ;  /* 0x000000321a1a7212 */ /* 0x000fe400078e9635 */
[----:B------:R-:W-:Y:S02]  /*b140*/  IADD3 R18, PT, PT, R39, R18, R25 ;  /* 0x0000001227127210 */ /* 0x000fe40007ffe019 */
[----:B------:R-:W-:-:S02]  /*b150*/  LOP3.LUT R49, R22, R16, R49, 0x96, !PT ;  /* 0x0000001016317212 */ /* 0x000fc400078e9631 */
[----:B------:R-:W-:Y:S01]  /*b160*/  IADD3 R26, PT, PT, R26, R24, R17 ;  /* 0x000000181a1a7210 */ /* 0x000fe20007ffe011 */
[----:B------:R-:W2:Y:S01]  /*b170*/  LDL R16, [R5+0x4] ;  /* 0x0000040005107983 */ /* 0x000ea20000100800 */
[C-C-:B------:R-:W-:Y:S02]  /*b180*/  SHF.R.W.U32 R39, R18.reuse, 0x2, R18.reuse ;  /* 0x0000000212277819 */ /* 0x140fe40000001e12 */
[--C-:B------:R-:W-:Y:S02]  /*b190*/  SHF.R.W.U32 R25, R18, 0x16, R18.reuse ;  /* 0x0000001612197819 */ /* 0x100fe40000001e12 */
[----:B------:R-:W-:Y:S02]  /*b1a0*/  LOP3.LUT R22, R58, R36, R19, 0xb8, !PT ;  /* 0x000000243a167212 */ /* 0x000fe400078eb813 */
[----:B------:R-:W-:Y:S01]  /*b1b0*/  SHF.R.W.U32 R50, R18, 0xd, R18 ;  /* 0x0000000d12327819 */ /* 0x000fe20000001e12 */
[----:B------:R-:W-:Y:S01]  /*b1c0*/  IMAD.IADD R23, R23, 0x1, R26 ;  /* 0x0000000117177824 */ /* 0x000fe200078e021a */
[----:B------:R-:W-:Y:S01]  /*b1d0*/  IADD3 R54, PT, PT, R56, R22, R37 ;  /* 0x0000001638367210 */ /* 0x000fe20007ffe025 */
[----:B------:R-:W3:Y:S01]  /*b1e0*/  LDL R17, [R5+0x8] ;  /* 0x0000080005117983 */ /* 0x000ee20000100800 */
[----:B------:R-:W-:-:S03]  /*b1f0*/  LOP3.LUT R50, R25, R50, R39, 0x96, !PT ;  /* 0x0000003219327212 */ /* 0x000fc600078e9627 */
[----:B------:R-:W4:Y:S04]  /*b200*/  LDL R39, [R5+0xc] ;  /* 0x00000c0005277983 */ /* 0x000f280000100800 */
[----:B------:R-:W5:Y:S04]  /*b210*/  LDL R37, [R5+0x10] ;  /* 0x0000100005257983 */ /* 0x000f680000100800 */
[----:B------:R-:W2:Y:S04]  /*b220*/  LDL R26, [R5+0x14] ;  /* 0x00001400051a7983 */ /* 0x000ea80000100800 */
[----:B------:R-:W3:Y:S04]  /*b230*/  LDL R25, [R5+0x18] ;  /* 0x0000180005197983 */ /* 0x000ee80000100800 */
[----:B------:R-:W4:Y:S01]  /*b240*/  LDL R22, [R5+0x1c] ;  /* 0x00001c0005167983 */ /* 0x000f220000100800 */
[----:B------:R-:W-:-:S02]  /*b250*/  IADD3 R57, PT, PT, R54, UR5, R49 ;  /* 0x0000000536397c10 */ /* 0x000fc4000fffe031 */
[----:B------:R-:W-:Y:S02]  /*b260*/  LOP3.LUT R49, R7, R8, R18, 0xe8, !PT ;  /* 0x0000000807317212 */ /* 0x000fe400078ee812 */
[----:B------:R-:W-:Y:S02]  /*b270*/  SHF.R.W.U32 R53, R23, 0x7, R23 ;  /* 0x0000000717357819 */ /* 0x000fe40000001e17 */
[----:B------:R-:W-:Y:S01]  /*b280*/  IADD3 R49, PT, PT, R57, R50, R49 ;  /* 0x0000003239317210 */ /* 0x000fe20007ffe031 */
[----:B------:R-:W-:Y:S01]  /*b290*/  IMAD.IADD R57, R27, 0x1, R57 ;  /* 0x000000011b397824 */ /* 0x000fe200078e0239 */
[--C-:B------:R-:W-:Y:S02]  /*b2a0*/  SHF.R.W.U32 R50, R23, 0x12, R23.reuse ;  /* 0x0000001217327819 */ /* 0x100fe40000001e17 */
[----:B------:R-:W-:Y:S02]  /*b2b0*/  SHF.R.U32.HI R27, RZ, 0x3, R23 ;  /* 0x00000003ff1b7819 */ /* 0x000fe40000011617 */
[----:B------:R-:W-:-:S02]  /*b2c0*/  SHF.R.W.U32 R54, R57, 0x6, R57 ;  /* 0x0000000639367819 */ /* 0x000fc40000001e39 */
[----:B------:R-:W-:Y:S02]  /*b2d0*/  LOP3.LUT R27, R50, R53, R27, 0x96, !PT ;  /* 0x00000035321b7212 */ /* 0x000fe400078e961b */
[C-C-:B------:R-:W-:Y:S02]  /*b2e0*/  SHF.R.W.U32 R53, R57.reuse, 0xb, R57.reuse ;  /* 0x0000000b39357819 */ /* 0x140fe40000001e39 */
[----:B------:R-:W-:Y:S02]  /*b2f0*/  SHF.R.W.U32 R50, R57, 0x19, R57 ;  /* 0x0000001939327819 */ /* 0x000fe40000001e39 */
[----:B------:R-:W-:Y:S02]  /*b300*/  IADD3 R27, PT, PT, R27, R12, R9 ;  /* 0x0000000c1b1b7210 */ /* 0x000fe40007ffe009 */
[----:B------:R-:W-:Y:S02]  /*b310*/  LOP3.LUT R50, R50, R53, R54, 0x96, !PT ;  /* 0x0000003532327212 */ /* 0x000fe400078e9636 */
[----:B------:R-:W-:-:S02]  /*b320*/  LOP3.LUT R53, R19, R57, R36, 0xb8, !PT ;  /* 0x0000003913357212 */ /* 0x000fc400078eb824 */
[C-C-:B------:R-:W-:Y:S02]  /*b330*/  SHF.R.W.U32 R9, R49.reuse, 0xd, R49.reuse ;  /* 0x0000000d31097819 */ /* 0x140fe40000001e31 */
[----:B------:R-:W-:Y:S02]  /*b340*/  IADD3 R53, PT, PT, R52, R53, R58 ;  /* 0x0000003534357210 */ /* 0x000fe40007ffe03a */
[--C-:B------:R-:W-:Y:S02]  /*b350*/  SHF.R.W.U32 R12, R49, 0x16, R49.reuse ;  /* 0x00000016310c7819 */ /* 0x100fe40000001e31 */
[----:B------:R-:W-:Y:S02]  /*b360*/  IADD3 R53, PT, PT, R53, UR6, R50 ;  /* 0x0000000635357c10 */ /* 0x000fe4000fffe032 */
        /* <DEDUP_REMOVED lines=14> */
[----:B------:R-:W-:Y:S01]  /*b450*/  IADD3 R54, PT, PT, R54, UR7, R9 ;  /* 0x0000000736367c10 */ /* 0x000fe2000fffe009 */
[----:B------:R-:W0:Y:S01]  /*b460*/  LDCU.128 UR4, c[0x3][0xe0] ;  /* 0x00c01c00ff0477ac */ /* 0x000e220008000c00 */
[----:B------:R-:W-:-:S02]  /*b470*/  LOP3.LUT R19, R19, R53, R50, 0x96, !PT ;  /* 0x0000003513137212 */ /* 0x000fc400078e9632 */
[C-C-:B------:R-:W-:Y:S02]  /*b480*/  SHF.R.W.U32 R53, R8.reuse, 0x2, R8.reuse ;  /* 0x0000000208357819 */ /* 0x140fe40000001e08 */
[C---:B------:R-:W-:Y:S01]  /*b490*/  SHF.R.W.U32 R9, R8.reuse, 0xd, R8 ;  /* 0x0000000d08097819 */ /* 0x040fe20000001e08 */
[----:B------:R-:W-:Y:S01]  /*b4a0*/  IMAD.IADD R20, R19, 0x1, R20 ;  /* 0x0000000113147824 */ /* 0x000fe200078e0214 */
[--C-:B------:R-:W-:Y:S02]  /*b4b0*/  SHF.R.W.U32 R50, R8, 0x16, R8.reuse ;  /* 0x0000001608327819 */ /* 0x100fe40000001e08 */
        /* <DEDUP_REMOVED lines=17> */
[--C-:B------:R-:W-:Y:S02]  /*b5d0*/  SHF.R.W.U32 R53, R55, 0x13, R55.reuse ;  /* 0x0000001337357819 */ /* 0x100fe40000001e37 */
[----:B------:R-:W-:Y:S02]  /*b5e0*/  SHF.R.U32.HI R50, RZ, 0xa, R55 ;  /* 0x0000000aff327819 */ /* 0x000fe40000011637 */
[----:B------:R-:W-:Y:S02]  /*b5f0*/  IADD3 R13, PT, PT, R36, R13, R38 ;  /* 0x0000000d240d7210 */ /* 0x000fe40007ffe026 */
[----:B------:R-:W-:Y:S02]  /*b600*/  LOP3.LUT R50, R53, R54, R50, 0x96, !PT ;  /* 0x0000003635327212 */ /* 0x000fe400078e9632 */
[----:B------:R-:W-:-:S02]  /*b610*/  SHF.R.W.U32 R54, R7, 0x2, R7 ;  /* 0x0000000207367819 */ /* 0x000fc40000001e07 */
[C---:B------:R-:W-:Y:S01]  /*b620*/  SHF.R.W.U32 R53, R7.reuse, 0xd, R7 ;  /* 0x0000000d07357819 */ /* 0x040fe20000001e07 */
[----:B------:R-:W-:Y:S01]  /*b630*/  IMAD.IADD R27, R50, 0x1, R27 ;  /* 0x00000001321b7824 */ /* 0x000fe200078e021b */
[----:B------:R-:W-:Y:S02]  /*b640*/  SHF.R.W.U32 R36, R7, 0x16, R7 ;  /* 0x0000001607247819 */ /* 0x000fe40000001e07 */
        /* <DEDUP_REMOVED lines=9> */
[----:B------:R-:W-:-:S02]  /*b6e0*/  IADD3 R54, PT, PT, R38, UR5, R53 ;  /* 0x0000000526367c10 */ /* 0x000fc4000fffe035 */
[C-C-:B------:R-:W-:Y:S02]  /*b6f0*/  SHF.R.W.U32 R19, R21.reuse, 0x11, R21.reuse ;  /* 0x0000001115137819 */ /* 0x140fe40000001e15 */
[--C-:B------:R-:W-:Y:S01]  /*b700*/  SHF.R.W.U32 R20, R21, 0x13, R21.reuse ;  /* 0x0000001315147819 */ /* 0x100fe20000001e15 */
[----:B------:R-:W-:Y:S01]  /*b710*/  IMAD.IADD R49, R49, 0x1, R54 ;  /* 0x0000000131317824 */ /* 0x000fe200078e0236 */
[----:B------:R-:W-:Y:S02]  /*b720*/  SHF.R.U32.HI R36, RZ, 0xa, R21 ;  /* 0x0000000aff247819 */ /* 0x000fe40000011615 */
[C-C-:B------:R-:W-:Y:S02]  /*b730*/  SHF.R.W.U32 R38, R27.reuse, 0x7, R27.reuse ;  /* 0x000000071b267819 */ /* 0x140fe40000001e1b */
[--C-:B------:R-:W-:Y:S02]  /*b740*/  SHF.R.W.U32 R53, R27, 0x12, R27.reuse ;  /* 0x000000121b357819 */ /* 0x100fe40000001e1b */
[----:B------:R-:W-:-:S02]  /*b750*/  SHF.R.U32.HI R50, RZ, 0x3, R27 ;  /* 0x00000003ff327819 */ /* 0x000fc4000001161b */
[----:B------:R-:W-:Y:S02]  /*b760*/  LOP3.LUT R20, R20, R19, R36, 0x96, !PT ;  /* 0x0000001314147212 */ /* 0x000fe400078e9624 */
[----:B------:R-:W-:Y:S02]  /*b770*/  LOP3.LUT R38, R53, R38, R50, 0x96, !PT ;  /* 0x0000002635267212 */ /* 0x000fe400078e9632 */
[--C-:B------:R-:W-:Y:S01]  /*b780*/  SHF.R.W.U32 R53, R58, 0x2, R58.reuse ;  /* 0x000000023a357819 */ /* 0x100fe20000001e3a */
[----:B------:R-:W-:Y:S01]  /*b790*/  IMAD.IADD R20, R20, 0x1, R13 ;  /* 0x0000000114147824 */ /* 0x000fe200078e020d */
        /* <DEDUP_REMOVED lines=8> */
[----:B------:R-:W-:-:S02]  /*b820*/  LOP3.LUT R57, R7, R8, R58, 0xe8, !PT ;  /* 0x0000000807397212 */ /* 0x000fc400078ee83a */
[----:B------:R-:W-:Y:S02]  /*b830*/  LOP3.LUT R53, R12, R53, R27, 0x96, !PT ;  /* 0x000000350c357212 */ /* 0x000fe400078e961b */
[----:B------:R-:W-:Y:S02]  /*b840*/  IADD3 R57, PT, PT, R54, R19, R57 ;  /* 0x0000001336397210 */ /* 0x000fe40007ffe039 */
[----:B------:R-:W-:Y:S02]  /*b850*/  IADD3 R53, PT, PT, R36, UR6, R53 ;  /* 0x0000000624357c10 */ /* 0x000fe4000fffe035 */
[C-C-:B------:R-:W-:Y:S02]  /*b860*/  SHF.R.W.U32 R12, R10.reuse, 0x11, R10.reuse ;  /* 0x000000110a0c7819 */ /* 0x140fe40000001e0a */
[--C-:B------:R-:W-:Y:S01]  /*b870*/  SHF.R.W.U32 R13, R10, 0x13, R10.reuse ;  /* 0x000000130a0d7819 */ /* 0x100fe20000001e0a */
[----:B------:R-:W-:Y:S01]  /*b880*/  IMAD.IADD R8, R8, 0x1, R53 ;  /* 0x0000000108087824 */ /* 0x000fe200078e0235 */
[----:B------:R-:W-:-:S02]  /*b890*/  SHF.R.U32.HI R19, RZ, 0xa, R10 ;  /* 0x0000000aff137819 */ /* 0x000fc4000001160a */
[C-C-:B------:R-:W-:Y:S02]  /*b8a0*/  SHF.R.W.U32 R27, R20.reuse, 0x7, R20.reuse ;  /* 0x00000007141b7819 */ /* 0x140fe40000001e14 */
[--C-:B------:R-:W-:Y:S02]  /*b8b0*/  SHF.R.W.U32 R36, R20, 0x12, R20.reuse ;  /* 0x0000001214247819 */ /* 0x100fe40000001e14 */
[----:B------:R-:W-:Y:S02]  /*b8c0*/  SHF.R.U32.HI R50, RZ, 0x3, R20 ;  /* 0x00000003ff327819 */ /* 0x000fe40000011614 */
[----:B------:R-:W-:Y:S02]  /*b8d0*/  LOP3.LUT R12, R13, R12, R19, 0x96, !PT ;  /* 0x0000000c0d0c7212 */ /* 0x000fe400078e9613 */
[----:B------:R-:W-:Y:S02]  /*b8e0*/  LOP3.LUT R27, R36, R27, R50, 0x96, !PT ;  /* 0x0000001b241b7212 */ /* 0x000fe400078e9632 */
[----:B------:R-:W-:-:S02]  /*b8f0*/  SHF.R.W.U32 R50, R57, 0x2, R57 ;  /* 0x0000000239327819 */ /* 0x000fc40000001e39 */
[C-C-:B------:R-:W-:Y:S02]  /*b900*/  SHF.R.W.U32 R36, R57.reuse, 0xd, R57.reuse ;  /* 0x0000000d39247819 */ /* 0x140fe40000001e39 */
[----:B------:R-:W-:Y:S02]  /*b910*/  SHF.R.W.U32 R13, R57, 0x16, R57 ;  /* 0x00000016390d7819 */ /* 0x000fe40000001e39 */
[----:B------:R-:W-:Y:S02]  /*b920*/  LOP3.LUT R19, R18, R8, R49, 0xb8, !PT ;  /* 0x0000000812137212 */ /* 0x000fe400078eb831 */
[----:B------:R-:W-:Y:S02]  /*b930*/  LOP3.LUT R36, R13, R36, R50, 0x96, !PT ;  /* 0x000000240d247212 */ /* 0x000fe400078e9632 */
[----:B------:R-:W-:Y:S02]  /*b940*/  IADD3 R20, PT, PT, R20, R19, R9 ;  /* 0x0000001314147210 */ /* 0x000fe40007ffe009 */
[----:B------:R-:W-:-:S02]  /*b950*/  SHF.R.W.U32 R13, R8, 0x6, R8 ;  /* 0x00000006080d7819 */ /* 0x000fc40000001e08 */
[C-C-:B------:R-:W-:Y:S02]  /*b960*/  SHF.R.W.U32 R9, R8.reuse, 0xb, R8.reuse ;  /* 0x0000000b08097819 */ /* 0x140fe40000001e08 */
[----:B------:R-:W-:Y:S02]  /*b970*/  SHF.R.W.U32 R50, R8, 0x19, R8 ;  /* 0x0000001908327819 */ /* 0x000fe40000001e08 */
[----:B------:R-:W-:Y:S02]  /*b980*/  IADD3 R55, PT, PT, R38, R56, R55 ;  /* 0x0000003826377210 */ /* 0x000fe40007ffe037 */
[----:B------:R-:W-:Y:S02]  /*b990*/  LOP3.LUT R13, R50, R9, R13, 0x96, !PT ;  /* 0x00000009320d7212 */ /* 0x000fe400078e960d */
[----:B------:R-:W-:Y:S01]  /*b9a0*/  LOP3.LUT R9, R58, R7, R57, 0xe8, !PT ;  /* 0x000000073a097212 */ /* 0x000fe200078ee839 */
[----:B------:R-:W-:Y:S01]  /*b9b0*/  IMAD.IADD R55, R12, 0x1, R55 ;  /* 0x000000010c377824 */ /* 0x000fe200078e0237 */
[----:B------:R-:W-:Y:S01]  /*b9c0*/  IADD3 R20, PT, PT, R20, UR7, R13 ;  /* 0x0000000714147c10 */ /* 0x000fe2000fffe00d */
[----:B------:R-:W0:Y:S01]  /*b9d0*/  LDCU.128 UR4, c[0x3][0xf0] ;  /* 0x00c01e00ff0477ac */ /* 0x000e220008000c00 */
[----:B------:R-:W-:-:S02]  /*b9e0*/  IADD3 R36, PT, PT, R53, R36, R9 ;  /* 0x0000002435247210 */ /* 0x000fc40007ffe009 */
[----:B------:R-:W-:Y:S01]  /*b9f0*/  SHF.R.U32.HI R12, RZ, 0xa, R14 ;  /* 0x0000000aff0c7819 */ /* 0x000fe2000001160e */
[----:B------:R-:W-:Y:S01]  /*ba00*/  IMAD.IADD R7, R7, 0x1, R20 ;  /* 0x0000000107077824 */ /* 0x000fe200078e0214 */
[C-C-:B------:R-:W-:Y:S02]  /*ba10*/  SHF.R.W.U32 R53, R36.reuse, 0x2, R36.reuse ;  /* 0x0000000224357819 */ /* 0x140fe40000001e24 */
[----:B------:R-:W-:Y:S02]  /*ba20*/  SHF.R.W.U32 R9, R36, 0xd, R36 ;  /* 0x0000000d24097819 */ /* 0x000fe40000001e24 */
[C-C-:B------:R-:W-:Y:S02]  /*ba30*/  SHF.R.W.U32 R13, R7.reuse, 0x6, R7.reuse ;  /* 0x00000006070d7819 */ /* 0x140fe40000001e07 */
[C-C-:B------:R-:W-:Y:S02]  /*ba40*/  SHF.R.W.U32 R50, R7.reuse, 0xb, R7.reuse ;  /* 0x0000000b07327819 */ /* 0x140fe40000001e07 */
[----:B------:R-:W-:-:S02]  /*ba50*/  SHF.R.W.U32 R19, R7, 0x19, R7 ;  /* 0x0000001907137819 */ /* 0x000fc40000001e07 */
[----:B------:R-:W-:Y:S02]  /*ba60*/  SHF.R.W.U32 R38, R36, 0x16, R36 ;  /* 0x0000001624267819 */ /* 0x000fe40000001e24 */
[----:B------:R-:W-:Y:S02]  /*ba70*/  LOP3.LUT R13, R19, R50, R13, 0x96, !PT ;  /* 0x00000032130d7212 */ /* 0x000fe400078e960d */
[----:B------:R-:W-:Y:S02]  /*ba80*/  LOP3.LUT R50, R49, R7, R8, 0xb8, !PT ;  /* 0x0000000731327212 */ /* 0x000fe400078eb808 */
[----:B------:R-:W-:Y:S02]  /*ba90*/  LOP3.LUT R9, R38, R9, R53, 0x96, !PT ;  /* 0x0000000926097212 */ /* 0x000fe400078e9635 */
[----:B------:R-:W-:Y:S02]  /*baa0*/  IADD3 R50, PT, PT, R55, R50, R18 ;  /* 0x0000003237327210 */ /* 0x000fe40007ffe012 */
[----:B------:R-:W-:-:S02]  /*bab0*/  LOP3.LUT R53, R57, R58, R36, 0xe8, !PT ;  /* 0x0000003a39357212 */ /* 0x000fc400078ee824 */
[----:B0-----:R-:W-:Y:S02]  /*bac0*/  IADD3 R13, PT, PT, R50, UR4, R13 ;  /* 0x00000004320d7c10 */ /* 0x001fe4000fffe00d */
[C-C-:B------:R-:W-:Y:S02]  /*bad0*/  SHF.R.W.U32 R38, R14.reuse, 0x11, R14.reuse ;  /* 0x000000110e267819 */ /* 0x140fe40000001e0e */
[----:B------:R-:W-:Y:S01]  /*bae0*/  SHF.R.W.U32 R19, R14, 0x13, R14 ;  /* 0x000000130e137819 */ /* 0x000fe20000001e0e */
[----:B------:R-:W-:Y:S01]  /*baf0*/  IMAD.IADD R58, R58, 0x1, R13 ;  /* 0x000000013a3a7824 */ /* 0x000fe200078e020d */
[----:B------:R-:W-:Y:S02]  /*bb00*/  IADD3 R9, PT, PT, R20, R9, R53 ;  /* 0x0000000914097210 */ /* 0x000fe40007ffe035 */
[----:B------:R-:W-:Y:S02]  /*bb10*/  LOP3.LUT R12, R19, R38, R12, 0x96, !PT ;  /* 0x00000026130c7212 */ /* 0x000fe400078e960c */
[----:B------:R-:W-:-:S02]  /*bb20*/  IADD3 R27, PT, PT, R27, R52, R21 ;  /* 0x000000341b1b7210 */ /* 0x000fc40007ffe015 */
[C-C-:B------:R-:W-:Y:S02]  /*bb30*/  SHF.R.W.U32 R20, R9.reuse, 0x2, R9.reuse ;  /* 0x0000000209147819 */ /* 0x140fe40000001e09 */
[C---:B------:R-:W-:Y:S01]  /*bb40*/  SHF.R.W.U32 R21, R9.reuse, 0xd, R9 ;  /* 0x0000000d09157819 */ /* 0x040fe20000001e09 */
[----:B------:R-:W-:Y:S01]  /*bb50*/  IMAD.IADD R12, R12, 0x1, R27 ;  /* 0x000000010c0c7824 */ /* 0x000fe200078e021b */
[----:B------:R-:W-:Y:S02]  /*bb60*/  SHF.R.W.U32 R38, R9, 0x16, R9 ;  /* 0x0000001609267819 */ /* 0x000fe40000001e09 */
[C-C-:B------:R-:W-:Y:S02]  /*bb70*/  SHF.R.W.U32 R18, R55.reuse, 0x7, R55.reuse ;  /* 0x0000000737127819 */ /* 0x140fe40000001e37 */
[--C-:B------:R-:W-:Y:S02]  /*bb80*/  SHF.R.W.U32 R19, R55, 0x12, R55.reuse ;  /* 0x0000001237137819 */ /* 0x100fe40000001e37 */
[----:B------:R-:W-:-:S02]  /*bb90*/  SHF.R.U32.HI R55, RZ, 0x3, R55 ;  /* 0x00000003ff377819 */ /* 0x000fc40000011637 */
[----:B------:R-:W-:Y:S02]  /*bba0*/  LOP3.LUT R20, R38, R21, R20, 0x96, !PT ;  /* 0x0000001526147212 */ /* 0x000fe400078e9614 */
        /* <DEDUP_REMOVED lines=8> */
[----:B------:R-:W-:Y:S02]  /*bc30*/  LOP3.LUT R15, R52, R53, R50, 0x96, !PT ;  /* 0x00000035340f7212 */ /* 0x000fe400078e9632 */
[----:B------:R-:W-:Y:S02]  /*bc40*/  IADD3 R52, PT, PT, R12, R21, R49 ;  /* 0x000000150c347210 */ /* 0x000fe40007ffe031 */
[----:B------:R-:W-:-:S02]  /*bc50*/  LOP3.LUT R19, R38, R19, R27, 0x96, !PT ;  /* 0x0000001326137212 */ /* 0x000fc400078e961b */
[----:B------:R-:W-:Y:S01]  /*bc60*/  IADD3 R38, PT, PT, R18, R51, R10 ;  /* 0x0000003312267210 */ /* 0x000fe20007ffe00a */
[----:B----4-:R-:W-:Y:S01]  /*bc70*/  IMAD.IADD R22, R58, 0x1, R22 ;  /* 0x000000013a167824 */ /* 0x010fe200078e0216 */
[----:B------:R-:W-:Y:S02]  /*bc80*/  IADD3 R18, PT, PT, R52, UR5, R15 ;  /* 0x0000000534127c10 */ /* 0x000fe4000fffe00f */
[----:B------:R-:W-:Y:S01]  /*bc90*/  LOP3.LUT R50, R36, R57, R9, 0xe8, !PT ;  /* 0x0000003924327212 */ /* 0x000fe200078ee809 */
[----:B------:R-:W-:Y:S01]  /*bca0*/  IMAD.IADD R19, R19, 0x1, R38 ;  /* 0x0000000113137824 */ /* 0x000fe200078e0226 */
[C---:B------:R-:W-:Y:S01]  /*bcb0*/  SHF.R.W.U32 R10, R12.reuse, 0x7, R12 ;  /* 0x000000070c0a7819 */ /* 0x040fe20000001e0c */
[----:B------:R-:W-:Y:S01]  /*bcc0*/  IMAD.IADD R57, R57, 0x1, R18 ;  /* 0x0000000139397824 */ /* 0x000fe200078e0212 */
[--C-:B------:R-:W-:Y:S01]  /*bcd0*/  SHF.R.W.U32 R21, R12, 0x12, R12.reuse ;  /* 0x000000120c157819 */ /* 0x100fe20000001e0c */
[----:B------:R-:W-:Y:S01]  /*bce0*/  STL [R5+0x1c], R22 ;  /* 0x00001c1605007387 */ /* 0x000fe20000100800 */
[----:B------:R-:W-:-:S02]  /*bcf0*/  SHF.R.U32.HI R27, RZ, 0x3, R12 ;  /* 0x00000003ff1b7819 */ /* 0x000fc4000001160c */
[----:B------:R-:W-:Y:S02]  /*bd00*/  IADD3 R20, PT, PT, R13, R20, R50 ;  /* 0x000000140d147210 */ /* 0x000fe40007ffe032 */
[----:B------:R-:W-:Y:S02]  /*bd10*/  LOP3.LUT R10, R21, R10, R27, 0x96, !PT ;  /* 0x0000000a150a7212 */ /* 0x000fe400078e961b */
[----:B------:R-:W-:Y:S02]  /*bd20*/  LOP3.LUT R50, R7, R57, R58, 0xb8, !PT ;  /* 0x0000003907327212 */ /* 0x000fe400078eb83a */
[C-C-:B------:R-:W-:Y:S02]  /*bd30*/  SHF.R.W.U32 R27, R57.reuse, 0x6, R57.reuse ;  /* 0x00000006391b7819 */ /* 0x140fe40000001e39 */
[C-C-:B------:R-:W-:Y:S02]  /*bd40*/  SHF.R.W.U32 R38, R57.reuse, 0xb, R57.reuse ;  /* 0x0000000b39267819 */ /* 0x140fe40000001e39 */
[----:B------:R-:W-:-:S02]  /*bd50*/  SHF.R.W.U32 R49, R57, 0x19, R57 ;  /* 0x0000001939317819 */ /* 0x000fc40000001e39 */
[C-C-:B------:R-:W-:Y:S02]  /*bd60*/  SHF.R.W.U32 R12, R20.reuse, 0x2, R20.reuse ;  /* 0x00000002140c7819 */ /* 0x140fe40000001e14 */
[C-C-:B------:R-:W-:Y:S02]  /*bd70*/  SHF.R.W.U32 R13, R20.reuse, 0xd, R20.reuse ;  /* 0x0000000d140d7819 */ /* 0x140fe40000001e14 */
[----:B------:R-:W-:Y:S02]  /*bd80*/  SHF.R.W.U32 R15, R20, 0x16, R20 ;  /* 0x00000016140f7819 */ /* 0x000fe40000001e14 */
[----:B------:R-:W-:Y:S02]  /*bd90*/  IADD3 R50, PT, PT, R19, R50, R8 ;  /* 0x0000003213327210 */ /* 0x000fe40007ffe008 */
[----:B------:R-:W-:Y:S01]  /*bda0*/  LOP3.LUT R27, R49, R38, R27, 0x96, !PT ;  /* 0x00000026311b7212 */ /* 0x000fe200078e961b */
[----:B------:R-:W-:Y:S01]  /*bdb0*/  IMAD.MOV.U32 R49, RZ, RZ, 0x0 ;  /* 0x00000000ff317424 */ /* 0x000fe200078e00ff */
[----:B------:R-:W-:-:S02]  /*bdc0*/  LOP3.LUT R15, R15, R13, R12, 0x96, !PT ;  /* 0x0000000d0f0f7212 */ /* 0x000fc400078e960c */
[----:B------:R-:W-:Y:S02]  /*bdd0*/  LOP3.LUT R21, R9, R36, R20, 0xe8, !PT ;  /* 0x0000002409157212 */ /* 0x000fe400078ee814 */
[C-C-:B------:R-:W-:Y:S02]  /*bde0*/  SHF.R.W.U32 R13, R24.reuse, 0x11, R24.reuse ;  /* 0x00000011180d7819 */ /* 0x140fe40000001e18 */
[--C-:B------:R-:W-:Y:S02]  /*bdf0*/  SHF.R.W.U32 R12, R24, 0x13, R24.reuse ;  /* 0x00000013180c7819 */ /* 0x100fe40000001e18 */
[----:B------:R-:W-:Y:S02]  /*be00*/  SHF.R.U32.HI R24, RZ, 0xa, R24 ;  /* 0x0000000aff187819 */ /* 0x000fe40000011618 */
[----:B------:R-:W-:Y:S02]  /*be10*/  IADD3 R27, PT, PT, R50, UR6, R27 ;  /* 0x00000006321b7c10 */ /* 0x000fe4000fffe01b */
[----:B------:R-:W-:-:S02]  /*be20*/  IADD3 R18, PT, PT, R18, R15, R21 ;  /* 0x0000000f12127210 */ /* 0x000fc40007ffe015 */
[----:B------:R-:W-:Y:S01]  /*be30*/  LOP3.LUT R12, R12, R13, R24, 0x96, !PT ;  /* 0x0000000d0c0c7212 */ /* 0x000fe200078e9618 */
[----:B------:R-:W-:Y:S01]  /*be40*/  IMAD.IADD R13, R36, 0x1, R27 ;  /* 0x00000001240d7824 */ /* 0x000fe200078e021b */
[----:B------:R-:W-:Y:S02]  /*be50*/  IADD3 R23, PT, PT, R10, R23, R14 ;  /* 0x000000170a177210 */ /* 0x000fe40007ffe00e */
[C---:B------:R-:W-:Y:S01]  /*be60*/  SHF.R.W.U32 R8, R18.reuse, 0x2, R18 ;  /* 0x0000000212087819 */ /* 0x040fe20000001e12 */
[----:B--2---:R-:W-:Y:S01]  /*be70*/  IMAD.IADD R26, R13, 0x1, R26 ;  /* 0x000000010d1a7824 */ /* 0x004fe200078e021a */
[--C-:B------:R-:W-:Y:S01]  /*be80*/  SHF.R.W.U32 R15, R18, 0xd, R18.reuse ;  /* 0x0000000d120f7819 */ /* 0x100fe20000001e12 */
[----:B------:R-:W-:Y:S01]  /*be90*/  IMAD.IADD R12, R12, 0x1, R23 ;  /* 0x000000010c0c7824 */ /* 0x000fe200078e0217 */
[----:B------:R-:W-:Y:S02]  /*bea0*/  SHF.R.W.U32 R10, R18, 0x16, R18 ;  /* 0x00000016120a7819 */ /* 0x000fe40000001e12 */
[----:B------:R-:W-:Y:S01]  /*beb0*/  LOP3.LUT R14, R58, R13, R57, 0xb8, !PT ;  /* 0x0000000d3a0e7212 */ /* 0x000fe200078eb839 */
[----:B------:R-:W-:Y:S01]  /*bec0*/  STL [R5+0x14], R26 ;  /* 0x0000141a05007387 */ /* 0x000fe20000100800 */
[----:B------:R-:W-:-:S02]  /*bed0*/  LOP3.LUT R8, R10, R15, R8, 0x96, !PT ;  /* 0x0000000f0a087212 */ /* 0x000fc400078e9608 */
[----:B------:R-:W-:Y:S02]  /*bee0*/  LOP3.LUT R10, R20, R9, R18, 0xe8, !PT ;  /* 0x00000009140a7212 */ /* 0x000fe400078ee812 */
[----:B------:R-:W-:Y:S02]  /*bef0*/  IADD3 R12, PT, PT, R12, R14, R7 ;  /* 0x0000000e0c0c7210 */ /* 0x000fe40007ffe007 */
[----:B------:R-:W-:Y:S02]  /*bf00*/  IADD3 R27, PT, PT, R27, R8, R10 ;  /* 0x000000081b1b7210 */ /* 0x000fe40007ffe00a */
[C-C-:B------:R-:W-:Y:S02]  /*bf10*/  SHF.R.W.U32 R7, R13.reuse, 0x6, R13.reuse ;  /* 0x000000060d077819 */ /* 0x140fe40000001e0d */
[--C-:B------:R-:W-:Y:S01]  /*bf20*/  SHF.R.W.U32 R8, R13, 0xb, R13.reuse ;  /* 0x0000000b0d087819 */ /* 0x100fe20000001e0d */
[----:B------:R-:W-:Y:S01]  /*bf30*/  IMAD.IADD R16, R27, 0x1, R16 ;  /* 0x000000011b107824 */ /* 0x000fe200078e0210 */
[----:B------:R-:W-:-:S02]  /*bf40*/  SHF.R.W.U32 R10, R13, 0x19, R13 ;  /* 0x000000190d0a7819 */ /* 0x000fc40000001e0d */
[----:B------:R-:W-:Y:S02]  /*bf50*/  SHF.R.W.U32 R14, R27, 0x2, R27 ;  /* 0x000000021b0e7819 */ /* 0x000fe40000001e1b */
[----:B------:R-:W-:Y:S01]  /*bf60*/  LOP3.LUT R7, R10, R8, R7, 0x96, !PT ;  /* 0x000000080a077212 */ /* 0x000fe200078e9607 */
[----:B---3--:R-:W-:Y:S01]  /*bf70*/  IMAD.IADD R8, R57, 0x1, R25 ;  /* 0x0000000139087824 */ /* 0x008fe200078e0219 */
[C-C-:B------:R-:W-:Y:S01]  /*bf80*/  SHF.R.W.U32 R15, R27.reuse, 0xd, R27.reuse ;  /* 0x0000000d1b0f7819 */ /* 0x140fe20000001e1b */
[----:B------:R-:W-:Y:S01]  /*bf90*/  STL [R5+0x4], R16 ;  /* 0x0000041005007387 */ /* 0x000fe20000100800 */
[----:B------:R-:W-:Y:S02]  /*bfa0*/  SHF.R.W.U32 R19, R27, 0x16, R27 ;  /* 0x000000161b137819 */ /* 0x000fe40000001e1b */
[----:B------:R-:W-:Y:S01]  /*bfb0*/  IADD3 R12, PT, PT, R12, UR7, R7 ;  /* 0x000000070c0c7c10 */ /* 0x000fe2000fffe007 */
[----:B------:R-:W-:Y:S01]  /*bfc0*/  STL [R5+0x18], R8 ;  /* 0x0000180805007387 */ /* 0x000fe20000100800 */
[----:B------:R-:W-:-:S02]  /*bfd0*/  LOP3.LUT R15, R19, R15, R14, 0x96, !PT ;  /* 0x0000000f130f7212 */ /* 0x000fc400078e960e */
[C---:B------:R-:W-:Y:S01]  /*bfe0*/  LOP3.LUT R7, R18.reuse, R20, R27, 0xe8, !PT ;  /* 0x0000001412077212 */ /* 0x040fe200078ee81b */
[----:B------:R-:W-:Y:S02]  /*bff0*/  IMAD.IADD R18, R18, 0x1, R17 ;  /* 0x0000000112127824 */ /* 0x000fe400078e0211 */
[----:B------:R-:W-:Y:S01]  /*c000*/  IMAD.IADD R20, R20, 0x1, R39 ;  /* 0x0000000114147824 */ /* 0x000fe200078e0227 */
[----:B------:R-:W-:Y:S02]  /*c010*/  IADD3 R7, PT, PT, R12, R15, R7 ;  /* 0x0000000f0c077210 */ /* 0x000fe40007ffe007 */
[----:B-----5:R-:W-:Y:S01]  /*c020*/  IADD3 R12, PT, PT, R37, R12, R9 ;  /* 0x0000000c250c7210 */ /* 0x020fe20007ffe009 */
[----:B------:R-:W-:Y:S02]  /*c030*/  STL [R5+0x8], R18 ;  /* 0x0000081205007387 */ /* 0x000fe40000100800 */
[----:B------:R-:W-:Y:S02]  /*c040*/  IMAD.IADD R60, R60, 0x1, R7 ;  /* 0x000000013c3c7824 */ /* 0x000fe400078e0207 */
[----:B------:R-:W-:Y:S04]  /*c050*/  STL [R5+0xc], R20 ;  /* 0x00000c1405007387 */ /* 0x000fe80000100800 */
[----:B------:R-:W-:Y:S04]  /*c060*/  STL [R5], R60 ;  /* 0x0000003c05007387 */ /* 0x000fe80000100800 */
[----:B------:R0:W-:Y:S02]  /*c070*/  STL [R5+0x10], R12 ;  /* 0x0000100c05007387 */ /* 0x0001e40000100800 */
[----:B0-----:R-:W-:Y:S05]  /*c080*/  RET.REL.NODEC R48 `(double_sha256_persistent_kernel) ;  /* 0xffffff3c30dc7950 */ /* 0x001fea0003c3ffff */
.L_x_66:
[----:B------:R-:W-:-:S00]  /*c090*/  BRA `(.L_x_66) ;  /* 0xfffffffc00fc7947 */ /* 0x000fc0000383ffff */
[----:B------:R-:W-:-:S00]  /*c0a0*/  NOP ;  /* 0x0000000000007918 */ /* 0x000fc00000000000 */
        /* <DEDUP_REMOVED lines=13> */
.L_x_67:


//--------------------- .nv.shared.double_sha256_persistent_kernel --------------------------
	.section	.nv.shared.double_sha256_persistent_kernel,"aw",@nobits
	.sectionflags	@""
	.align	16
	.zero		1024


//--------------------- .nv.shared.reserved.0     --------------------------
	.section	.nv.shared.reserved.0,"aw",@nobits
	.weak		__nv_reservedSMEM_offset_0_alias
	.size		__nv_reservedSMEM_offset_0_alias, 0, 64
	.other		__nv_reservedSMEM_offset_0_alias,@"STO_CUDA_RESERVED_SHARED STV_DEFAULT"
__nv_reservedSMEM_offset_0_alias:
	.zero		0
	.zero		64


//--------------------- .nv.constant0.double_sha256_persistent_kernel --------------------------
	.section	.nv.constant0.double_sha256_persistent_kernel,"a",@progbits
	.sectionflags	@""
	.align	4
.nv.constant0.double_sha256_persistent_kernel:
	.zero		968


//--------------------- SYMBOLS --------------------------

	.type		.nv.reservedSmem.offset0,@object
	.size		.nv.reservedSmem.offset0,0x4
	.type		.nv.reservedSmem.cap,@object
	.size		.nv.reservedSmem.cap,0x4
